// auto-generated by cutlass_sweep.gemm — config: {"arch": "sm_100", "cluster_m": 2, "cluster_n": 1, "dtype": "mxfp8_e5m2", "dtype_b": "mxfp8_e5m2", "layout": "nt", "stages": 0, "tile_k": 128, "tile_m": 128, "tile_n": 128}
#include "cutlass/cutlass.h"
#include "cutlass/gemm/collective/collective_builder.hpp"
#include "cutlass/gemm/device/gemm_universal_adapter.h"
#include "cutlass/gemm/kernel/gemm_universal.hpp"
#include "cutlass/epilogue/collective/collective_builder.hpp"

using ElemA = cutlass::mx_float8_t<cutlass::float_e5m2_t>;
using ElemB = cutlass::mx_float8_t<cutlass::float_e5m2_t>;
using ElemCD = cutlass::bfloat16_t;
using Acc  = float;
using TileShape    = cute::Shape<cute::_128, cute::_128, cute::_128>;
using ClusterShape = cute::Shape<cute::_2, cute::_1, cute::_1>;

using CollectiveEpilogue = typename cutlass::epilogue::collective::CollectiveBuilder<
    cutlass::arch::Sm100, cutlass::arch::OpClassTensorOp,
    TileShape, ClusterShape,
    cutlass::epilogue::collective::EpilogueTileAuto,
    Acc, Acc,
    ElemCD, cutlass::layout::RowMajor, 128 / cutlass::sizeof_bits<ElemCD>::value,
    ElemCD, cutlass::layout::RowMajor, 128 / cutlass::sizeof_bits<ElemCD>::value,
    cutlass::epilogue::collective::EpilogueScheduleAuto
  >::CollectiveOp;

using CollectiveMainloop = typename cutlass::gemm::collective::CollectiveBuilder<
    cutlass::arch::Sm100, cutlass::arch::OpClassBlockScaledTensorOp,
    ElemA, cutlass::layout::RowMajor, 32,
    ElemB, cutlass::layout::ColumnMajor, 32,
    Acc,
    TileShape, ClusterShape,
    cutlass::gemm::collective::StageCountAutoCarveout<static_cast<int>(sizeof(typename CollectiveEpilogue::SharedStorage))>,
    cutlass::gemm::collective::KernelScheduleAuto
  >::CollectiveOp;

using GemmKernel = cutlass::gemm::kernel::GemmUniversal<
    cute::Shape<int,int,int,int>,
    CollectiveMainloop,
    CollectiveEpilogue
>;
using Gemm = cutlass::gemm::device::GemmUniversalAdapter<GemmKernel>;

// Force the device kernel symbol into the cubin without needing a host main.
auto* _anchor = &cutlass::device_kernel<GemmKernel>;


// ===== COMPILED SASS (sm_100a) =====

	.target	sm_100a

	.elftype	@"ET_EXEC"


//--------------------- .note.nv.tkinfo           --------------------------
	.section	.note.nv.tkinfo,"",@"SHT_NOTE"
	.sectionflags	@"SHF_NOTE_NV_TKINFO"
	.tkinfo
        /*0018*/ 	.word	0x00000002
        /*0030*/ 	.string	""
        /*0030*/ 	.string	"ptxas"
        /*0030*/ 	.string	"Cuda compilation tools, release 13.0, V13.0.88"
        /*0030*/ 	.string	"Build cuda_13.0.r13.0/compiler.36424714_0"
        /*0030*/ 	.string	"-arch sm_100a -m 64 "



//--------------------- .note.nv.cuinfo           --------------------------
	.section	.note.nv.cuinfo,"",@"SHT_NOTE"
	.sectionflags	@"SHF_NOTE_NV_CUINFO"
        /*0018*/ 	.short	0x0002
        /*001a*/ 	.short	0x0064
        /*001c*/ 	.short	0x0082
	.zero		2


//--------------------- .nv.info                  --------------------------
	.section	.nv.info,"",@"SHT_CUDA_INFO"
	.align	4


	//----- nvinfo : EIATTR_REGCOUNT
	.align		4
        /*0000*/ 	.byte	0x04, 0x2f
        /*0002*/ 	.short	(.L_19 - .L_18)
	.align		4
.L_18:
        /*0004*/ 	.word	index@(_ZN7cutlass13device_kernelINS_4gemm6kernel13GemmUniversalIN4cute5tupleIJiiiiEEENS1_10collective13CollectiveMmaINS1_46MainloopSm100TmaUmmaWarpSpecializedBlockScaledILi6ELi2ELi2ENS5_IJNS4_1CILi2EEENSA_ILi1EEESC_EEEEENS5_IJNSA_ILi128EEESF_SF_EEENS5_IJNS_12float_e5m2_tENS_13float_ue8m0_tEEEENS5_IJNS5_IJlSC_lEEENS4_6LayoutINS5_IJNS5_IJNS5_IJNSA_ILi32EEENSA_ILi4EEEEEEiEEESP_NS5_IJSC_iEEEEEENS5_IJNS5_IJNS5_IJNSA_ILi16EEESN_EEEiEEENS5_IJNS5_IJNSA_ILi0EEESC_EEENSA_ILi512EEEEEENS5_IJSV_iEEEEEEEEEEESJ_S12_NS4_8TiledMMAINS4_8MMA_AtomIJNS4_21SM100_MMA_MXF8F6F4_SSISH_SH_fSI_Li128ELi128ELNS4_4UMMA5MajorE0ELS17_0ELNS16_7ScaleInE0ELS18_0EEEEEENSL_INS5_IJSC_SC_SC_EEENS5_IJSV_SV_SV_EEEEENS5_IJNS4_10UnderscoreES1E_S1E_EEEEENS5_IJNS4_13SM90_TMA_LOADES1H_EEENS5_IJNS4_14ComposedLayoutINS4_7SwizzleILi3ELi4ELi3EEENS4_18smem_ptr_flag_bitsILi8EEENSL_INS5_IJNSA_ILi8EEESF_EEENS5_IJSF_SC_EEEEEEENSL_INS5_IJNS5_IJNS5_IJSO_SC_EEENS5_IJSM_SC_EEEEEESC_NS5_IJSN_SC_EEEEEENS5_IJNS5_IJNS5_IJST_SX_EEESW_EEESV_NS5_IJSC_SX_EEEEEEEEEEEvNS4_8identityENS5_IJNS4_23SM90_TMA_LOAD_MULTICASTES25_EEES23_vS24_EENS_8epilogue10collective18CollectiveEpilogueINS28_23Sm100TmaWarpSpecializedILi4ELi2ELi16ELb1ELb0EEEJNS5_IJNSA_ILi64EEESF_SF_EEENS5_IJNSL_IS2D_SC_EENSL_INS5_IJSS_SB_EEENS5_IJSC_S2D_EEEEEEEENS_10bfloat16_tESK_S2K_SK_NS28_6fusion15FusionCallbacksIS2C_NS2L_17LinearCombinationIS2K_fS2K_fLNS_15FloatRoundStyleE2EEES2E_S2J_JEEENS4_5SM1004TMEM4LOAD26SM100_TMEM_LOAD_32dp32b16xES1H_NS1J_INS1K_ILi1ELi4ELi3EEENS1M_ILi16EEENSL_INS5_IJS1O_SS_EEENS5_IJSS_SC_EEEEEEENS4_39AutoVectorizingCopyWithAssumedAlignmentILi128EEENS4_14SM90_TMA_STOREES30_S32_S32_EEEvvEEEEvNT_6ParamsE)
        /*0008*/ 	.word	0x0000007a


	//----- nvinfo : EIATTR_FRAME_SIZE
	.align		4
.L_19:
        /*000c*/ 	.byte	0x04, 0x11
        /*000e*/ 	.short	(.L_21 - .L_20)
	.align		4
.L_20:
        /*0010*/ 	.word	index@($__internal_2_$__cuda_sm10x_tcgen05_guardrail_trap_unallocated_columns_being_dealloced)
        /*0014*/ 	.word	0x00000000


	//----- nvinfo : EIATTR_FRAME_SIZE
	.align		4
.L_21:
        /*0018*/ 	.byte	0x04, 0x11
        /*001a*/ 	.short	(.L_23 - .L_22)
	.align		4
.L_22:
        /*001c*/ 	.word	index@($__internal_1_$__cuda_sm10x_tcgen05_guardrail_trap_phase_invalid_during_alloc)
        /*0020*/ 	.word	0x00000000


	//----- nvinfo : EIATTR_FRAME_SIZE
	.align		4
.L_23:
        /*0024*/ 	.byte	0x04, 0x11
        /*0026*/ 	.short	(.L_25 - .L_24)
	.align		4
.L_24:
        /*0028*/ 	.word	index@($__internal_0_$__cuda_sm10x_tcgen05_guardrail_trap_col_being_dealloced_not_returned_by_alloc)
        /*002c*/ 	.word	0x00000000


	//----- nvinfo : EIATTR_FRAME_SIZE
	.align		4
.L_25:
        /*0030*/ 	.byte	0x04, 0x11
        /*0032*/ 	.short	(.L_27 - .L_26)
	.align		4
.L_26:
        /*0034*/ 	.word	index@(_ZN7cutlass13device_kernelINS_4gemm6kernel13GemmUniversalIN4cute5tupleIJiiiiEEENS1_10collective13CollectiveMmaINS1_46MainloopSm100TmaUmmaWarpSpecializedBlockScaledILi6ELi2ELi2ENS5_IJNS4_1CILi2EEENSA_ILi1EEESC_EEEEENS5_IJNSA_ILi128EEESF_SF_EEENS5_IJNS_12float_e5m2_tENS_13float_ue8m0_tEEEENS5_IJNS5_IJlSC_lEEENS4_6LayoutINS5_IJNS5_IJNS5_IJNSA_ILi32EEENSA_ILi4EEEEEEiEEESP_NS5_IJSC_iEEEEEENS5_IJNS5_IJNS5_IJNSA_ILi16EEESN_EEEiEEENS5_IJNS5_IJNSA_ILi0EEESC_EEENSA_ILi512EEEEEENS5_IJSV_iEEEEEEEEEEESJ_S12_NS4_8TiledMMAINS4_8MMA_AtomIJNS4_21SM100_MMA_MXF8F6F4_SSISH_SH_fSI_Li128ELi128ELNS4_4UMMA5MajorE0ELS17_0ELNS16_7ScaleInE0ELS18_0EEEEEENSL_INS5_IJSC_SC_SC_EEENS5_IJSV_SV_SV_EEEEENS5_IJNS4_10UnderscoreES1E_S1E_EEEEENS5_IJNS4_13SM90_TMA_LOADES1H_EEENS5_IJNS4_14ComposedLayoutINS4_7SwizzleILi3ELi4ELi3EEENS4_18smem_ptr_flag_bitsILi8EEENSL_INS5_IJNSA_ILi8EEESF_EEENS5_IJSF_SC_EEEEEEENSL_INS5_IJNS5_IJNS5_IJSO_SC_EEENS5_IJSM_SC_EEEEEESC_NS5_IJSN_SC_EEEEEENS5_IJNS5_IJNS5_IJST_SX_EEESW_EEESV_NS5_IJSC_SX_EEEEEEEEEEEvNS4_8identityENS5_IJNS4_23SM90_TMA_LOAD_MULTICASTES25_EEES23_vS24_EENS_8epilogue10collective18CollectiveEpilogueINS28_23Sm100TmaWarpSpecializedILi4ELi2ELi16ELb1ELb0EEEJNS5_IJNSA_ILi64EEESF_SF_EEENS5_IJNSL_IS2D_SC_EENSL_INS5_IJSS_SB_EEENS5_IJSC_S2D_EEEEEEEENS_10bfloat16_tESK_S2K_SK_NS28_6fusion15FusionCallbacksIS2C_NS2L_17LinearCombinationIS2K_fS2K_fLNS_15FloatRoundStyleE2EEES2E_S2J_JEEENS4_5SM1004TMEM4LOAD26SM100_TMEM_LOAD_32dp32b16xES1H_NS1J_INS1K_ILi1ELi4ELi3EEENS1M_ILi16EEENSL_INS5_IJS1O_SS_EEENS5_IJSS_SC_EEEEEEENS4_39AutoVectorizingCopyWithAssumedAlignmentILi128EEENS4_14SM90_TMA_STOREES30_S32_S32_EEEvvEEEEvNT_6ParamsE)
        /*0038*/ 	.word	0x00000000


	//----- nvinfo : EIATTR_MIN_STACK_SIZE
	.align		4
.L_27:
        /*003c*/ 	.byte	0x04, 0x12
        /*003e*/ 	.short	(.L_29 - .L_28)
	.align		4
.L_28:
        /*0040*/ 	.word	index@(_ZN7cutlass13device_kernelINS_4gemm6kernel13GemmUniversalIN4cute5tupleIJiiiiEEENS1_10collective13CollectiveMmaINS1_46MainloopSm100TmaUmmaWarpSpecializedBlockScaledILi6ELi2ELi2ENS5_IJNS4_1CILi2EEENSA_ILi1EEESC_EEEEENS5_IJNSA_ILi128EEESF_SF_EEENS5_IJNS_12float_e5m2_tENS_13float_ue8m0_tEEEENS5_IJNS5_IJlSC_lEEENS4_6LayoutINS5_IJNS5_IJNS5_IJNSA_ILi32EEENSA_ILi4EEEEEEiEEESP_NS5_IJSC_iEEEEEENS5_IJNS5_IJNS5_IJNSA_ILi16EEESN_EEEiEEENS5_IJNS5_IJNSA_ILi0EEESC_EEENSA_ILi512EEEEEENS5_IJSV_iEEEEEEEEEEESJ_S12_NS4_8TiledMMAINS4_8MMA_AtomIJNS4_21SM100_MMA_MXF8F6F4_SSISH_SH_fSI_Li128ELi128ELNS4_4UMMA5MajorE0ELS17_0ELNS16_7ScaleInE0ELS18_0EEEEEENSL_INS5_IJSC_SC_SC_EEENS5_IJSV_SV_SV_EEEEENS5_IJNS4_10UnderscoreES1E_S1E_EEEEENS5_IJNS4_13SM90_TMA_LOADES1H_EEENS5_IJNS4_14ComposedLayoutINS4_7SwizzleILi3ELi4ELi3EEENS4_18smem_ptr_flag_bitsILi8EEENSL_INS5_IJNSA_ILi8EEESF_EEENS5_IJSF_SC_EEEEEEENSL_INS5_IJNS5_IJNS5_IJSO_SC_EEENS5_IJSM_SC_EEEEEESC_NS5_IJSN_SC_EEEEEENS5_IJNS5_IJNS5_IJST_SX_EEESW_EEESV_NS5_IJSC_SX_EEEEEEEEEEEvNS4_8identityENS5_IJNS4_23SM90_TMA_LOAD_MULTICASTES25_EEES23_vS24_EENS_8epilogue10collective18CollectiveEpilogueINS28_23Sm100TmaWarpSpecializedILi4ELi2ELi16ELb1ELb0EEEJNS5_IJNSA_ILi64EEESF_SF_EEENS5_IJNSL_IS2D_SC_EENSL_INS5_IJSS_SB_EEENS5_IJSC_S2D_EEEEEEEENS_10bfloat16_tESK_S2K_SK_NS28_6fusion15FusionCallbacksIS2C_NS2L_17LinearCombinationIS2K_fS2K_fLNS_15FloatRoundStyleE2EEES2E_S2J_JEEENS4_5SM1004TMEM4LOAD26SM100_TMEM_LOAD_32dp32b16xES1H_NS1J_INS1K_ILi1ELi4ELi3EEENS1M_ILi16EEENSL_INS5_IJS1O_SS_EEENS5_IJSS_SC_EEEEEEENS4_39AutoVectorizingCopyWithAssumedAlignmentILi128EEENS4_14SM90_TMA_STOREES30_S32_S32_EEEvvEEEEvNT_6ParamsE)
        /*0044*/ 	.word	0x00000000
.L_29:


//--------------------- .nv.compat                --------------------------
	.section	.nv.compat,"",@"SHT_CUDA_COMPAT_INFO"
	.align	4
        /*0000*/ 	.byte	0x02, 0x09, 0x01, 0x00, 0x02, 0x02, 0x02, 0x00, 0x02, 0x05, 0x05, 0x00, 0x03, 0x07, 0x01, 0x01
        /*0010*/ 	.byte	0x02, 0x03, 0x01, 0x00, 0x02, 0x06, 0x01, 0x00, 0x04, 0x0b, 0x08, 0x00, 0x09, 0x00, 0x00, 0x00
        /*0020*/ 	.byte	0x00, 0x00, 0x00, 0x00


//--------------------- .nv.info._ZN7cutlass13device_kernelINS_4gemm6kernel13GemmUniversalIN4cute5tupleIJiiiiEEENS1_10collective13CollectiveMmaINS1_46MainloopSm100TmaUmmaWarpSpecializedBlockScaledILi6ELi2ELi2ENS5_IJNS4_1CILi2EEENSA_ILi1EEESC_EEEEENS5_IJNSA_ILi128EEESF_SF_EEENS5_IJNS_12float_e5m2_tENS_13float_ue8m0_tEEEENS5_IJNS5_IJlSC_lEEENS4_6LayoutINS5_IJNS5_IJNS5_IJNSA_ILi32EEENSA_ILi4EEEEEEiEEESP_NS5_IJSC_iEEEEEENS5_IJNS5_IJNS5_IJNSA_ILi16EEESN_EEEiEEENS5_IJNS5_IJNSA_ILi0EEESC_EEENSA_ILi512EEEEEENS5_IJSV_iEEEEEEEEEEESJ_S12_NS4_8TiledMMAINS4_8MMA_AtomIJNS4_21SM100_MMA_MXF8F6F4_SSISH_SH_fSI_Li128ELi128ELNS4_4UMMA5MajorE0ELS17_0ELNS16_7ScaleInE0ELS18_0EEEEEENSL_INS5_IJSC_SC_SC_EEENS5_IJSV_SV_SV_EEEEENS5_IJNS4_10UnderscoreES1E_S1E_EEEEENS5_IJNS4_13SM90_TMA_LOADES1H_EEENS5_IJNS4_14ComposedLayoutINS4_7SwizzleILi3ELi4ELi3EEENS4_18smem_ptr_flag_bitsILi8EEENSL_INS5_IJNSA_ILi8EEESF_EEENS5_IJSF_SC_EEEEEEENSL_INS5_IJNS5_IJNS5_IJSO_SC_EEENS5_IJSM_SC_EEEEEESC_NS5_IJSN_SC_EEEEEENS5_IJNS5_IJNS5_IJST_SX_EEESW_EEESV_NS5_IJSC_SX_EEEEEEEEEEEvNS4_8identityENS5_IJNS4_23SM90_TMA_LOAD_MULTICASTES25_EEES23_vS24_EENS_8epilogue10collective18CollectiveEpilogueINS28_23Sm100TmaWarpSpecializedILi4ELi2ELi16ELb1ELb0EEEJNS5_IJNSA_ILi64EEESF_SF_EEENS5_IJNSL_IS2D_SC_EENSL_INS5_IJSS_SB_EEENS5_IJSC_S2D_EEEEEEEENS_10bfloat16_tESK_S2K_SK_NS28_6fusion15FusionCallbacksIS2C_NS2L_17LinearCombinationIS2K_fS2K_fLNS_15FloatRoundStyleE2EEES2E_S2J_JEEENS4_5SM1004TMEM4LOAD26SM100_TMEM_LOAD_32dp32b16xES1H_NS1J_INS1K_ILi1ELi4ELi3EEENS1M_ILi16EEENSL_INS5_IJS1O_SS_EEENS5_IJSS_SC_EEEEEEENS4_39AutoVectorizingCopyWithAssumedAlignmentILi128EEENS4_14SM90_TMA_STOREES30_S32_S32_EEEvvEEEEvNT_6ParamsE --------------------------
	.section	.nv.info._ZN7cutlass13device_kernelINS_4gemm6kernel13GemmUniversalIN4cute5tupleIJiiiiEEENS1_10collective13CollectiveMmaINS1_46MainloopSm100TmaUmmaWarpSpecializedBlockScaledILi6ELi2ELi2ENS5_IJNS4_1CILi2EEENSA_ILi1EEESC_EEEEENS5_IJNSA_ILi128EEESF_SF_EEENS5_IJNS_12float_e5m2_tENS_13float_ue8m0_tEEEENS5_IJNS5_IJlSC_lEEENS4_6LayoutINS5_IJNS5_IJNS5_IJNSA_ILi32EEENSA_ILi4EEEEEEiEEESP_NS5_IJSC_iEEEEEENS5_IJNS5_IJNS5_IJNSA_ILi16EEESN_EEEiEEENS5_IJNS5_IJNSA_ILi0EEESC_EEENSA_ILi512EEEEEENS5_IJSV_iEEEEEEEEEEESJ_S12_NS4_8TiledMMAINS4_8MMA_AtomIJNS4_21SM100_MMA_MXF8F6F4_SSISH_SH_fSI_Li128ELi128ELNS4_4UMMA5MajorE0ELS17_0ELNS16_7ScaleInE0ELS18_0EEEEEENSL_INS5_IJSC_SC_SC_EEENS5_IJSV_SV_SV_EEEEENS5_IJNS4_10UnderscoreES1E_S1E_EEEEENS5_IJNS4_13SM90_TMA_LOADES1H_EEENS5_IJNS4_14ComposedLayoutINS4_7SwizzleILi3ELi4ELi3EEENS4_18smem_ptr_flag_bitsILi8EEENSL_INS5_IJNSA_ILi8EEESF_EEENS5_IJSF_SC_EEEEEEENSL_INS5_IJNS5_IJNS5_IJSO_SC_EEENS5_IJSM_SC_EEEEEESC_NS5_IJSN_SC_EEEEEENS5_IJNS5_IJNS5_IJST_SX_EEESW_EEESV_NS5_IJSC_SX_EEEEEEEEEEEvNS4_8identityENS5_IJNS4_23SM90_TMA_LOAD_MULTICASTES25_EEES23_vS24_EENS_8epilogue10collective18CollectiveEpilogueINS28_23Sm100TmaWarpSpecializedILi4ELi2ELi16ELb1ELb0EEEJNS5_IJNSA_ILi64EEESF_SF_EEENS5_IJNSL_IS2D_SC_EENSL_INS5_IJSS_SB_EEENS5_IJSC_S2D_EEEEEEEENS_10bfloat16_tESK_S2K_SK_NS28_6fusion15FusionCallbacksIS2C_NS2L_17LinearCombinationIS2K_fS2K_fLNS_15FloatRoundStyleE2EEES2E_S2J_JEEENS4_5SM1004TMEM4LOAD26SM100_TMEM_LOAD_32dp32b16xES1H_NS1J_INS1K_ILi1ELi4ELi3EEENS1M_ILi16EEENSL_INS5_IJS1O_SS_EEENS5_IJSS_SC_EEEEEEENS4_39AutoVectorizingCopyWithAssumedAlignmentILi128EEENS4_14SM90_TMA_STOREES30_S32_S32_EEEvvEEEEvNT_6ParamsE,"",@"SHT_CUDA_INFO"
	.sectionflags	@""
	.align	4


	//----- nvinfo : EIATTR_CUDA_API_VERSION
	.align		4
        /*0000*/ 	.byte	0x04, 0x37
        /*0002*/ 	.short	(.L_31 - .L_30)
.L_30:
        /*0004*/ 	.word	0x00000082


	//----- nvinfo : EIATTR_KPARAM_INFO
	.align		4
.L_31:
        /*0008*/ 	.byte	0x04, 0x17
        /*000a*/ 	.short	(.L_33 - .L_32)
.L_32:
        /*000c*/ 	.word	0x00000000
        /*0010*/ 	.short	0x0000
        /*0012*/ 	.short	0x0000
        /*0014*/ 	.byte	0x00, 0xf0, 0x01, 0x30


	//----- nvinfo : EIATTR_AT_ENTRY_FRAGMENTS
	.align		4
.L_33:
        /*0018*/ 	.byte	0x04, 0x4f
        /*001a*/ 	.short	(.L_35 - .L_34)


	//   ....[0]....
.L_34:
        /*001c*/ 	.word	0x00000006


	//----- nvinfo : EIATTR_RESERVED_SMEM_USED
	.align		4
.L_35:
        /*0020*/ 	.byte	0x01, 0x41
	.zero		2


	//----- nvinfo : EIATTR_SPARSE_MMA_MASK
	.align		4
        /*0024*/ 	.byte	0x03, 0x50
        /*0026*/ 	.short	0x0000


	//----- nvinfo : EIATTR_TCGEN05_1CTA_USED
	.align		4
        /*0028*/ 	.byte	0x01, 0x51
	.zero		2


	//----- nvinfo : EIATTR_MAXREG_COUNT
	.align		4
        /*002c*/ 	.byte	0x03, 0x1b
        /*002e*/ 	.short	0x00ff


	//----- nvinfo : EIATTR_NUM_BARRIERS
	.align		4
        /*0030*/ 	.byte	0x02, 0x4c
        /*0032*/ 	.byte	0x07
	.zero		1


	//----- nvinfo : EIATTR_EXTERNS
	.align		4
        /*0034*/ 	.byte	0x04, 0x0f
        /*0036*/ 	.short	(.L_37 - .L_36)


	//   ....[0]....
	.align		4
.L_36:
        /*0038*/ 	.word	index@(__assertfail)


	//----- nvinfo : EIATTR_MERCURY_ISA_VERSION
	.align		4
.L_37:
        /*003c*/ 	.byte	0x03, 0x5f
        /*003e*/ 	.short	0x0101


	//----- nvinfo : EIATTR_INT_WARP_WIDE_INSTR_OFFSETS
	.align		4
        /*0040*/ 	.byte	0x04, 0x31
        /*0042*/ 	.short	(.L_39 - .L_38)


	//   ....[0]....
.L_38:
        /*0044*/ 	.word	0x000023b0


	//   ....[1]....
        /*0048*/ 	.word	0x00004110


	//   ....[2]....
        /*004c*/ 	.word	0x00004140


	//   ....[3]....
        /*0050*/ 	.word	0x00004190


	//   ....[4]....
        /*0054*/ 	.word	0x00004a80


	//   ....[5]....
        /*0058*/ 	.word	0x00004aa0


	//   ....[6]....
        /*005c*/ 	.word	0x00004b80


	//   ....[7]....
        /*0060*/ 	.word	0x00004c40


	//   ....[8]....
        /*0064*/ 	.word	0x00004c60


	//   ....[9]....
        /*0068*/ 	.word	0x00004d40


	//   ....[10]....
        /*006c*/ 	.word	0x00004e20


	//   ....[11]....
        /*0070*/ 	.word	0x00004e60


	//   ....[12]....
        /*0074*/ 	.word	0x00004f10


	//   ....[13]....
        /*0078*/ 	.word	0x00004ff0


	//   ....[14]....
        /*007c*/ 	.word	0x00005010


	//   ....[15]....
        /*0080*/ 	.word	0x00005100


	//   ....[16]....
        /*0084*/ 	.word	0x000051e0


	//   ....[17]....
        /*0088*/ 	.word	0x00005220


	//   ....[18]....
        /*008c*/ 	.word	0x000052e0


	//   ....[19]....
        /*0090*/ 	.word	0x000053c0


	//   ....[20]....
        /*0094*/ 	.word	0x000053e0


	//   ....[21]....
        /*0098*/ 	.word	0x000054c0


	//   ....[22]....
        /*009c*/ 	.word	0x000055a0


	//   ....[23]....
        /*00a0*/ 	.word	0x00005610


	//   ....[24]....
        /*00a4*/ 	.word	0x000056e0


	//   ....[25]....
        /*00a8*/ 	.word	0x00005870


	//   ....[26]....
        /*00ac*/ 	.word	0x00005880


	//   ....[27]....
        /*00b0*/ 	.word	0x00005960


	//----- nvinfo : EIATTR_COOP_GROUP_MASK_REGIDS
	.align		4
.L_39:
        /*00b4*/ 	.byte	0x04, 0x29
        /*00b6*/ 	.short	(.L_41 - .L_40)


	//   ....[0]....
.L_40:
        /*00b8*/ 	.word	0xffffffff


	//   ....[1]....
        /*00bc*/ 	.word	0xffffffff


	//   ....[2]....
        /*00c0*/ 	.word	0xffffffff


	//   ....[3]....
        /*00c4*/ 	.word	0xffffffff


	//   ....[4]....
        /*00c8*/ 	.word	0xffffffff


	//   ....[5]....
        /*00cc*/ 	.word	0xffffffff


	//   ....[6]....
        /*00d0*/ 	.word	0xffffffff


	//   ....[7]....
        /*00d4*/ 	.word	0xffffffff


	//   ....[8]....
        /*00d8*/ 	.word	0xffffffff


	//   ....[9]....
        /*00dc*/ 	.word	0xffffffff


	//   ....[10]....
        /*00e0*/ 	.word	0xffffffff


	//   ....[11]....
        /*00e4*/ 	.word	0xffffffff


	//   ....[12]....
        /*00e8*/ 	.word	0xffffffff


	//   ....[13]....
        /*00ec*/ 	.word	0xffffffff


	//----- nvinfo : EIATTR_COOP_GROUP_INSTR_OFFSETS
	.align		4
.L_41:
        /*00f0*/ 	.byte	0x04, 0x28
        /*00f2*/ 	.short	(.L_43 - .L_42)


	//   ....[0]....
.L_42:
        /*00f4*/ 	.word	0x00000090


	//   ....[1]....
        /*00f8*/ 	.word	0x00000530


	//   ....[2]....
        /*00fc*/ 	.word	0x00000710


	//   ....[3]....
        /*0100*/ 	.word	0x000008b0


	//   ....[4]....
        /*0104*/ 	.word	0x000009b0


	//   ....[5]....
        /*0108*/ 	.word	0x00000b20


	//   ....[6]....
        /*010c*/ 	.word	0x00000c80


	//   ....[7]....
        /*0110*/ 	.word	0x00000e30


	//   ....[8]....
        /*0114*/ 	.word	0x00002290


	//   ....[9]....
        /*0118*/ 	.word	0x000031a0


	//   ....[10]....
        /*011c*/ 	.word	0x000033b0


	//   ....[11]....
        /*0120*/ 	.word	0x000033e0


	//   ....[12]....
        /*0124*/ 	.word	0x00004000


	//   ....[13]....
        /*0128*/ 	.word	0x00004230


	//----- nvinfo : EIATTR_VRC_CTA_INIT_COUNT
	.align		4
.L_43:
        /*012c*/ 	.byte	0x02, 0x4a
        /*012e*/ 	.byte	0x80
	.zero		1


	//----- nvinfo : EIATTR_SYSCALL_OFFSETS
	.align		4
        /*0130*/ 	.byte	0x04, 0x46
        /*0132*/ 	.short	(.L_45 - .L_44)


	//   ....[0]....
.L_44:
        /*0134*/ 	.word	0x00006470


	//   ....[1]....
        /*0138*/ 	.word	0x00006560


	//   ....[2]....
        /*013c*/ 	.word	0x00006e50


	//   ....[3]....
        /*0140*/ 	.word	0x00006fc0


	//   ....[4]....
        /*0144*/ 	.word	0x00007ce0


	//   ....[5]....
        /*0148*/ 	.word	0x00007e50


	//   ....[6]....
        /*014c*/ 	.word	0x00008b60


	//   ....[7]....
        /*0150*/ 	.word	0x00008cd0


	//   ....[8]....
        /*0154*/ 	.word	0x00009a10


	//   ....[9]....
        /*0158*/ 	.word	0x00009b80


	//   ....[10]....
        /*015c*/ 	.word	0x0000a8d0


	//   ....[11]....
        /*0160*/ 	.word	0x0000aa40


	//   ....[12]....
        /*0164*/ 	.word	0x0000b7a0


	//   ....[13]....
        /*0168*/ 	.word	0x0000b910


	//   ....[14]....
        /*016c*/ 	.word	0x0000c660


	//   ....[15]....
        /*0170*/ 	.word	0x0000c7d0


	//   ....[16]....
        /*0174*/ 	.word	0x0000d4c0


	//   ....[17]....
        /*0178*/ 	.word	0x0000d630


	//----- nvinfo : EIATTR_MBARRIER_INSTR_OFFSETS
	.align		4
.L_45:
        /*017c*/ 	.byte	0x04, 0x39
        /*017e*/ 	.short	(.L_47 - .L_46)


	//   ....[0]....
.L_46:
        /*0180*/ 	.word	0x00000640
        /*0184*/ 	.word	0x000000ff
        /*0188*/ 	.word	0x00000000
        /*018c*/ 	.short	0x0100
        /*018e*/ 	.byte	0x06
	.zero		1


	//   ....[1]....
        /*0190*/ 	.word	0x00000650
        /*0194*/ 	.word	0x000000ff
        /*0198*/ 	.word	0x00000030
        /*019c*/ 	.short	0x0100
        /*019e*/ 	.byte	0x06
	.zero		1


	//   ....[2]....
        /*01a0*/ 	.word	0x00000660
        /*01a4*/ 	.word	0x000000ff
        /*01a8*/ 	.word	0x00000008
        /*01ac*/ 	.short	0x0100
        /*01ae*/ 	.byte	0x06
	.zero		1


	//   ....[3]....
        /*01b0*/ 	.word	0x00000670
        /*01b4*/ 	.word	0x000000ff
        /*01b8*/ 	.word	0x00000038
        /*01bc*/ 	.short	0x0100
        /*01be*/ 	.byte	0x06
	.zero		1


	//   ....[4]....
        /*01c0*/ 	.word	0x00000680
        /*01c4*/ 	.word	0x000000ff
        /*01c8*/ 	.word	0x00000010
        /*01cc*/ 	.short	0x0100
        /*01ce*/ 	.byte	0x06
	.zero		1


	//   ....[5]....
        /*01d0*/ 	.word	0x00000690
        /*01d4*/ 	.word	0x000000ff
        /*01d8*/ 	.word	0x00000040
        /*01dc*/ 	.short	0x0100
        /*01de*/ 	.byte	0x06
	.zero		1


	//   ....[6]....
        /*01e0*/ 	.word	0x000006a0
        /*01e4*/ 	.word	0x000000ff
        /*01e8*/ 	.word	0x00000018
        /*01ec*/ 	.short	0x0100
        /*01ee*/ 	.byte	0x06
	.zero		1


	//   ....[7]....
        /*01f0*/ 	.word	0x000006b0
        /*01f4*/ 	.word	0x000000ff
        /*01f8*/ 	.word	0x00000048
        /*01fc*/ 	.short	0x0100
        /*01fe*/ 	.byte	0x06
	.zero		1


	//   ....[8]....
        /*0200*/ 	.word	0x000006c0
        /*0204*/ 	.word	0x000000ff
        /*0208*/ 	.word	0x00000020
        /*020c*/ 	.short	0x0100
        /*020e*/ 	.byte	0x06
	.zero		1


	//   ....[9]....
        /*0210*/ 	.word	0x000006d0
        /*0214*/ 	.word	0x000000ff
        /*0218*/ 	.word	0x00000050
        /*021c*/ 	.short	0x0100
        /*021e*/ 	.byte	0x06
	.zero		1


	//   ....[10]....
        /*0220*/ 	.word	0x000006e0
        /*0224*/ 	.word	0x000000ff
        /*0228*/ 	.word	0x00000028
        /*022c*/ 	.short	0x0100
        /*022e*/ 	.byte	0x06
	.zero		1


	//   ....[11]....
        /*0230*/ 	.word	0x000006f0
        /*0234*/ 	.word	0x000000ff
        /*0238*/ 	.word	0x00000058
        /*023c*/ 	.short	0x0100
        /*023e*/ 	.byte	0x06
	.zero		1


	//   ....[12]....
        /*0240*/ 	.word	0x00000820
        /*0244*/ 	.word	0x000000ff
        /*0248*/ 	.word	0x00000060
        /*024c*/ 	.short	0x0100
        /*024e*/ 	.byte	0x06
	.zero		1


	//   ....[13]....
        /*0250*/ 	.word	0x00000830
        /*0254*/ 	.word	0x000000ff
        /*0258*/ 	.word	0x00000080
        /*025c*/ 	.short	0x0100
        /*025e*/ 	.byte	0x06
	.zero		1


	//   ....[14]....
        /*0260*/ 	.word	0x00000840
        /*0264*/ 	.word	0x000000ff
        /*0268*/ 	.word	0x00000068
        /*026c*/ 	.short	0x0100
        /*026e*/ 	.byte	0x06
	.zero		1


	//   ....[15]....
        /*0270*/ 	.word	0x00000850
        /*0274*/ 	.word	0x000000ff
        /*0278*/ 	.word	0x00000088
        /*027c*/ 	.short	0x0100
        /*027e*/ 	.byte	0x06
	.zero		1


	//   ....[16]....
        /*0280*/ 	.word	0x00000860
        /*0284*/ 	.word	0x000000ff
        /*0288*/ 	.word	0x00000070
        /*028c*/ 	.short	0x0100
        /*028e*/ 	.byte	0x06
	.zero		1


	//   ....[17]....
        /*0290*/ 	.word	0x00000870
        /*0294*/ 	.word	0x000000ff
        /*0298*/ 	.word	0x00000090
        /*029c*/ 	.short	0x0100
        /*029e*/ 	.byte	0x06
	.zero		1


	//   ....[18]....
        /*02a0*/ 	.word	0x00000880
        /*02a4*/ 	.word	0x000000ff
        /*02a8*/ 	.word	0x00000078
        /*02ac*/ 	.short	0x0100
        /*02ae*/ 	.byte	0x06
	.zero		1


	//   ....[19]....
        /*02b0*/ 	.word	0x00000890
        /*02b4*/ 	.word	0x000000ff
        /*02b8*/ 	.word	0x00000098
        /*02bc*/ 	.short	0x0100
        /*02be*/ 	.byte	0x06
	.zero		1


	//   ....[20]....
        /*02c0*/ 	.word	0x00000980
        /*02c4*/ 	.word	0x000000ff
        /*02c8*/ 	.word	0x000000a0
        /*02cc*/ 	.short	0x0100
        /*02ce*/ 	.byte	0x05
	.zero		1


	//   ....[21]....
        /*02d0*/ 	.word	0x00000990
        /*02d4*/ 	.word	0x000000ff
        /*02d8*/ 	.word	0x000000a8
        /*02dc*/ 	.short	0x0100
        /*02de*/ 	.byte	0x05
	.zero		1


	//   ....[22]....
        /*02e0*/ 	.word	0x00000ad0
        /*02e4*/ 	.word	0x000000ff
        /*02e8*/ 	.word	0x000000b0
        /*02ec*/ 	.short	0x0100
        /*02ee*/ 	.byte	0x05
	.zero		1


	//   ....[23]....
        /*02f0*/ 	.word	0x00000ae0
        /*02f4*/ 	.word	0x000000ff
        /*02f8*/ 	.word	0x000000c0
        /*02fc*/ 	.short	0x0100
        /*02fe*/ 	.byte	0x05
	.zero		1


	//   ....[24]....
        /*0300*/ 	.word	0x00000af0
        /*0304*/ 	.word	0x000000ff
        /*0308*/ 	.word	0x000000b8
        /*030c*/ 	.short	0x0100
        /*030e*/ 	.byte	0x05
	.zero		1


	//   ....[25]....
        /*0310*/ 	.word	0x00000b00
        /*0314*/ 	.word	0x000000ff
        /*0318*/ 	.word	0x000000c8
        /*031c*/ 	.short	0x0100
        /*031e*/ 	.byte	0x05
	.zero		1


	//   ....[26]....
        /*0320*/ 	.word	0x00000c30
        /*0324*/ 	.word	0x000000ff
        /*0328*/ 	.word	0x000000d0
        /*032c*/ 	.short	0x0100
        /*032e*/ 	.byte	0x06
	.zero		1


	//   ....[27]....
        /*0330*/ 	.word	0x00000c40
        /*0334*/ 	.word	0x000000ff
        /*0338*/ 	.word	0x000000e0
        /*033c*/ 	.short	0x0100
        /*033e*/ 	.byte	0x06
	.zero		1


	//   ....[28]....
        /*0340*/ 	.word	0x00000c50
        /*0344*/ 	.word	0x000000ff
        /*0348*/ 	.word	0x000000d8
        /*034c*/ 	.short	0x0100
        /*034e*/ 	.byte	0x06
	.zero		1


	//   ....[29]....
        /*0350*/ 	.word	0x00000c60
        /*0354*/ 	.word	0x000000ff
        /*0358*/ 	.word	0x000000e8
        /*035c*/ 	.short	0x0100
        /*035e*/ 	.byte	0x06
	.zero		1


	//   ....[30]....
        /*0360*/ 	.word	0x00000d50
        /*0364*/ 	.word	0x000000ff
        /*0368*/ 	.word	0x000000f0
        /*036c*/ 	.short	0x0100
        /*036e*/ 	.byte	0x05
	.zero		1


	//   ....[31]....
        /*0370*/ 	.word	0x00000d60
        /*0374*/ 	.word	0x000000ff
        /*0378*/ 	.word	0x00000100
        /*037c*/ 	.short	0x0100
        /*037e*/ 	.byte	0x05
	.zero		1


	//   ....[32]....
        /*0380*/ 	.word	0x00000d70
        /*0384*/ 	.word	0x000000ff
        /*0388*/ 	.word	0x000000f8
        /*038c*/ 	.short	0x0100
        /*038e*/ 	.byte	0x05
	.zero		1


	//   ....[33]....
        /*0390*/ 	.word	0x00000d80
        /*0394*/ 	.word	0x000000ff
        /*0398*/ 	.word	0x00000108
        /*039c*/ 	.short	0x0100
        /*039e*/ 	.byte	0x05
	.zero		1


	//   ....[34]....
        /*03a0*/ 	.word	0x00001880
        /*03a4*/ 	.word	0x00000002
        /*03a8*/ 	.word	0x00000100
        /*03ac*/ 	.short	0x010a
        /*03ae*/ 	.byte	0xff
	.zero		1


	//   ....[35]....
        /*03b0*/ 	.word	0x000018b0
        /*03b4*/ 	.word	0x00000002
        /*03b8*/ 	.word	0x000000f0
        /*03bc*/ 	.short	0x0101
        /*03be*/ 	.byte	0xff
	.zero		1


	//   ....[36]....
        /*03c0*/ 	.word	0x00001980
        /*03c4*/ 	.word	0x000000ff
        /*03c8*/ 	.word	0x00000030
        /*03cc*/ 	.short	0x010a
        /*03ce*/ 	.byte	0x08
	.zero		1


	//   ....[37]....
        /*03d0*/ 	.word	0x00001a00
        /*03d4*/ 	.word	0x000000ff
        /*03d8*/ 	.word	0x00000030
        /*03dc*/ 	.short	0x010a
        /*03de*/ 	.byte	0x29
	.zero		1


	//   ....[38]....
        /*03e0*/ 	.word	0x00001b40
        /*03e4*/ 	.word	0x000000ff
        /*03e8*/ 	.word	0x00000030
        /*03ec*/ 	.short	0x010a
        /*03ee*/ 	.byte	0x08
	.zero		1


	//   ....[39]....
        /*03f0*/ 	.word	0x00001e00
        /*03f4*/ 	.word	0x000000ff
        /*03f8*/ 	.word	0x000000a8
        /*03fc*/ 	.short	0x0101
        /*03fe*/ 	.byte	0x04
	.zero		1


	//   ....[40]....
        /*0400*/ 	.word	0x00001e20
        /*0404*/ 	.word	0x000000ff
        /*0408*/ 	.word	0x00000030
        /*040c*/ 	.short	0x010a
        /*040e*/ 	.byte	0x08
	.zero		1


	//   ....[41]....
        /*0410*/ 	.word	0x00001ea0
        /*0414*/ 	.word	0x000000ff
        /*0418*/ 	.word	0x00000030
        /*041c*/ 	.short	0x010a
        /*041e*/ 	.byte	0x29
	.zero		1


	//   ....[42]....
        /*0420*/ 	.word	0x00001fe0
        /*0424*/ 	.word	0x000000ff
        /*0428*/ 	.word	0x00000030
        /*042c*/ 	.short	0x010a
        /*042e*/ 	.byte	0x08
	.zero		1


	//   ....[43]....
        /*0430*/ 	.word	0x000022c0
        /*0434*/ 	.word	0x00000002
        /*0438*/ 	.word	0x000000b0
        /*043c*/ 	.short	0x010a
        /*043e*/ 	.byte	0xff
	.zero		1


	//   ....[44]....
        /*0440*/ 	.word	0x00002380
        /*0444*/ 	.word	0x00000002
        /*0448*/ 	.word	0x00000000
        /*044c*/ 	.short	0x0101
        /*044e*/ 	.byte	0xff
	.zero		1


	//   ....[45]....
        /*0450*/ 	.word	0x00002900
        /*0454*/ 	.word	0x000000ff
        /*0458*/ 	.word	0x00000000
        /*045c*/ 	.short	0x010a
        /*045e*/ 	.byte	0x05
	.zero		1


	//   ....[46]....
        /*0460*/ 	.word	0x00002990
        /*0464*/ 	.word	0x000000ff
        /*0468*/ 	.word	0x00000000
        /*046c*/ 	.short	0x010a
        /*046e*/ 	.byte	0x05
	.zero		1


	//   ....[47]....
        /*0470*/ 	.word	0x00002a20
        /*0474*/ 	.word	0x000000ff
        /*0478*/ 	.word	0x00000000
        /*047c*/ 	.short	0x010a
        /*047e*/ 	.byte	0x05
	.zero		1


	//   ....[48]....
        /*0480*/ 	.word	0x00002ab0
        /*0484*/ 	.word	0x000000ff
        /*0488*/ 	.word	0x00000000
        /*048c*/ 	.short	0x010a
        /*048e*/ 	.byte	0x05
	.zero		1


	//   ....[49]....
        /*0490*/ 	.word	0x00002b40
        /*0494*/ 	.word	0x000000ff
        /*0498*/ 	.word	0x00000000
        /*049c*/ 	.short	0x010a
        /*049e*/ 	.byte	0x05
	.zero		1


	//   ....[50]....
        /*04a0*/ 	.word	0x00002be0
        /*04a4*/ 	.word	0x00000000
        /*04a8*/ 	.word	0x00000000
        /*04ac*/ 	.short	0x010a
        /*04ae*/ 	.byte	0xff
	.zero		1


	//   ....[51]....
        /*04b0*/ 	.word	0x00002d00
        /*04b4*/ 	.word	0x00000000
        /*04b8*/ 	.word	0x000000f0
        /*04bc*/ 	.short	0x010a
        /*04be*/ 	.byte	0xff
	.zero		1


	//   ....[52]....
        /*04c0*/ 	.word	0x00002d70
        /*04c4*/ 	.word	0x00000000
        /*04c8*/ 	.word	0x00000000
        /*04cc*/ 	.short	0x0101
        /*04ce*/ 	.byte	0xff
	.zero		1


	//   ....[53]....
        /*04d0*/ 	.word	0x00002d90
        /*04d4*/ 	.word	0x000000ff
        /*04d8*/ 	.word	0x000000c0
        /*04dc*/ 	.short	0x010a
        /*04de*/ 	.byte	0x05
	.zero		1


	//   ....[54]....
        /*04e0*/ 	.word	0x00002eb0
        /*04e4*/ 	.word	0x00000000
        /*04e8*/ 	.word	0x000000b0
        /*04ec*/ 	.short	0x010a
        /*04ee*/ 	.byte	0xff
	.zero		1


	//   ....[55]....
        /*04f0*/ 	.word	0x00002fb0
        /*04f4*/ 	.word	0x00000000
        /*04f8*/ 	.word	0x00000000
        /*04fc*/ 	.short	0x0101
        /*04fe*/ 	.byte	0xff
	.zero		1


	//   ....[56]....
        /*0500*/ 	.word	0x00003040
        /*0504*/ 	.word	0x000000ff
        /*0508*/ 	.word	0x000000c0
        /*050c*/ 	.short	0x0106
        /*050e*/ 	.byte	0x05
	.zero		1


	//   ....[57]....
        /*0510*/ 	.word	0x00003060
        /*0514*/ 	.word	0x000000ff
        /*0518*/ 	.word	0x000000c0
        /*051c*/ 	.short	0x010a
        /*051e*/ 	.byte	0x05
	.zero		1


	//   ....[58]....
        /*0520*/ 	.word	0x000030f0
        /*0524*/ 	.word	0x000000ff
        /*0528*/ 	.word	0x000000c0
        /*052c*/ 	.short	0x0106
        /*052e*/ 	.byte	0x04
	.zero		1


	//   ....[59]....
        /*0530*/ 	.word	0x00003130
        /*0534*/ 	.word	0x00000000
        /*0538*/ 	.word	0x000000c0
        /*053c*/ 	.short	0x010a
        /*053e*/ 	.byte	0xff
	.zero		1


	//   ....[60]....
        /*0540*/ 	.word	0x00003900
        /*0544*/ 	.word	0x00000000
        /*0548*/ 	.word	0x000000b0
        /*054c*/ 	.short	0x010a
        /*054e*/ 	.byte	0xff
	.zero		1


	//   ....[61]....
        /*0550*/ 	.word	0x00003a10
        /*0554*/ 	.word	0x00000003
        /*0558*/ 	.word	0x00000000
        /*055c*/ 	.short	0x0101
        /*055e*/ 	.byte	0xff
	.zero		1


	//   ....[62]....
        /*0560*/ 	.word	0x00003a20
        /*0564*/ 	.word	0x000000ff
        /*0568*/ 	.word	0x00000000
        /*056c*/ 	.short	0x010a
        /*056e*/ 	.byte	0x0e
	.zero		1


	//   ....[63]....
        /*0570*/ 	.word	0x00003a40
        /*0574*/ 	.word	0x000000ff
        /*0578*/ 	.word	0x000000e0
        /*057c*/ 	.short	0x010a
        /*057e*/ 	.byte	0x0f
	.zero		1


	//   ....[64]....
        /*0580*/ 	.word	0x00003b10
        /*0584*/ 	.word	0x000000ff
        /*0588*/ 	.word	0x00000000
        /*058c*/ 	.short	0x010a
        /*058e*/ 	.byte	0x0e
	.zero		1


	//   ....[65]....
        /*0590*/ 	.word	0x00003c40
        /*0594*/ 	.word	0x000000ff
        /*0598*/ 	.word	0x00000000
        /*059c*/ 	.short	0x010a
        /*059e*/ 	.byte	0x26
	.zero		1


	//   ....[66]....
        /*05a0*/ 	.word	0x00003f50
        /*05a4*/ 	.word	0x000000ff
        /*05a8*/ 	.word	0x00000000
        /*05ac*/ 	.short	0x010a
        /*05ae*/ 	.byte	0x05
	.zero		1


	//   ....[67]....
        /*05b0*/ 	.word	0x00003fe0
        /*05b4*/ 	.word	0x000000ff
        /*05b8*/ 	.word	0x00000000
        /*05bc*/ 	.short	0x010a
        /*05be*/ 	.byte	0x06
	.zero		1


	//   ....[68]....
        /*05c0*/ 	.word	0x00004440
        /*05c4*/ 	.word	0x00000000
        /*05c8*/ 	.word	0x000000b0
        /*05cc*/ 	.short	0x010a
        /*05ce*/ 	.byte	0xff
	.zero		1


	//   ....[69]....
        /*05d0*/ 	.word	0x00004560
        /*05d4*/ 	.word	0x00000000
        /*05d8*/ 	.word	0x00000000
        /*05dc*/ 	.short	0x0101
        /*05de*/ 	.byte	0xff
	.zero		1


	//   ....[70]....
        /*05e0*/ 	.word	0x00004880
        /*05e4*/ 	.word	0x000000ff
        /*05e8*/ 	.word	0x000000a8
        /*05ec*/ 	.short	0x010a
        /*05ee*/ 	.byte	0x06
	.zero		1


	//   ....[71]....
        /*05f0*/ 	.word	0x00004a00
        /*05f4*/ 	.word	0x000000ff
        /*05f8*/ 	.word	0x00000080
        /*05fc*/ 	.short	0x010a
        /*05fe*/ 	.byte	0x06
	.zero		1


	//   ....[72]....
        /*0600*/ 	.word	0x00004bf0
        /*0604*/ 	.word	0x000000ff
        /*0608*/ 	.word	0x00000060
        /*060c*/ 	.short	0x010b
        /*060e*/ 	.byte	0x06
	.zero		1


	//   ....[73]....
        /*0610*/ 	.word	0x00004c00
        /*0614*/ 	.word	0x000000ff
        /*0618*/ 	.word	0x00000000
        /*061c*/ 	.short	0x0101
        /*061e*/ 	.byte	0x15
	.zero		1


	//   ....[74]....
        /*0620*/ 	.word	0x00004c10
        /*0624*/ 	.word	0x000000ff
        /*0628*/ 	.word	0x00000088
        /*062c*/ 	.short	0x010a
        /*062e*/ 	.byte	0x06
	.zero		1


	//   ....[75]....
        /*0630*/ 	.word	0x00004dd0
        /*0634*/ 	.word	0x000000ff
        /*0638*/ 	.word	0x00000068
        /*063c*/ 	.short	0x010b
        /*063e*/ 	.byte	0x06
	.zero		1


	//   ....[76]....
        /*0640*/ 	.word	0x00004de0
        /*0644*/ 	.word	0x000000ff
        /*0648*/ 	.word	0x00000000
        /*064c*/ 	.short	0x0101
        /*064e*/ 	.byte	0x0f
	.zero		1


	//   ....[77]....
        /*0650*/ 	.word	0x00004df0
        /*0654*/ 	.word	0x000000ff
        /*0658*/ 	.word	0x00000090
        /*065c*/ 	.short	0x010a
        /*065e*/ 	.byte	0x06
	.zero		1


	//   ....[78]....
        /*0660*/ 	.word	0x00004fa0
        /*0664*/ 	.word	0x000000ff
        /*0668*/ 	.word	0x00000070
        /*066c*/ 	.short	0x010b
        /*066e*/ 	.byte	0x06
	.zero		1


	//   ....[79]....
        /*0670*/ 	.word	0x00004fb0
        /*0674*/ 	.word	0x000000ff
        /*0678*/ 	.word	0x00000000
        /*067c*/ 	.short	0x0101
        /*067e*/ 	.byte	0x0e
	.zero		1


	//   ....[80]....
        /*0680*/ 	.word	0x00004fc0
        /*0684*/ 	.word	0x000000ff
        /*0688*/ 	.word	0x00000098
        /*068c*/ 	.short	0x010a
        /*068e*/ 	.byte	0x06
	.zero		1


	//   ....[81]....
        /*0690*/ 	.word	0x00005190
        /*0694*/ 	.word	0x000000ff
        /*0698*/ 	.word	0x00000078
        /*069c*/ 	.short	0x010b
        /*069e*/ 	.byte	0x06
	.zero		1


	//   ....[82]....
        /*06a0*/ 	.word	0x000051a0
        /*06a4*/ 	.word	0x000000ff
        /*06a8*/ 	.word	0x00000000
        /*06ac*/ 	.short	0x0101
        /*06ae*/ 	.byte	0x0d
	.zero		1


	//   ....[83]....
        /*06b0*/ 	.word	0x000051b0
        /*06b4*/ 	.word	0x000000ff
        /*06b8*/ 	.word	0x00000080
        /*06bc*/ 	.short	0x010a
        /*06be*/ 	.byte	0x06
	.zero		1


	//   ....[84]....
        /*06c0*/ 	.word	0x00005370
        /*06c4*/ 	.word	0x000000ff
        /*06c8*/ 	.word	0x00000060
        /*06cc*/ 	.short	0x010b
        /*06ce*/ 	.byte	0x06
	.zero		1


	//   ....[85]....
        /*06d0*/ 	.word	0x00005380
        /*06d4*/ 	.word	0x000000ff
        /*06d8*/ 	.word	0x00000000
        /*06dc*/ 	.short	0x0101
        /*06de*/ 	.byte	0x15
	.zero		1


	//   ....[86]....
        /*06e0*/ 	.word	0x00005390
        /*06e4*/ 	.word	0x000000ff
        /*06e8*/ 	.word	0x00000088
        /*06ec*/ 	.short	0x010a
        /*06ee*/ 	.byte	0x06
	.zero		1


	//   ....[87]....
        /*06f0*/ 	.word	0x00005540
        /*06f4*/ 	.word	0x000000ff
        /*06f8*/ 	.word	0x00000068
        /*06fc*/ 	.short	0x010b
        /*06fe*/ 	.byte	0x06
	.zero		1


	//   ....[88]....
        /*0700*/ 	.word	0x00005550
        /*0704*/ 	.word	0x000000ff
        /*0708*/ 	.word	0x00000000
        /*070c*/ 	.short	0x0101
        /*070e*/ 	.byte	0x0f
	.zero		1


	//   ....[89]....
        /*0710*/ 	.word	0x00005560
        /*0714*/ 	.word	0x000000ff
        /*0718*/ 	.word	0x00000090
        /*071c*/ 	.short	0x010a
        /*071e*/ 	.byte	0x06
	.zero		1


	//   ....[90]....
        /*0720*/ 	.word	0x00005750
        /*0724*/ 	.word	0x000000ff
        /*0728*/ 	.word	0x00000070
        /*072c*/ 	.short	0x010b
        /*072e*/ 	.byte	0x06
	.zero		1


	//   ....[91]....
        /*0730*/ 	.word	0x000057c0
        /*0734*/ 	.word	0x000000ff
        /*0738*/ 	.word	0x00000000
        /*073c*/ 	.short	0x0101
        /*073e*/ 	.byte	0x0e
	.zero		1


	//   ....[92]....
        /*0740*/ 	.word	0x000057d0
        /*0744*/ 	.word	0x000000ff
        /*0748*/ 	.word	0x00000098
        /*074c*/ 	.short	0x010a
        /*074e*/ 	.byte	0x06
	.zero		1


	//   ....[93]....
        /*0750*/ 	.word	0x00005a70
        /*0754*/ 	.word	0x000000ff
        /*0758*/ 	.word	0x00000078
        /*075c*/ 	.short	0x010b
        /*075e*/ 	.byte	0x06
	.zero		1


	//   ....[94]....
        /*0760*/ 	.word	0x00005a90
        /*0764*/ 	.word	0x000000ff
        /*0768*/ 	.word	0x00000000
        /*076c*/ 	.short	0x0101
        /*076e*/ 	.byte	0x0d
	.zero		1


	//   ....[95]....
        /*0770*/ 	.word	0x00005ab0
        /*0774*/ 	.word	0x000000ff
        /*0778*/ 	.word	0x00000080
        /*077c*/ 	.short	0x010a
        /*077e*/ 	.byte	0x06
	.zero		1


	//   ....[96]....
        /*0780*/ 	.word	0x00005ad0
        /*0784*/ 	.word	0x000000ff
        /*0788*/ 	.word	0x00000088
        /*078c*/ 	.short	0x010a
        /*078e*/ 	.byte	0x06
	.zero		1


	//   ....[97]....
        /*0790*/ 	.word	0x00005af0
        /*0794*/ 	.word	0x000000ff
        /*0798*/ 	.word	0x00000090
        /*079c*/ 	.short	0x010a
        /*079e*/ 	.byte	0x06
	.zero		1


	//   ....[98]....
        /*07a0*/ 	.word	0x00005b40
        /*07a4*/ 	.word	0x00000002
        /*07a8*/ 	.word	0x00000098
        /*07ac*/ 	.short	0x010a
        /*07ae*/ 	.byte	0xff
	.zero		1


	//   ....[99]....
        /*07b0*/ 	.word	0x00005e50
        /*07b4*/ 	.word	0x00000000
        /*07b8*/ 	.word	0x000000b0
        /*07bc*/ 	.short	0x010a
        /*07be*/ 	.byte	0xff
	.zero		1


	//   ....[100]....
        /*07c0*/ 	.word	0x00005f60
        /*07c4*/ 	.word	0x00000000
        /*07c8*/ 	.word	0x00000000
        /*07cc*/ 	.short	0x0101
        /*07ce*/ 	.byte	0xff
	.zero		1


	//   ....[101]....
        /*07d0*/ 	.word	0x000069a0
        /*07d4*/ 	.word	0x000000ff
        /*07d8*/ 	.word	0x00000060
        /*07dc*/ 	.short	0x010a
        /*07de*/ 	.byte	0x2d
	.zero		1


	//   ....[102]....
        /*07e0*/ 	.word	0x000069b0
        /*07e4*/ 	.word	0x0000003a
        /*07e8*/ 	.word	0x000000d0
        /*07ec*/ 	.short	0x010a
        /*07ee*/ 	.byte	0xff
	.zero		1


	//   ....[103]....
        /*07f0*/ 	.word	0x00006b20
        /*07f4*/ 	.word	0x000000ff
        /*07f8*/ 	.word	0x00000060
        /*07fc*/ 	.short	0x010a
        /*07fe*/ 	.byte	0x2d
	.zero		1


	//   ....[104]....
        /*0800*/ 	.word	0x00006c00
        /*0804*/ 	.word	0x0000003a
        /*0808*/ 	.word	0x000000d0
        /*080c*/ 	.short	0x010a
        /*080e*/ 	.byte	0xff
	.zero		1


	//   ....[105]....
        /*0810*/ 	.word	0x000079f0
        /*0814*/ 	.word	0x00000000
        /*0818*/ 	.word	0x00000000
        /*081c*/ 	.short	0x0101
        /*081e*/ 	.byte	0xff
	.zero		1


	//   ....[106]....
        /*0820*/ 	.word	0x00007a00
        /*0824*/ 	.word	0x00000002
        /*0828*/ 	.word	0x00000060
        /*082c*/ 	.short	0x010a
        /*082e*/ 	.byte	0xff
	.zero		1


	//   ....[107]....
        /*0830*/ 	.word	0x00007ac0
        /*0834*/ 	.word	0x00000002
        /*0838*/ 	.word	0x00000060
        /*083c*/ 	.short	0x010a
        /*083e*/ 	.byte	0xff
	.zero		1


	//   ....[108]....
        /*0840*/ 	.word	0x000088a0
        /*0844*/ 	.word	0x0000006a
        /*0848*/ 	.word	0x00000000
        /*084c*/ 	.short	0x0101
        /*084e*/ 	.byte	0xff
	.zero		1


	//   ....[109]....
        /*0850*/ 	.word	0x000088c0
        /*0854*/ 	.word	0x00000000
        /*0858*/ 	.word	0x00000060
        /*085c*/ 	.short	0x010a
        /*085e*/ 	.byte	0xff
	.zero		1


	//   ....[110]....
        /*0860*/ 	.word	0x00008970
        /*0864*/ 	.word	0x00000000
        /*0868*/ 	.word	0x00000060
        /*086c*/ 	.short	0x010a
        /*086e*/ 	.byte	0xff
	.zero		1


	//   ....[111]....
        /*0870*/ 	.word	0x000096d0
        /*0874*/ 	.word	0x0000006a
        /*0878*/ 	.word	0x00000000
        /*087c*/ 	.short	0x0101
        /*087e*/ 	.byte	0xff
	.zero		1


	//   ....[112]....
        /*0880*/ 	.word	0x000096f0
        /*0884*/ 	.word	0x00000000
        /*0888*/ 	.word	0x00000060
        /*088c*/ 	.short	0x010a
        /*088e*/ 	.byte	0xff
	.zero		1


	//   ....[113]....
        /*0890*/ 	.word	0x000097b0
        /*0894*/ 	.word	0x00000000
        /*0898*/ 	.word	0x00000060
        /*089c*/ 	.short	0x010a
        /*089e*/ 	.byte	0xff
	.zero		1


	//   ....[114]....
        /*08a0*/ 	.word	0x0000a5c0
        /*08a4*/ 	.word	0x0000006b
        /*08a8*/ 	.word	0x00000000
        /*08ac*/ 	.short	0x0101
        /*08ae*/ 	.byte	0xff
	.zero		1


	//   ....[115]....
        /*08b0*/ 	.word	0x0000a5e0
        /*08b4*/ 	.word	0x00000000
        /*08b8*/ 	.word	0x00000060
        /*08bc*/ 	.short	0x010a
        /*08be*/ 	.byte	0xff
	.zero		1


	//   ....[116]....
        /*08c0*/ 	.word	0x0000a690
        /*08c4*/ 	.word	0x00000000
        /*08c8*/ 	.word	0x00000060
        /*08cc*/ 	.short	0x010a
        /*08ce*/ 	.byte	0xff
	.zero		1


	//   ....[117]....
        /*08d0*/ 	.word	0x0000b460
        /*08d4*/ 	.word	0x0000006b
        /*08d8*/ 	.word	0x00000000
        /*08dc*/ 	.short	0x0101
        /*08de*/ 	.byte	0xff
	.zero		1


	//   ....[118]....
        /*08e0*/ 	.word	0x0000b480
        /*08e4*/ 	.word	0x00000000
        /*08e8*/ 	.word	0x00000060
        /*08ec*/ 	.short	0x010a
        /*08ee*/ 	.byte	0xff
	.zero		1


	//   ....[119]....
        /*08f0*/ 	.word	0x0000b530
        /*08f4*/ 	.word	0x00000000
        /*08f8*/ 	.word	0x00000060
        /*08fc*/ 	.short	0x010a
        /*08fe*/ 	.byte	0xff
	.zero		1


	//   ....[120]....
        /*0900*/ 	.word	0x0000c350
        /*0904*/ 	.word	0x0000006b
        /*0908*/ 	.word	0x00000000
        /*090c*/ 	.short	0x0101
        /*090e*/ 	.byte	0xff
	.zero		1


	//   ....[121]....
        /*0910*/ 	.word	0x0000c370
        /*0914*/ 	.word	0x00000000
        /*0918*/ 	.word	0x00000060
        /*091c*/ 	.short	0x010a
        /*091e*/ 	.byte	0xff
	.zero		1


	//   ....[122]....
        /*0920*/ 	.word	0x0000c420
        /*0924*/ 	.word	0x00000000
        /*0928*/ 	.word	0x00000060
        /*092c*/ 	.short	0x010a
        /*092e*/ 	.byte	0xff
	.zero		1


	//   ....[123]....
        /*0930*/ 	.word	0x0000d1d0
        /*0934*/ 	.word	0x0000006b
        /*0938*/ 	.word	0x00000000
        /*093c*/ 	.short	0x0101
        /*093e*/ 	.byte	0xff
	.zero		1


	//   ....[124]....
        /*0940*/ 	.word	0x0000d1f0
        /*0944*/ 	.word	0x00000000
        /*0948*/ 	.word	0x00000060
        /*094c*/ 	.short	0x010a
        /*094e*/ 	.byte	0xff
	.zero		1


	//   ....[125]....
        /*0950*/ 	.word	0x0000d2a0
        /*0954*/ 	.word	0x00000000
        /*0958*/ 	.word	0x00000060
        /*095c*/ 	.short	0x010a
        /*095e*/ 	.byte	0xff
	.zero		1


	//   ....[126]....
        /*0960*/ 	.word	0x0000db10
        /*0964*/ 	.word	0x000000ff
        /*0968*/ 	.word	0x00000000
        /*096c*/ 	.short	0x0101
        /*096e*/ 	.byte	0x04
	.zero		1


	//   ....[127]....
        /*0970*/ 	.word	0x0000e090
        /*0974*/ 	.word	0x00000000
        /*0978*/ 	.word	0x00000000
        /*097c*/ 	.short	0x0101
        /*097e*/ 	.byte	0xff
	.zero		1


	//   ....[128]....
        /*0980*/ 	.word	0x0000e320
        /*0984*/ 	.word	0x000000ff
        /*0988*/ 	.word	0x00000000
        /*098c*/ 	.short	0x0101
        /*098e*/ 	.byte	0x04
	.zero		1


	//   ....[129]....
        /*0990*/ 	.word	0x0000e340
        /*0994*/ 	.word	0x00000002
        /*0998*/ 	.word	0x00000100
        /*099c*/ 	.short	0x010a
        /*099e*/ 	.byte	0xff
	.zero		1


	//   ....[130]....
        /*09a0*/ 	.word	0x0000e3a0
        /*09a4*/ 	.word	0x00000002
        /*09a8*/ 	.word	0x00000030
        /*09ac*/ 	.short	0x010a
        /*09ae*/ 	.byte	0xff
	.zero		1


	//   ....[131]....
        /*09b0*/ 	.word	0x0000e400
        /*09b4*/ 	.word	0x00000002
        /*09b8*/ 	.word	0x00000030
        /*09bc*/ 	.short	0x010a
        /*09be*/ 	.byte	0xff
	.zero		1


	//   ....[132]....
        /*09c0*/ 	.word	0x0000e450
        /*09c4*/ 	.word	0x00000002
        /*09c8*/ 	.word	0x000000b0
        /*09cc*/ 	.short	0x010a
        /*09ce*/ 	.byte	0xff
	.zero		1


	//   ....[133]....
        /*09d0*/ 	.word	0x0000e4b0
        /*09d4*/ 	.word	0x00000000
        /*09d8*/ 	.word	0x00000000
        /*09dc*/ 	.short	0x010a
        /*09de*/ 	.byte	0xff
	.zero		1


	//   ....[134]....
        /*09e0*/ 	.word	0x0000e510
        /*09e4*/ 	.word	0x00000000
        /*09e8*/ 	.word	0x00000000
        /*09ec*/ 	.short	0x010a
        /*09ee*/ 	.byte	0xff
	.zero		1


	//   ....[135]....
        /*09f0*/ 	.word	0x0000e570
        /*09f4*/ 	.word	0x00000000
        /*09f8*/ 	.word	0x00000000
        /*09fc*/ 	.short	0x010a
        /*09fe*/ 	.byte	0xff
	.zero		1


	//   ....[136]....
        /*0a00*/ 	.word	0x0000e5d0
        /*0a04*/ 	.word	0x00000000
        /*0a08*/ 	.word	0x00000000
        /*0a0c*/ 	.short	0x010a
        /*0a0e*/ 	.byte	0xff
	.zero		1


	//   ....[137]....
        /*0a10*/ 	.word	0x0000e630
        /*0a14*/ 	.word	0x00000000
        /*0a18*/ 	.word	0x00000000
        /*0a1c*/ 	.short	0x010a
        /*0a1e*/ 	.byte	0xff
	.zero		1


	//   ....[138]....
        /*0a20*/ 	.word	0x0000e680
        /*0a24*/ 	.word	0x00000000
        /*0a28*/ 	.word	0x000000f0
        /*0a2c*/ 	.short	0x010a
        /*0a2e*/ 	.byte	0xff
	.zero		1


	//   ....[139]....
        /*0a30*/ 	.word	0x0000e6e0
        /*0a34*/ 	.word	0x00000000
        /*0a38*/ 	.word	0x000000c0
        /*0a3c*/ 	.short	0x010a
        /*0a3e*/ 	.byte	0xff
	.zero		1


	//   ....[140]....
        /*0a40*/ 	.word	0x0000e730
        /*0a44*/ 	.word	0x00000000
        /*0a48*/ 	.word	0x000000b0
        /*0a4c*/ 	.short	0x010a
        /*0a4e*/ 	.byte	0xff
	.zero		1


	//   ....[141]....
        /*0a50*/ 	.word	0x0000e790
        /*0a54*/ 	.word	0x00000000
        /*0a58*/ 	.word	0x000000c0
        /*0a5c*/ 	.short	0x010a
        /*0a5e*/ 	.byte	0xff
	.zero		1


	//   ....[142]....
        /*0a60*/ 	.word	0x0000e7e0
        /*0a64*/ 	.word	0x00000000
        /*0a68*/ 	.word	0x000000b0
        /*0a6c*/ 	.short	0x010a
        /*0a6e*/ 	.byte	0xff
	.zero		1


	//   ....[143]....
        /*0a70*/ 	.word	0x0000e840
        /*0a74*/ 	.word	0x00000002
        /*0a78*/ 	.word	0x000000e0
        /*0a7c*/ 	.short	0x010a
        /*0a7e*/ 	.byte	0xff
	.zero		1


	//   ....[144]....
        /*0a80*/ 	.word	0x0000e8a0
        /*0a84*/ 	.word	0x00000000
        /*0a88*/ 	.word	0x00000000
        /*0a8c*/ 	.short	0x010a
        /*0a8e*/ 	.byte	0xff
	.zero		1


	//   ....[145]....
        /*0a90*/ 	.word	0x0000e900
        /*0a94*/ 	.word	0x00000000
        /*0a98*/ 	.word	0x00000000
        /*0a9c*/ 	.short	0x010a
        /*0a9e*/ 	.byte	0xff
	.zero		1


	//   ....[146]....
        /*0aa0*/ 	.word	0x0000e960
        /*0aa4*/ 	.word	0x00000000
        /*0aa8*/ 	.word	0x00000000
        /*0aac*/ 	.short	0x010a
        /*0aae*/ 	.byte	0xff
	.zero		1


	//   ....[147]....
        /*0ab0*/ 	.word	0x0000e9b0
        /*0ab4*/ 	.word	0x00000000
        /*0ab8*/ 	.word	0x000000b0
        /*0abc*/ 	.short	0x010a
        /*0abe*/ 	.byte	0xff
	.zero		1


	//   ....[148]....
        /*0ac0*/ 	.word	0x0000ea10
        /*0ac4*/ 	.word	0x00000000
        /*0ac8*/ 	.word	0x000000a8
        /*0acc*/ 	.short	0x010a
        /*0ace*/ 	.byte	0xff
	.zero		1


	//   ....[149]....
        /*0ad0*/ 	.word	0x0000ea70
        /*0ad4*/ 	.word	0x00000000
        /*0ad8*/ 	.word	0x00000080
        /*0adc*/ 	.short	0x010a
        /*0ade*/ 	.byte	0xff
	.zero		1


	//   ....[150]....
        /*0ae0*/ 	.word	0x0000ead0
        /*0ae4*/ 	.word	0x00000000
        /*0ae8*/ 	.word	0x00000088
        /*0aec*/ 	.short	0x010a
        /*0aee*/ 	.byte	0xff
	.zero		1


	//   ....[151]....
        /*0af0*/ 	.word	0x0000eb30
        /*0af4*/ 	.word	0x00000000
        /*0af8*/ 	.word	0x00000090
        /*0afc*/ 	.short	0x010a
        /*0afe*/ 	.byte	0xff
	.zero		1


	//   ....[152]....
        /*0b00*/ 	.word	0x0000eb90
        /*0b04*/ 	.word	0x00000000
        /*0b08*/ 	.word	0x00000098
        /*0b0c*/ 	.short	0x010a
        /*0b0e*/ 	.byte	0xff
	.zero		1


	//   ....[153]....
        /*0b10*/ 	.word	0x0000ebf0
        /*0b14*/ 	.word	0x00000000
        /*0b18*/ 	.word	0x00000080
        /*0b1c*/ 	.short	0x010a
        /*0b1e*/ 	.byte	0xff
	.zero		1


	//   ....[154]....
        /*0b20*/ 	.word	0x0000ec50
        /*0b24*/ 	.word	0x00000000
        /*0b28*/ 	.word	0x00000088
        /*0b2c*/ 	.short	0x010a
        /*0b2e*/ 	.byte	0xff
	.zero		1


	//   ....[155]....
        /*0b30*/ 	.word	0x0000ecb0
        /*0b34*/ 	.word	0x00000000
        /*0b38*/ 	.word	0x00000090
        /*0b3c*/ 	.short	0x010a
        /*0b3e*/ 	.byte	0xff
	.zero		1


	//   ....[156]....
        /*0b40*/ 	.word	0x0000ed10
        /*0b44*/ 	.word	0x00000000
        /*0b48*/ 	.word	0x00000098
        /*0b4c*/ 	.short	0x010a
        /*0b4e*/ 	.byte	0xff
	.zero		1


	//   ....[157]....
        /*0b50*/ 	.word	0x0000ed70
        /*0b54*/ 	.word	0x00000000
        /*0b58*/ 	.word	0x00000080
        /*0b5c*/ 	.short	0x010a
        /*0b5e*/ 	.byte	0xff
	.zero		1


	//   ....[158]....
        /*0b60*/ 	.word	0x0000edd0
        /*0b64*/ 	.word	0x00000000
        /*0b68*/ 	.word	0x00000088
        /*0b6c*/ 	.short	0x010a
        /*0b6e*/ 	.byte	0xff
	.zero		1


	//   ....[159]....
        /*0b70*/ 	.word	0x0000ee30
        /*0b74*/ 	.word	0x00000002
        /*0b78*/ 	.word	0x00000090
        /*0b7c*/ 	.short	0x010a
        /*0b7e*/ 	.byte	0xff
	.zero		1


	//   ....[160]....
        /*0b80*/ 	.word	0x0000ee80
        /*0b84*/ 	.word	0x00000000
        /*0b88*/ 	.word	0x000000b0
        /*0b8c*/ 	.short	0x010a
        /*0b8e*/ 	.byte	0xff
	.zero		1


	//   ....[161]....
        /*0b90*/ 	.word	0x0000eee0
        /*0b94*/ 	.word	0x00000004
        /*0b98*/ 	.word	0x00000060
        /*0b9c*/ 	.short	0x010a
        /*0b9e*/ 	.byte	0xff
	.zero		1


	//   ....[162]....
        /*0ba0*/ 	.word	0x0000ef30
        /*0ba4*/ 	.word	0x0000003a
        /*0ba8*/ 	.word	0x000000d0
        /*0bac*/ 	.short	0x010a
        /*0bae*/ 	.byte	0xff
	.zero		1


	//   ....[163]....
        /*0bb0*/ 	.word	0x0000ef80
        /*0bb4*/ 	.word	0x00000002
        /*0bb8*/ 	.word	0x00000060
        /*0bbc*/ 	.short	0x010a
        /*0bbe*/ 	.byte	0xff
	.zero		1


	//   ....[164]....
        /*0bc0*/ 	.word	0x0000efd0
        /*0bc4*/ 	.word	0x00000000
        /*0bc8*/ 	.word	0x00000060
        /*0bcc*/ 	.short	0x010a
        /*0bce*/ 	.byte	0xff
	.zero		1


	//   ....[165]....
        /*0bd0*/ 	.word	0x0000f020
        /*0bd4*/ 	.word	0x00000000
        /*0bd8*/ 	.word	0x00000060
        /*0bdc*/ 	.short	0x010a
        /*0bde*/ 	.byte	0xff
	.zero		1


	//   ....[166]....
        /*0be0*/ 	.word	0x0000f070
        /*0be4*/ 	.word	0x00000000
        /*0be8*/ 	.word	0x00000060
        /*0bec*/ 	.short	0x010a
        /*0bee*/ 	.byte	0xff
	.zero		1


	//   ....[167]....
        /*0bf0*/ 	.word	0x0000f0c0
        /*0bf4*/ 	.word	0x00000000
        /*0bf8*/ 	.word	0x00000060
        /*0bfc*/ 	.short	0x010a
        /*0bfe*/ 	.byte	0xff
	.zero		1


	//   ....[168]....
        /*0c00*/ 	.word	0x0000f110
        /*0c04*/ 	.word	0x00000000
        /*0c08*/ 	.word	0x00000060
        /*0c0c*/ 	.short	0x010a
        /*0c0e*/ 	.byte	0xff
	.zero		1


	//   ....[169]....
        /*0c10*/ 	.word	0x0000f160
        /*0c14*/ 	.word	0x00000000
        /*0c18*/ 	.word	0x00000060
        /*0c1c*/ 	.short	0x010a
        /*0c1e*/ 	.byte	0xff
	.zero		1


	//----- nvinfo : EIATTR_NUM_MBARRIERS
	.align		4
.L_47:
        /*0c20*/ 	.byte	0x03, 0x38
        /*0c22*/ 	.short	0x0022


	//----- nvinfo : EIATTR_EXIT_INSTR_OFFSETS
	.align		4
        /*0c24*/ 	.byte	0x04, 0x1c
        /*0c26*/ 	.short	(.L_49 - .L_48)


	//   ....[0]....
.L_48:
        /*0c28*/ 	.word	0x00002c10


	//   ....[1]....
        /*0c2c*/ 	.word	0x00003100


	//   ....[2]....
        /*0c30*/ 	.word	0x00003160


	//   ....[3]....
        /*0c34*/ 	.word	0x00004240


	//   ....[4]....
        /*0c38*/ 	.word	0x00005b70


	//   ....[5]....
        /*0c3c*/ 	.word	0x00005bb0


	//   ....[6]....
        /*0c40*/ 	.word	0x0000e210


	//   ....[7]....
        /*0c44*/ 	.word	0x0000e290


	//   ....[8]....
        /*0c48*/ 	.word	0x0000e2c0


	//   ....[9]....
        /*0c4c*/ 	.word	0x0000e330


	//----- nvinfo : EIATTR_MAX_THREADS
	.align		4
.L_49:
        /*0c50*/ 	.byte	0x04, 0x05
        /*0c52*/ 	.short	(.L_51 - .L_50)
.L_50:
        /*0c54*/ 	.word	0x00000100
        /*0c58*/ 	.word	0x00000001
        /*0c5c*/ 	.word	0x00000001


	//----- nvinfo : EIATTR_CRS_STACK_SIZE
	.align		4
.L_51:
        /*0c60*/ 	.byte	0x04, 0x1e
        /*0c62*/ 	.short	(.L_53 - .L_52)
.L_52:
        /*0c64*/ 	.word	0x00000000


	//----- nvinfo : EIATTR_CBANK_PARAM_SIZE
	.align		4
.L_53:
        /*0c68*/ 	.byte	0x03, 0x19
        /*0c6a*/ 	.short	0x0c00


	//----- nvinfo : EIATTR_PARAM_CBANK
	.align		4
        /*0c6c*/ 	.byte	0x04, 0x0a
        /*0c6e*/ 	.short	(.L_55 - .L_54)
	.align		4
.L_54:
        /*0c70*/ 	.word	index@(.nv.constant0._ZN7cutlass13device_kernelINS_4gemm6kernel13GemmUniversalIN4cute5tupleIJiiiiEEENS1_10collective13CollectiveMmaINS1_46MainloopSm100TmaUmmaWarpSpecializedBlockScaledILi6ELi2ELi2ENS5_IJNS4_1CILi2EEENSA_ILi1EEESC_EEEEENS5_IJNSA_ILi128EEESF_SF_EEENS5_IJNS_12float_e5m2_tENS_13float_ue8m0_tEEEENS5_IJNS5_IJlSC_lEEENS4_6LayoutINS5_IJNS5_IJNS5_IJNSA_ILi32EEENSA_ILi4EEEEEEiEEESP_NS5_IJSC_iEEEEEENS5_IJNS5_IJNS5_IJNSA_ILi16EEESN_EEEiEEENS5_IJNS5_IJNSA_ILi0EEESC_EEENSA_ILi512EEEEEENS5_IJSV_iEEEEEEEEEEESJ_S12_NS4_8TiledMMAINS4_8MMA_AtomIJNS4_21SM100_MMA_MXF8F6F4_SSISH_SH_fSI_Li128ELi128ELNS4_4UMMA5MajorE0ELS17_0ELNS16_7ScaleInE0ELS18_0EEEEEENSL_INS5_IJSC_SC_SC_EEENS5_IJSV_SV_SV_EEEEENS5_IJNS4_10UnderscoreES1E_S1E_EEEEENS5_IJNS4_13SM90_TMA_LOADES1H_EEENS5_IJNS4_14ComposedLayoutINS4_7SwizzleILi3ELi4ELi3EEENS4_18smem_ptr_flag_bitsILi8EEENSL_INS5_IJNSA_ILi8EEESF_EEENS5_IJSF_SC_EEEEEEENSL_INS5_IJNS5_IJNS5_IJSO_SC_EEENS5_IJSM_SC_EEEEEESC_NS5_IJSN_SC_EEEEEENS5_IJNS5_IJNS5_IJST_SX_EEESW_EEESV_NS5_IJSC_SX_EEEEEEEEEEEvNS4_8identityENS5_IJNS4_23SM90_TMA_LOAD_MULTICASTES25_EEES23_vS24_EENS_8epilogue10collective18CollectiveEpilogueINS28_23Sm100TmaWarpSpecializedILi4ELi2ELi16ELb1ELb0EEEJNS5_IJNSA_ILi64EEESF_SF_EEENS5_IJNSL_IS2D_SC_EENSL_INS5_IJSS_SB_EEENS5_IJSC_S2D_EEEEEEEENS_10bfloat16_tESK_S2K_SK_NS28_6fusion15FusionCallbacksIS2C_NS2L_17LinearCombinationIS2K_fS2K_fLNS_15FloatRoundStyleE2EEES2E_S2J_JEEENS4_5SM1004TMEM4LOAD26SM100_TMEM_LOAD_32dp32b16xES1H_NS1J_INS1K_ILi1ELi4ELi3EEENS1M_ILi16EEENSL_INS5_IJS1O_SS_EEENS5_IJSS_SC_EEEEEEENS4_39AutoVectorizingCopyWithAssumedAlignmentILi128EEENS4_14SM90_TMA_STOREES30_S32_S32_EEEvvEEEEvNT_6ParamsE)
        /*0c74*/ 	.short	0x0380
        /*0c76*/ 	.short	0x0c00


	//----- nvinfo : EIATTR_SW_WAR
	.align		4
.L_55:
        /*0c78*/ 	.byte	0x04, 0x36
        /*0c7a*/ 	.short	(.L_57 - .L_56)
.L_56:
        /*0c7c*/ 	.word	0x00000008
.L_57:


//--------------------- .nv.callgraph             --------------------------
	.section	.nv.callgraph,"",@"SHT_CUDA_CALLGRAPH"
	.align	4
	.sectionentsize	8
	.align		4
        /*0000*/ 	.word	0x00000000
	.align		4
        /*0004*/ 	.word	0xffffffff
	.align		4
        /*0008*/ 	.word	index@(_ZN7cutlass13device_kernelINS_4gemm6kernel13GemmUniversalIN4cute5tupleIJiiiiEEENS1_10collective13CollectiveMmaINS1_46MainloopSm100TmaUmmaWarpSpecializedBlockScaledILi6ELi2ELi2ENS5_IJNS4_1CILi2EEENSA_ILi1EEESC_EEEEENS5_IJNSA_ILi128EEESF_SF_EEENS5_IJNS_12float_e5m2_tENS_13float_ue8m0_tEEEENS5_IJNS5_IJlSC_lEEENS4_6LayoutINS5_IJNS5_IJNS5_IJNSA_ILi32EEENSA_ILi4EEEEEEiEEESP_NS5_IJSC_iEEEEEENS5_IJNS5_IJNS5_IJNSA_ILi16EEESN_EEEiEEENS5_IJNS5_IJNSA_ILi0EEESC_EEENSA_ILi512EEEEEENS5_IJSV_iEEEEEEEEEEESJ_S12_NS4_8TiledMMAINS4_8MMA_AtomIJNS4_21SM100_MMA_MXF8F6F4_SSISH_SH_fSI_Li128ELi128ELNS4_4UMMA5MajorE0ELS17_0ELNS16_7ScaleInE0ELS18_0EEEEEENSL_INS5_IJSC_SC_SC_EEENS5_IJSV_SV_SV_EEEEENS5_IJNS4_10UnderscoreES1E_S1E_EEEEENS5_IJNS4_13SM90_TMA_LOADES1H_EEENS5_IJNS4_14ComposedLayoutINS4_7SwizzleILi3ELi4ELi3EEENS4_18smem_ptr_flag_bitsILi8EEENSL_INS5_IJNSA_ILi8EEESF_EEENS5_IJSF_SC_EEEEEEENSL_INS5_IJNS5_IJNS5_IJSO_SC_EEENS5_IJSM_SC_EEEEEESC_NS5_IJSN_SC_EEEEEENS5_IJNS5_IJNS5_IJST_SX_EEESW_EEESV_NS5_IJSC_SX_EEEEEEEEEEEvNS4_8identityENS5_IJNS4_23SM90_TMA_LOAD_MULTICASTES25_EEES23_vS24_EENS_8epilogue10collective18CollectiveEpilogueINS28_23Sm100TmaWarpSpecializedILi4ELi2ELi16ELb1ELb0EEEJNS5_IJNSA_ILi64EEESF_SF_EEENS5_IJNSL_IS2D_SC_EENSL_INS5_IJSS_SB_EEENS5_IJSC_S2D_EEEEEEEENS_10bfloat16_tESK_S2K_SK_NS28_6fusion15FusionCallbacksIS2C_NS2L_17LinearCombinationIS2K_fS2K_fLNS_15FloatRoundStyleE2EEES2E_S2J_JEEENS4_5SM1004TMEM4LOAD26SM100_TMEM_LOAD_32dp32b16xES1H_NS1J_INS1K_ILi1ELi4ELi3EEENS1M_ILi16EEENSL_INS5_IJS1O_SS_EEENS5_IJSS_SC_EEEEEEENS4_39AutoVectorizingCopyWithAssumedAlignmentILi128EEENS4_14SM90_TMA_STOREES30_S32_S32_EEEvvEEEEvNT_6ParamsE)
	.align		4
        /*000c*/ 	.word	index@(__assertfail)
	.align		4
        /*0010*/ 	.word	0x00000000
	.align		4
        /*0014*/ 	.word	0xfffffffe
	.align		4
        /*0018*/ 	.word	0x00000000
	.align		4
        /*001c*/ 	.word	0xfffffffd
	.align		4
        /*0020*/ 	.word	0x00000000
	.align		4
        /*0024*/ 	.word	0xfffffffc


//--------------------- .nv.constant4             --------------------------
	.section	.nv.constant4,"a",@progbits
	.align	8
	.align		8
.nv.constant4:
        /*0000*/ 	.dword	__assertfail
	.align		8
        /*0008*/ 	.dword	__unnamed_1
	.align		8
        /*0010*/ 	.dword	__unnamed_2
	.align		8
        /*0018*/ 	.dword	_ZN40_INTERNAL_9d12e9f9_4_k_cu_509c705e_205754cuda3std3__45__cpo5beginE
	.align		8
        /*0020*/ 	.dword	_ZN40_INTERNAL_9d12e9f9_4_k_cu_509c705e_205754cuda3std3__45__cpo3endE
	.align		8
        /*0028*/ 	.dword	_ZN40_INTERNAL_9d12e9f9_4_k_cu_509c705e_205754cuda3std3__45__cpo6cbeginE
	.align		8
        /*0030*/ 	.dword	_ZN40_INTERNAL_9d12e9f9_4_k_cu_509c705e_205754cuda3std3__45__cpo4cendE
	.align		8
        /*0038*/ 	.dword	_ZN40_INTERNAL_9d12e9f9_4_k_cu_509c705e_205754cuda3std3__442_GLOBAL__N__9d12e9f9_4_k_cu_509c705e_205756ignoreE
	.align		8
        /*0040*/ 	.dword	_ZN40_INTERNAL_9d12e9f9_4_k_cu_509c705e_205754cuda3std3__419piecewise_constructE
	.align		8
        /*0048*/ 	.dword	_ZN40_INTERNAL_9d12e9f9_4_k_cu_509c705e_205754cuda3std3__48in_placeE
	.align		8
        /*0050*/ 	.dword	_ZN40_INTERNAL_9d12e9f9_4_k_cu_509c705e_205754cuda3std6ranges3__45__cpo4swapE
	.align		8
        /*0058*/ 	.dword	_ZN40_INTERNAL_9d12e9f9_4_k_cu_509c705e_205754cuda3std6ranges3__45__cpo9iter_moveE
	.align		8
        /*0060*/ 	.dword	_ZN40_INTERNAL_9d12e9f9_4_k_cu_509c705e_205754cute7productE
	.align		8
        /*0068*/ 	.dword	_ZN40_INTERNAL_9d12e9f9_4_k_cu_509c705e_205754cute1_E
	.align		8
        /*0070*/ 	.dword	$str$25
	.align		8
        /*0078*/ 	.dword	$str$26
	.align		8
        /*0080*/ 	.dword	$str$27
	.align		8
        /*0088*/ 	.dword	$str$28


//--------------------- .text._ZN7cutlass13device_kernelINS_4gemm6kernel13GemmUniversalIN4cute5tupleIJiiiiEEENS1_10collective13CollectiveMmaINS1_46MainloopSm100TmaUmmaWarpSpecializedBlockScaledILi6ELi2ELi2ENS5_IJNS4_1CILi2EEENSA_ILi1EEESC_EEEEENS5_IJNSA_ILi128EEESF_SF_EEENS5_IJNS_12float_e5m2_tENS_13float_ue8m0_tEEEENS5_IJNS5_IJlSC_lEEENS4_6LayoutINS5_IJNS5_IJNS5_IJNSA_ILi32EEENSA_ILi4EEEEEEiEEESP_NS5_IJSC_iEEEEEENS5_IJNS5_IJNS5_IJNSA_ILi16EEESN_EEEiEEENS5_IJNS5_IJNSA_ILi0EEESC_EEENSA_ILi512EEEEEENS5_IJSV_iEEEEEEEEEEESJ_S12_NS4_8TiledMMAINS4_8MMA_AtomIJNS4_21SM100_MMA_MXF8F6F4_SSISH_SH_fSI_Li128ELi128ELNS4_4UMMA5MajorE0ELS17_0ELNS16_7ScaleInE0ELS18_0EEEEEENSL_INS5_IJSC_SC_SC_EEENS5_IJSV_SV_SV_EEEEENS5_IJNS4_10UnderscoreES1E_S1E_EEEEENS5_IJNS4_13SM90_TMA_LOADES1H_EEENS5_IJNS4_14ComposedLayoutINS4_7SwizzleILi3ELi4ELi3EEENS4_18smem_ptr_flag_bitsILi8EEENSL_INS5_IJNSA_ILi8EEESF_EEENS5_IJSF_SC_EEEEEEENSL_INS5_IJNS5_IJNS5_IJSO_SC_EEENS5_IJSM_SC_EEEEEESC_NS5_IJSN_SC_EEEEEENS5_IJNS5_IJNS5_IJST_SX_EEESW_EEESV_NS5_IJSC_SX_EEEEEEEEEEEvNS4_8identityENS5_IJNS4_23SM90_TMA_LOAD_MULTICASTES25_EEES23_vS24_EENS_8epilogue10collective18CollectiveEpilogueINS28_23Sm100TmaWarpSpecializedILi4ELi2ELi16ELb1ELb0EEEJNS5_IJNSA_ILi64EEESF_SF_EEENS5_IJNSL_IS2D_SC_EENSL_INS5_IJSS_SB_EEENS5_IJSC_S2D_EEEEEEEENS_10bfloat16_tESK_S2K_SK_NS28_6fusion15FusionCallbacksIS2C_NS2L_17LinearCombinationIS2K_fS2K_fLNS_15FloatRoundStyleE2EEES2E_S2J_JEEENS4_5SM1004TMEM4LOAD26SM100_TMEM_LOAD_32dp32b16xES1H_NS1J_INS1K_ILi1ELi4ELi3EEENS1M_ILi16EEENSL_INS5_IJS1O_SS_EEENS5_IJSS_SC_EEEEEEENS4_39AutoVectorizingCopyWithAssumedAlignmentILi128EEENS4_14SM90_TMA_STOREES30_S32_S32_EEEvvEEEEvNT_6ParamsE --------------------------
	.section	.text._ZN7cutlass13device_kernelINS_4gemm6kernel13GemmUniversalIN4cute5tupleIJiiiiEEENS1_10collective13CollectiveMmaINS1_46MainloopSm100TmaUmmaWarpSpecializedBlockScaledILi6ELi2ELi2ENS5_IJNS4_1CILi2EEENSA_ILi1EEESC_EEEEENS5_IJNSA_ILi128EEESF_SF_EEENS5_IJNS_12float_e5m2_tENS_13float_ue8m0_tEEEENS5_IJNS5_IJlSC_lEEENS4_6LayoutINS5_IJNS5_IJNS5_IJNSA_ILi32EEENSA_ILi4EEEEEEiEEESP_NS5_IJSC_iEEEEEENS5_IJNS5_IJNS5_IJNSA_ILi16EEESN_EEEiEEENS5_IJNS5_IJNSA_ILi0EEESC_EEENSA_ILi512EEEEEENS5_IJSV_iEEEEEEEEEEESJ_S12_NS4_8TiledMMAINS4_8MMA_AtomIJNS4_21SM100_MMA_MXF8F6F4_SSISH_SH_fSI_Li128ELi128ELNS4_4UMMA5MajorE0ELS17_0ELNS16_7ScaleInE0ELS18_0EEEEEENSL_INS5_IJSC_SC_SC_EEENS5_IJSV_SV_SV_EEEEENS5_IJNS4_10UnderscoreES1E_S1E_EEEEENS5_IJNS4_13SM90_TMA_LOADES1H_EEENS5_IJNS4_14ComposedLayoutINS4_7SwizzleILi3ELi4ELi3EEENS4_18smem_ptr_flag_bitsILi8EEENSL_INS5_IJNSA_ILi8EEESF_EEENS5_IJSF_SC_EEEEEEENSL_INS5_IJNS5_IJNS5_IJSO_SC_EEENS5_IJSM_SC_EEEEEESC_NS5_IJSN_SC_EEEEEENS5_IJNS5_IJNS5_IJST_SX_EEESW_EEESV_NS5_IJSC_SX_EEEEEEEEEEEvNS4_8identityENS5_IJNS4_23SM90_TMA_LOAD_MULTICASTES25_EEES23_vS24_EENS_8epilogue10collective18CollectiveEpilogueINS28_23Sm100TmaWarpSpecializedILi4ELi2ELi16ELb1ELb0EEEJNS5_IJNSA_ILi64EEESF_SF_EEENS5_IJNSL_IS2D_SC_EENSL_INS5_IJSS_SB_EEENS5_IJSC_S2D_EEEEEEEENS_10bfloat16_tESK_S2K_SK_NS28_6fusion15FusionCallbacksIS2C_NS2L_17LinearCombinationIS2K_fS2K_fLNS_15FloatRoundStyleE2EEES2E_S2J_JEEENS4_5SM1004TMEM4LOAD26SM100_TMEM_LOAD_32dp32b16xES1H_NS1J_INS1K_ILi1ELi4ELi3EEENS1M_ILi16EEENSL_INS5_IJS1O_SS_EEENS5_IJSS_SC_EEEEEEENS4_39AutoVectorizingCopyWithAssumedAlignmentILi128EEENS4_14SM90_TMA_STOREES30_S32_S32_EEEvvEEEEvNT_6ParamsE,"ax",@progbits
	.align	128
.text._ZN7cutlass13device_kernelINS_4gemm6kernel13GemmUniversalIN4cute5tupleIJiiiiEEENS1_10collective13CollectiveMmaINS1_46MainloopSm100TmaUmmaWarpSpecializedBlockScaledILi6ELi2ELi2ENS5_IJNS4_1CILi2EEENSA_ILi1EEESC_EEEEENS5_IJNSA_ILi128EEESF_SF_EEENS5_IJNS_12float_e5m2_tENS_13float_ue8m0_tEEEENS5_IJNS5_IJlSC_lEEENS4_6LayoutINS5_IJNS5_IJNS5_IJNSA_ILi32EEENSA_ILi4EEEEEEiEEESP_NS5_IJSC_iEEEEEENS5_IJNS5_IJNS5_IJNSA_ILi16EEESN_EEEiEEENS5_IJNS5_IJNSA_ILi0EEESC_EEENSA_ILi512EEEEEENS5_IJSV_iEEEEEEEEEEESJ_S12_NS4_8TiledMMAINS4_8MMA_AtomIJNS4_21SM100_MMA_MXF8F6F4_SSISH_SH_fSI_Li128ELi128ELNS4_4UMMA5MajorE0ELS17_0ELNS16_7ScaleInE0ELS18_0EEEEEENSL_INS5_IJSC_SC_SC_EEENS5_IJSV_SV_SV_EEEEENS5_IJNS4_10UnderscoreES1E_S1E_EEEEENS5_IJNS4_13SM90_TMA_LOADES1H_EEENS5_IJNS4_14ComposedLayoutINS4_7SwizzleILi3ELi4ELi3EEENS4_18smem_ptr_flag_bitsILi8EEENSL_INS5_IJNSA_ILi8EEESF_EEENS5_IJSF_SC_EEEEEEENSL_INS5_IJNS5_IJNS5_IJSO_SC_EEENS5_IJSM_SC_EEEEEESC_NS5_IJSN_SC_EEEEEENS5_IJNS5_IJNS5_IJST_SX_EEESW_EEESV_NS5_IJSC_SX_EEEEEEEEEEEvNS4_8identityENS5_IJNS4_23SM90_TMA_LOAD_MULTICASTES25_EEES23_vS24_EENS_8epilogue10collective18CollectiveEpilogueINS28_23Sm100TmaWarpSpecializedILi4ELi2ELi16ELb1ELb0EEEJNS5_IJNSA_ILi64EEESF_SF_EEENS5_IJNSL_IS2D_SC_EENSL_INS5_IJSS_SB_EEENS5_IJSC_S2D_EEEEEEEENS_10bfloat16_tESK_S2K_SK_NS28_6fusion15FusionCallbacksIS2C_NS2L_17LinearCombinationIS2K_fS2K_fLNS_15FloatRoundStyleE2EEES2E_S2J_JEEENS4_5SM1004TMEM4LOAD26SM100_TMEM_LOAD_32dp32b16xES1H_NS1J_INS1K_ILi1ELi4ELi3EEENS1M_ILi16EEENSL_INS5_IJS1O_SS_EEENS5_IJSS_SC_EEEEEEENS4_39AutoVectorizingCopyWithAssumedAlignmentILi128EEENS4_14SM90_TMA_STOREES30_S32_S32_EEEvvEEEEvNT_6ParamsE:
        .type           _ZN7cutlass13device_kernelINS_4gemm6kernel13GemmUniversalIN4cute5tupleIJiiiiEEENS1_10collective13CollectiveMmaINS1_46MainloopSm100TmaUmmaWarpSpecializedBlockScaledILi6ELi2ELi2ENS5_IJNS4_1CILi2EEENSA_ILi1EEESC_EEEEENS5_IJNSA_ILi128EEESF_SF_EEENS5_IJNS_12float_e5m2_tENS_13float_ue8m0_tEEEENS5_IJNS5_IJlSC_lEEENS4_6LayoutINS5_IJNS5_IJNS5_IJNSA_ILi32EEENSA_ILi4EEEEEEiEEESP_NS5_IJSC_iEEEEEENS5_IJNS5_IJNS5_IJNSA_ILi16EEESN_EEEiEEENS5_IJNS5_IJNSA_ILi0EEESC_EEENSA_ILi512EEEEEENS5_IJSV_iEEEEEEEEEEESJ_S12_NS4_8TiledMMAINS4_8MMA_AtomIJNS4_21SM100_MMA_MXF8F6F4_SSISH_SH_fSI_Li128ELi128ELNS4_4UMMA5MajorE0ELS17_0ELNS16_7ScaleInE0ELS18_0EEEEEENSL_INS5_IJSC_SC_SC_EEENS5_IJSV_SV_SV_EEEEENS5_IJNS4_10UnderscoreES1E_S1E_EEEEENS5_IJNS4_13SM90_TMA_LOADES1H_EEENS5_IJNS4_14ComposedLayoutINS4_7SwizzleILi3ELi4ELi3EEENS4_18smem_ptr_flag_bitsILi8EEENSL_INS5_IJNSA_ILi8EEESF_EEENS5_IJSF_SC_EEEEEEENSL_INS5_IJNS5_IJNS5_IJSO_SC_EEENS5_IJSM_SC_EEEEEESC_NS5_IJSN_SC_EEEEEENS5_IJNS5_IJNS5_IJST_SX_EEESW_EEESV_NS5_IJSC_SX_EEEEEEEEEEEvNS4_8identityENS5_IJNS4_23SM90_TMA_LOAD_MULTICASTES25_EEES23_vS24_EENS_8epilogue10collective18CollectiveEpilogueINS28_23Sm100TmaWarpSpecializedILi4ELi2ELi16ELb1ELb0EEEJNS5_IJNSA_ILi64EEESF_SF_EEENS5_IJNSL_IS2D_SC_EENSL_INS5_IJSS_SB_EEENS5_IJSC_S2D_EEEEEEEENS_10bfloat16_tESK_S2K_SK_NS28_6fusion15FusionCallbacksIS2C_NS2L_17LinearCombinationIS2K_fS2K_fLNS_15FloatRoundStyleE2EEES2E_S2J_JEEENS4_5SM1004TMEM4LOAD26SM100_TMEM_LOAD_32dp32b16xES1H_NS1J_INS1K_ILi1ELi4ELi3EEENS1M_ILi16EEENSL_INS5_IJS1O_SS_EEENS5_IJSS_SC_EEEEEEENS4_39AutoVectorizingCopyWithAssumedAlignmentILi128EEENS4_14SM90_TMA_STOREES30_S32_S32_EEEvvEEEEvNT_6ParamsE,@function
        .size           _ZN7cutlass13device_kernelINS_4gemm6kernel13GemmUniversalIN4cute5tupleIJiiiiEEENS1_10collective13CollectiveMmaINS1_46MainloopSm100TmaUmmaWarpSpecializedBlockScaledILi6ELi2ELi2ENS5_IJNS4_1CILi2EEENSA_ILi1EEESC_EEEEENS5_IJNSA_ILi128EEESF_SF_EEENS5_IJNS_12float_e5m2_tENS_13float_ue8m0_tEEEENS5_IJNS5_IJlSC_lEEENS4_6LayoutINS5_IJNS5_IJNS5_IJNSA_ILi32EEENSA_ILi4EEEEEEiEEESP_NS5_IJSC_iEEEEEENS5_IJNS5_IJNS5_IJNSA_ILi16EEESN_EEEiEEENS5_IJNS5_IJNSA_ILi0EEESC_EEENSA_ILi512EEEEEENS5_IJSV_iEEEEEEEEEEESJ_S12_NS4_8TiledMMAINS4_8MMA_AtomIJNS4_21SM100_MMA_MXF8F6F4_SSISH_SH_fSI_Li128ELi128ELNS4_4UMMA5MajorE0ELS17_0ELNS16_7ScaleInE0ELS18_0EEEEEENSL_INS5_IJSC_SC_SC_EEENS5_IJSV_SV_SV_EEEEENS5_IJNS4_10UnderscoreES1E_S1E_EEEEENS5_IJNS4_13SM90_TMA_LOADES1H_EEENS5_IJNS4_14ComposedLayoutINS4_7SwizzleILi3ELi4ELi3EEENS4_18smem_ptr_flag_bitsILi8EEENSL_INS5_IJNSA_ILi8EEESF_EEENS5_IJSF_SC_EEEEEEENSL_INS5_IJNS5_IJNS5_IJSO_SC_EEENS5_IJSM_SC_EEEEEESC_NS5_IJSN_SC_EEEEEENS5_IJNS5_IJNS5_IJST_SX_EEESW_EEESV_NS5_IJSC_SX_EEEEEEEEEEEvNS4_8identityENS5_IJNS4_23SM90_TMA_LOAD_MULTICASTES25_EEES23_vS24_EENS_8epilogue10collective18CollectiveEpilogueINS28_23Sm100TmaWarpSpecializedILi4ELi2ELi16ELb1ELb0EEEJNS5_IJNSA_ILi64EEESF_SF_EEENS5_IJNSL_IS2D_SC_EENSL_INS5_IJSS_SB_EEENS5_IJSC_S2D_EEEEEEEENS_10bfloat16_tESK_S2K_SK_NS28_6fusion15FusionCallbacksIS2C_NS2L_17LinearCombinationIS2K_fS2K_fLNS_15FloatRoundStyleE2EEES2E_S2J_JEEENS4_5SM1004TMEM4LOAD26SM100_TMEM_LOAD_32dp32b16xES1H_NS1J_INS1K_ILi1ELi4ELi3EEENS1M_ILi16EEENSL_INS5_IJS1O_SS_EEENS5_IJSS_SC_EEEEEEENS4_39AutoVectorizingCopyWithAssumedAlignmentILi128EEENS4_14SM90_TMA_STOREES30_S32_S32_EEEvvEEEEvNT_6ParamsE,(.L_x_247 - _ZN7cutlass13device_kernelINS_4gemm6kernel13GemmUniversalIN4cute5tupleIJiiiiEEENS1_10collective13CollectiveMmaINS1_46MainloopSm100TmaUmmaWarpSpecializedBlockScaledILi6ELi2ELi2ENS5_IJNS4_1CILi2EEENSA_ILi1EEESC_EEEEENS5_IJNSA_ILi128EEESF_SF_EEENS5_IJNS_12float_e5m2_tENS_13float_ue8m0_tEEEENS5_IJNS5_IJlSC_lEEENS4_6LayoutINS5_IJNS5_IJNS5_IJNSA_ILi32EEENSA_ILi4EEEEEEiEEESP_NS5_IJSC_iEEEEEENS5_IJNS5_IJNS5_IJNSA_ILi16EEESN_EEEiEEENS5_IJNS5_IJNSA_ILi0EEESC_EEENSA_ILi512EEEEEENS5_IJSV_iEEEEEEEEEEESJ_S12_NS4_8TiledMMAINS4_8MMA_AtomIJNS4_21SM100_MMA_MXF8F6F4_SSISH_SH_fSI_Li128ELi128ELNS4_4UMMA5MajorE0ELS17_0ELNS16_7ScaleInE0ELS18_0EEEEEENSL_INS5_IJSC_SC_SC_EEENS5_IJSV_SV_SV_EEEEENS5_IJNS4_10UnderscoreES1E_S1E_EEEEENS5_IJNS4_13SM90_TMA_LOADES1H_EEENS5_IJNS4_14ComposedLayoutINS4_7SwizzleILi3ELi4ELi3EEENS4_18smem_ptr_flag_bitsILi8EEENSL_INS5_IJNSA_ILi8EEESF_EEENS5_IJSF_SC_EEEEEEENSL_INS5_IJNS5_IJNS5_IJSO_SC_EEENS5_IJSM_SC_EEEEEESC_NS5_IJSN_SC_EEEEEENS5_IJNS5_IJNS5_IJST_SX_EEESW_EEESV_NS5_IJSC_SX_EEEEEEEEEEEvNS4_8identityENS5_IJNS4_23SM90_TMA_LOAD_MULTICASTES25_EEES23_vS24_EENS_8epilogue10collective18CollectiveEpilogueINS28_23Sm100TmaWarpSpecializedILi4ELi2ELi16ELb1ELb0EEEJNS5_IJNSA_ILi64EEESF_SF_EEENS5_IJNSL_IS2D_SC_EENSL_INS5_IJSS_SB_EEENS5_IJSC_S2D_EEEEEEEENS_10bfloat16_tESK_S2K_SK_NS28_6fusion15FusionCallbacksIS2C_NS2L_17LinearCombinationIS2K_fS2K_fLNS_15FloatRoundStyleE2EEES2E_S2J_JEEENS4_5SM1004TMEM4LOAD26SM100_TMEM_LOAD_32dp32b16xES1H_NS1J_INS1K_ILi1ELi4ELi3EEENS1M_ILi16EEENSL_INS5_IJS1O_SS_EEENS5_IJSS_SC_EEEEEEENS4_39AutoVectorizingCopyWithAssumedAlignmentILi128EEENS4_14SM90_TMA_STOREES30_S32_S32_EEEvvEEEEvNT_6ParamsE)
        .other          _ZN7cutlass13device_kernelINS_4gemm6kernel13GemmUniversalIN4cute5tupleIJiiiiEEENS1_10collective13CollectiveMmaINS1_46MainloopSm100TmaUmmaWarpSpecializedBlockScaledILi6ELi2ELi2ENS5_IJNS4_1CILi2EEENSA_ILi1EEESC_EEEEENS5_IJNSA_ILi128EEESF_SF_EEENS5_IJNS_12float_e5m2_tENS_13float_ue8m0_tEEEENS5_IJNS5_IJlSC_lEEENS4_6LayoutINS5_IJNS5_IJNS5_IJNSA_ILi32EEENSA_ILi4EEEEEEiEEESP_NS5_IJSC_iEEEEEENS5_IJNS5_IJNS5_IJNSA_ILi16EEESN_EEEiEEENS5_IJNS5_IJNSA_ILi0EEESC_EEENSA_ILi512EEEEEENS5_IJSV_iEEEEEEEEEEESJ_S12_NS4_8TiledMMAINS4_8MMA_AtomIJNS4_21SM100_MMA_MXF8F6F4_SSISH_SH_fSI_Li128ELi128ELNS4_4UMMA5MajorE0ELS17_0ELNS16_7ScaleInE0ELS18_0EEEEEENSL_INS5_IJSC_SC_SC_EEENS5_IJSV_SV_SV_EEEEENS5_IJNS4_10UnderscoreES1E_S1E_EEEEENS5_IJNS4_13SM90_TMA_LOADES1H_EEENS5_IJNS4_14ComposedLayoutINS4_7SwizzleILi3ELi4ELi3EEENS4_18smem_ptr_flag_bitsILi8EEENSL_INS5_IJNSA_ILi8EEESF_EEENS5_IJSF_SC_EEEEEEENSL_INS5_IJNS5_IJNS5_IJSO_SC_EEENS5_IJSM_SC_EEEEEESC_NS5_IJSN_SC_EEEEEENS5_IJNS5_IJNS5_IJST_SX_EEESW_EEESV_NS5_IJSC_SX_EEEEEEEEEEEvNS4_8identityENS5_IJNS4_23SM90_TMA_LOAD_MULTICASTES25_EEES23_vS24_EENS_8epilogue10collective18CollectiveEpilogueINS28_23Sm100TmaWarpSpecializedILi4ELi2ELi16ELb1ELb0EEEJNS5_IJNSA_ILi64EEESF_SF_EEENS5_IJNSL_IS2D_SC_EENSL_INS5_IJSS_SB_EEENS5_IJSC_S2D_EEEEEEEENS_10bfloat16_tESK_S2K_SK_NS28_6fusion15FusionCallbacksIS2C_NS2L_17LinearCombinationIS2K_fS2K_fLNS_15FloatRoundStyleE2EEES2E_S2J_JEEENS4_5SM1004TMEM4LOAD26SM100_TMEM_LOAD_32dp32b16xES1H_NS1J_INS1K_ILi1ELi4ELi3EEENS1M_ILi16EEENSL_INS5_IJS1O_SS_EEENS5_IJSS_SC_EEEEEEENS4_39AutoVectorizingCopyWithAssumedAlignmentILi128EEENS4_14SM90_TMA_STOREES30_S32_S32_EEEvvEEEEvNT_6ParamsE,@"STO_CUDA_ENTRY STV_DEFAULT"
_ZN7cutlass13device_kernelINS_4gemm6kernel13GemmUniversalIN4cute5tupleIJiiiiEEENS1_10collective13CollectiveMmaINS1_46MainloopSm100TmaUmmaWarpSpecializedBlockScaledILi6ELi2ELi2ENS5_IJNS4_1CILi2EEENSA_ILi1EEESC_EEEEENS5_IJNSA_ILi128EEESF_SF_EEENS5_IJNS_12float_e5m2_tENS_13float_ue8m0_tEEEENS5_IJNS5_IJlSC_lEEENS4_6LayoutINS5_IJNS5_IJNS5_IJNSA_ILi32EEENSA_ILi4EEEEEEiEEESP_NS5_IJSC_iEEEEEENS5_IJNS5_IJNS5_IJNSA_ILi16EEESN_EEEiEEENS5_IJNS5_IJNSA_ILi0EEESC_EEENSA_ILi512EEEEEENS5_IJSV_iEEEEEEEEEEESJ_S12_NS4_8TiledMMAINS4_8MMA_AtomIJNS4_21SM100_MMA_MXF8F6F4_SSISH_SH_fSI_Li128ELi128ELNS4_4UMMA5MajorE0ELS17_0ELNS16_7ScaleInE0ELS18_0EEEEEENSL_INS5_IJSC_SC_SC_EEENS5_IJSV_SV_SV_EEEEENS5_IJNS4_10UnderscoreES1E_S1E_EEEEENS5_IJNS4_13SM90_TMA_LOADES1H_EEENS5_IJNS4_14ComposedLayoutINS4_7SwizzleILi3ELi4ELi3EEENS4_18smem_ptr_flag_bitsILi8EEENSL_INS5_IJNSA_ILi8EEESF_EEENS5_IJSF_SC_EEEEEEENSL_INS5_IJNS5_IJNS5_IJSO_SC_EEENS5_IJSM_SC_EEEEEESC_NS5_IJSN_SC_EEEEEENS5_IJNS5_IJNS5_IJST_SX_EEESW_EEESV_NS5_IJSC_SX_EEEEEEEEEEEvNS4_8identityENS5_IJNS4_23SM90_TMA_LOAD_MULTICASTES25_EEES23_vS24_EENS_8epilogue10collective18CollectiveEpilogueINS28_23Sm100TmaWarpSpecializedILi4ELi2ELi16ELb1ELb0EEEJNS5_IJNSA_ILi64EEESF_SF_EEENS5_IJNSL_IS2D_SC_EENSL_INS5_IJSS_SB_EEENS5_IJSC_S2D_EEEEEEEENS_10bfloat16_tESK_S2K_SK_NS28_6fusion15FusionCallbacksIS2C_NS2L_17LinearCombinationIS2K_fS2K_fLNS_15FloatRoundStyleE2EEES2E_S2J_JEEENS4_5SM1004TMEM4LOAD26SM100_TMEM_LOAD_32dp32b16xES1H_NS1J_INS1K_ILi1ELi4ELi3EEENS1M_ILi16EEENSL_INS5_IJS1O_SS_EEENS5_IJSS_SC_EEEEEEENS4_39AutoVectorizingCopyWithAssumedAlignmentILi128EEENS4_14SM90_TMA_STOREES30_S32_S32_EEEvvEEEEvNT_6ParamsE:
[----:B------:R-:W1:Y:S01]  /*0000*/  LDC R1, c[0x0][0x37c] ;  /* 0x0000df00ff017b82 */ /* 0x000e620000000800 */
[----:B------:R-:W2:Y:S01]  /*0010*/  S2R R3, SR_TID.X ;  /* 0x0000000000037919 */ /* 0x000ea20000002100 */
[----:B------:R-:W3:Y:S01]  /*0020*/  LDCU.64 UR4, c[0x0][0xc90] ;  /* 0x00019200ff0477ac */ /* 0x000ee20008000a00 */
[----:B------:R-:W-:Y:S02]  /*0030*/  PRMT R86, RZ, 0x7610, R86 ;  /* 0x00007610ff567816 */ /* 0x000fe40000000056 */
[----:B------:R-:W-:Y:S01]  /*0040*/  ELECT P5, URZ, PT ;  /* 0x0000000000ff782f */ /* 0x000fe200038a0000 */
[----:B------:R-:W4:Y:S01]  /*0050*/  LDCU.64 UR46, c[0x0][0x358] ;  /* 0x00006b00ff2e77ac */ /* 0x000f220008000a00 */
[----:B---3--:R-:W-:-:S04]  /*0060*/  UISETP.NE.U32.AND UP0, UPT, UR4, URZ, UPT ;  /* 0x000000ff0400728c */ /* 0x008fc8000bf05070 */
[----:B------:R-:W-:Y:S01]  /*0070*/  UISETP.NE.AND.EX UP0, UPT, UR5, URZ, UPT, UP0 ;  /* 0x000000ff0500728c */ /* 0x000fe2000bf05300 */
[----:B--2---:R-:W-:-:S05]  /*0080*/  SHF.R.U32.HI R99, RZ, 0x5, R3 ;  /* 0x00000005ff637819 */ /* 0x004fca0000011603 */
[----:B------:R-:W2:Y:S02]  /*0090*/  SHFL.IDX PT, R0, R99, RZ, 0x1f ;  /* 0x00001fff63007589 */ /* 0x000ea400000e0000 */
[----:B--2---:R-:W-:Y:S01]  /*00a0*/  R2UR UR12, R0 ;  /* 0x00000000000c72ca */ /* 0x004fe200000e0000 */
[----:B-1--4-:R-:W-:-:S14]  /*00b0*/  BRA.U UP0, `(.L_x_0) ;  /* 0x00000001002c7547 */ /* 0x012fdc000b800000 */
[----:B------:R-:W1:Y:S02]  /*00c0*/  LDCU.64 UR6, c[0x0][0xc88] ;  /* 0x00019100ff0677ac */ /* 0x000e640008000a00 */
[----:B-1----:R-:W-:-:S04]  /*00d0*/  UISETP.NE.U32.AND UP0, UPT, UR6, URZ, UPT ;  /* 0x000000ff0600728c */ /* 0x002fc8000bf05070 */
[----:B------:R-:W-:-:S09]  /*00e0*/  UISETP.NE.AND.EX UP0, UPT, UR7, URZ, UPT, UP0 ;  /* 0x000000ff0700728c */ /* 0x000fd2000bf05300 */
[----:B------:R-:W-:Y:S05]  /*00f0*/  BRA.U !UP0, `(.L_x_1) ;  /* 0x0000000108107547 */ /* 0x000fea000b800000 */
[----:B------:R-:W1:Y:S02]  /*0100*/  LDC.64 R4, c[0x0][0xc88] ;  /* 0x00032200ff047b82 */ /* 0x000e640000000a00 */
[----:B-1----:R1:W5:Y:S01]  /*0110*/  LDG.E R53, desc[UR46][R4.64] ;  /* 0x0000002e04357981 */ /* 0x002362000c1e1900 */
[----:B------:R-:W-:Y:S01]  /*0120*/  HFMA2 R86, -RZ, RZ, 0, 5.9604644775390625e-08 ;  /* 0x00000001ff567431 */ /* 0x000fe200000001ff */
[----:B------:R-:W-:Y:S05]  /*0130*/  BRA `(.L_x_0) ;  /* 0x00000000000c7947 */ /* 0x000fea0003800000 */
.L_x_1:
[----:B------:R-:W1:Y:S01]  /*0140*/  LDCU UR6, c[0x0][0xc80] ;  /* 0x00019000ff0677ac */ /* 0x000e620008000800 */
[----:B------:R-:W-:Y:S01]  /*0150*/  HFMA2 R86, -RZ, RZ, 0, 5.9604644775390625e-08 ;  /* 0x00000001ff567431 */ /* 0x000fe200000001ff */
[----:B-1----:R-:W-:-:S07]  /*0160*/  MOV R53, UR6 ;  /* 0x0000000600357c02 */ /* 0x002fce0008000f00 */
.L_x_0:
[----:B------:R-:W2:Y:S02]  /*0170*/  LDCU.64 UR6, c[0x0][0xcb0] ;  /* 0x00019600ff0677ac */ /* 0x000ea40008000a00 */
[----:B--2---:R-:W-:-:S04]  /*0180*/  UISETP.NE.U32.AND UP0, UPT, UR6, URZ, UPT ;  /* 0x000000ff0600728c */ /* 0x004fc8000bf05070 */
[----:B------:R-:W-:-:S09]  /*0190*/  UISETP.NE.AND.EX UP0, UPT, UR7, URZ, UPT, UP0 ;  /* 0x000000ff0700728c */ /* 0x000fd2000bf05300 */
[----:B------:R-:W-:Y:S05]  /*01a0*/  BRA.U UP0, `(.L_x_2) ;  /* 0x0000000100247547 */ /* 0x000fea000b800000 */
[----:B------:R-:W2:Y:S02]  /*01b0*/  LDCU.64 UR6, c[0x0][0xca8] ;  /* 0x00019500ff0677ac */ /* 0x000ea40008000a00 */
[----:B--2---:R-:W-:-:S04]  /*01c0*/  UISETP.NE.U32.AND UP0, UPT, UR6, URZ, UPT ;  /* 0x000000ff0600728c */ /* 0x004fc8000bf05070 */
[----:B------:R-:W-:-:S09]  /*01d0*/  UISETP.NE.AND.EX UP0, UPT, UR7, URZ, UPT, UP0 ;  /* 0x000000ff0700728c */ /* 0x000fd2000bf05300 */
[----:B------:R-:W-:Y:S05]  /*01e0*/  BRA.U !UP0, `(.L_x_3) ;  /* 0x00000001080c7547 */ /* 0x000fea000b800000 */
[----:B-1----:R-:W1:Y:S02]  /*01f0*/  LDC.64 R4, c[0x0][0xca8] ;  /* 0x00032a00ff047b82 */ /* 0x002e640000000a00 */
[----:B-1----:R2:W5:Y:S01]  /*0200*/  LDG.E R52, desc[UR46][R4.64] ;  /* 0x0000002e04347981 */ /* 0x002562000c1e1900 */
[----:B------:R-:W-:Y:S05]  /*0210*/  BRA `(.L_x_2) ;  /* 0x0000000000087947 */ /* 0x000fea0003800000 */
.L_x_3:
[----:B------:R-:W2:Y:S02]  /*0220*/  LDCU UR6, c[0x0][0xca0] ;  /* 0x00019400ff0677ac */ /* 0x000ea40008000800 */
[----:B--2---:R-:W-:Y:S02]  /*0230*/  MOV R52, UR6 ;  /* 0x0000000600347c02 */ /* 0x004fe40008000f00 */
.L_x_2:
[----:B------:R-:W-:Y:S01]  /*0240*/  IMAD.U32 R0, RZ, RZ, UR12 ;  /* 0x0000000cff007e24 */ /* 0x000fe2000f8e00ff */
[----:B------:R-:W-:Y:S04]  /*0250*/  BSSY.RECONVERGENT B0, `(.L_x_4) ;  /* 0x0000012000007945 */ /* 0x000fe80003800200 */
[C---:B------:R-:W-:Y:S02]  /*0260*/  ISETP.NE.OR P1, PT, R0.reuse, 0x1, !P5 ;  /* 0x000000010000780c */ /* 0x040fe40006f25670 */
[----:B------:R-:W-:-:S11]  /*0270*/  ISETP.NE.OR P0, PT, R0, 0x3, !P5 ;  /* 0x000000030000780c */ /* 0x000fd60006f05670 */
[----:B------:R-:W-:Y:S05]  /*0280*/  @P1 BRA `(.L_x_5) ;  /* 0x0000000000381947 */ /* 0x000fea0003800000 */
[----:B------:R-:W3:Y:S02]  /*0290*/  LDCU.64 UR6, c[0x0][0x348] ;  /* 0x00006900ff0677ac */ /* 0x000ee40008000a00 */
[----:B---3--:R-:W-:Y:S02]  /*02a0*/  UIADD3 UR14, UP3, UPT, UR6, 0x80, URZ ;  /* 0x00000080060e7890 */ /* 0x008fe4000ff7e0ff */
[----:B------:R-:W-:Y:S02]  /*02b0*/  UIADD3 UR10, UP2, UPT, UR6, 0x180, URZ ;  /* 0x00000180060a7890 */ /* 0x000fe4000ff5e0ff */
[----:B------:R-:W-:Y:S02]  /*02c0*/  UIADD3 UR8, UP1, UPT, UR6, 0x280, URZ ;  /* 0x0000028006087890 */ /* 0x000fe4000ff3e0ff */
[----:B------:R-:W-:Y:S02]  /*02d0*/  UIADD3 UR6, UP0, UPT, UR6, 0x380, URZ ;  /* 0x0000038006067890 */ /* 0x000fe4000ff1e0ff */
[----:B------:R-:W-:-:S02]  /*02e0*/  UIADD3.X UR15, UPT, UPT, URZ, UR7, URZ, UP3, !UPT ;  /* 0x00000007ff0f7290 */ /* 0x000fc40009ffe4ff */
[----:B------:R-:W-:Y:S02]  /*02f0*/  UIADD3.X UR11, UPT, UPT, URZ, UR7, URZ, UP2, !UPT ;  /* 0x00000007ff0b7290 */ /* 0x000fe400097fe4ff */
[----:B------:R-:W-:Y:S02]  /*0300*/  UIADD3.X UR9, UPT, UPT, URZ, UR7, URZ, UP1, !UPT ;  /* 0x00000007ff097290 */ /* 0x000fe40008ffe4ff */
[----:B------:R-:W-:-:S03]  /*0310*/  UIADD3.X UR7, UPT, UPT, URZ, UR7, URZ, UP0, !UPT ;  /* 0x00000007ff077290 */ /* 0x000fc600087fe4ff */
[----:B------:R3:W-:Y:S02]  /*0320*/  UTMACCTL.PF [UR14] ;  /* 0x000000000e0079b9 */ /* 0x0007e40008040000 */
[----:B------:R3:W-:Y:S02]  /*0330*/  UTMACCTL.PF [UR10] ;  /* 0x000000000a0079b9 */ /* 0x0007e40008040000 */
[----:B------:R3:W-:Y:S02]  /*0340*/  UTMACCTL.PF [UR8] ;  /* 0x00000000080079b9 */ /* 0x0007e40008040000 */
[----:B------:R3:W-:Y:S02]  /*0350*/  UTMACCTL.PF [UR6] ;  /* 0x00000000060079b9 */ /* 0x0007e40008040000 */
[----:B---3--:R-:W-:Y:S01]  /*0360*/  NOP ;  /* 0x0000000000007918 */ /* 0x008fe20000000000 */
.L_x_5:
[----:B------:R-:W-:Y:S05]  /*0370*/  BSYNC.RECONVERGENT B0 ;  /* 0x0000000000007941 */ /* 0x000fea0003800200 */
.L_x_4:
[----:B------:R-:W-:Y:S04]  /*0380*/  BSSY.RECONVERGENT B0, `(.L_x_6) ;  /* 0x000000a000007945 */ /* 0x000fe80003800200 */
[----:B------:R-:W-:Y:S05]  /*0390*/  @P0 BRA `(.L_x_7) ;  /* 0x0000000000200947 */ /* 0x000fea0003800000 */
[----:B------:R-:W3:Y:S02]  /*03a0*/  LDCU.64 UR6, c[0x0][0x348] ;  /* 0x00006900ff0677ac */ /* 0x000ee40008000a00 */
[----:B---3--:R-:W-:Y:S02]  /*03b0*/  UIADD3 UR8, UP1, UPT, UR6, 0x980, URZ ;  /* 0x0000098006087890 */ /* 0x008fe4000ff3e0ff */
[----:B------:R-:W-:Y:S02]  /*03c0*/  UIADD3 UR6, UP0, UPT, UR6, 0xa80, URZ ;  /* 0x00000a8006067890 */ /* 0x000fe4000ff1e0ff */
[----:B------:R-:W-:Y:S02]  /*03d0*/  UIADD3.X UR9, UPT, UPT, URZ, UR7, URZ, UP1, !UPT ;  /* 0x00000007ff097290 */ /* 0x000fe40008ffe4ff */
[----:B------:R-:W-:-:S07]  /*03e0*/  UIADD3.X UR7, UPT, UPT, URZ, UR7, URZ, UP0, !UPT ;  /* 0x00000007ff077290 */ /* 0x000fce00087fe4ff */
[----:B------:R3:W-:Y:S02]  /*03f0*/  UTMACCTL.PF [UR8] ;  /* 0x00000000080079b9 */ /* 0x0007e40008040000 */
[----:B------:R3:W-:Y:S02]  /*0400*/  UTMACCTL.PF [UR6] ;  /* 0x00000000060079b9 */ /* 0x0007e40008040000 */
[----:B---3--:R-:W-:Y:S01]  /*0410*/  NOP ;  /* 0x0000000000007918 */ /* 0x008fe20000000000 */
.L_x_7:
[----:B------:R-:W-:Y:S05]  /*0420*/  BSYNC.RECONVERGENT B0 ;  /* 0x0000000000007941 */ /* 0x000fea0003800200 */
.L_x_6:
[----:B------:R-:W3:Y:S01]  /*0430*/  LDCU.64 UR6, c[0x0][0xc88] ;  /* 0x00019100ff0677ac */ /* 0x000ee20008000a00 */
[----:B------:R-:W-:Y:S02]  /*0440*/  UISETP.EQ.U32.AND UP1, UPT, UR4, URZ, UPT ;  /* 0x000000ff0400728c */ /* 0x000fe4000bf22070 */
[----:B------:R-:W-:Y:S02]  /*0450*/  UPLOP3.LUT UP6, UPT, UPT, UPT, UPT, 0x80, 0x8 ;  /* 0x000000000008789c */ /* 0x000fe40003fcf070 */
[----:B---3--:R-:W-:-:S04]  /*0460*/  UISETP.NE.U32.AND UP0, UPT, UR6, URZ, UPT ;  /* 0x000000ff0600728c */ /* 0x008fc8000bf05070 */
[----:B------:R-:W-:-:S04]  /*0470*/  UISETP.NE.AND.EX UP0, UPT, UR7, URZ, UPT, UP0 ;  /* 0x000000ff0700728c */ /* 0x000fc8000bf05300 */
[----:B------:R-:W-:-:S04]  /*0480*/  UISETP.EQ.OR.EX UP2, UPT, UR5, URZ, !UP0, UP1 ;  /* 0x000000ff0500728c */ /* 0x000fc8000c742710 */
[----:B------:R-:W-:-:S05]  /*0490*/  UP2UR UR36, UPR, URZ, 0x4 ;  /* 0x00000004ff247883 */ /* 0x000fca0008000000 */
[----:B------:R-:W-:Y:S07]  /*04a0*/  BRA.U !UP2, `(.L_x_8) ;  /* 0x000000010a207547 */ /* 0x000fee000b800000 */
[----:B------:R-:W-:Y:S01]  /*04b0*/  UISETP.NE.U32.AND UP2, UPT, UR4, URZ, UPT ;  /* 0x000000ff0400728c */ /* 0x000fe2000bf45070 */
[----:B-----5:R-:W-:Y:S01]  /*04c0*/  FSETP.NEU.AND P0, PT, R53, RZ, PT ;  /* 0x000000ff3500720b */ /* 0x020fe20003f0d000 */
[----:B------:R-:W-:Y:S02]  /*04d0*/  USEL UR4, URZ, 0xffffffff, UP0 ;  /* 0xffffffffff047887 */ /* 0x000fe40008000000 */
[----:B------:R-:W-:-:S10]  /*04e0*/  UISETP.NE.AND.EX UP2, UPT, UR5, URZ, UPT, UP2 ;  /* 0x000000ff0500728c */ /* 0x000fd4000bf45320 */
[----:B------:R-:W-:Y:S01]  /*04f0*/  VOTEU.ANY UP1, P0 ;  /* 0x0000000000ff7886 */ /* 0x000fe20000020100 */
[----:B------:R-:W-:-:S04]  /*0500*/  @!UP2 USEL UR4, URZ, 0xffffffff, UP1 ;  /* 0xffffffffff04a887 */ /* 0x000fc80008800000 */
[----:B------:R-:W-:-:S04]  /*0510*/  ULOP3.LUT UR4, UR4, 0x1, URZ, 0xc0, !UPT ;  /* 0x0000000104047892 */ /* 0x000fc8000f8ec0ff */
[----:B------:R-:W-:-:S11]  /*0520*/  UISETP.NE.U32.AND UP6, UPT, UR4, 0x1, UPT ;  /* 0x000000010400788c */ /* 0x000fd6000bfc5070 */
.L_x_8:
[----:B------:R-:W3:Y:S01]  /*0530*/  SHFL.IDX PT, R2, R99, RZ, 0x1f ;  /* 0x00001fff63027589 */ /* 0x000ee200000e0000 */
[----:B------:R-:W-:Y:S01]  /*0540*/  UISETP.NE.AND UP4, UPT, UR12, 0x2, UPT ;  /* 0x000000020c00788c */ /* 0x000fe2000bf85270 */
[----:B---3--:R-:W-:-:S13]  /*0550*/  ISETP.NE.AND P0, PT, R2, RZ, PT ;  /* 0x000000ff0200720c */ /* 0x008fda0003f05270 */
[----:B------:R-:W-:Y:S05]  /*0560*/  @P0 BRA `(.L_x_9) ;  /* 0x0000000000680947 */ /* 0x000fea0003800000 */
[----:B------:R-:W3:Y:S01]  /*0570*/  S2UR UR6, SR_CgaCtaId ;  /* 0x00000000000679c3 */ /* 0x000ee20000008800 */
[----:B------:R-:W-:Y:S01]  /*0580*/  UMOV UR7, 0x400 ;  /* 0x0000040000077882 */ /* 0x000fe20000000000 */
[----:B------:R-:W-:Y:S01]  /*0590*/  UMOV UR5, 0x1 ;  /* 0x0000000100057882 */ /* 0x000fe20000000000 */
[----:B------:R-:W-:Y:S01]  /*05a0*/  UMOV UR4, 0x2 ;  /* 0x0000000200047882 */ /* 0x000fe20000000000 */
[----:B------:R-:W-:-:S04]  /*05b0*/  UIADD3 UR8, UPT, UPT, -UR5, 0x100000, URZ ;  /* 0x0010000005087890 */ /* 0x000fc8000fffe1ff */
[----:B------:R-:W-:Y:S02]  /*05c0*/  USHF.L.U32 UR9, UR8, 0xb, URZ ;  /* 0x0000000b08097899 */ /* 0x000fe400080006ff */
[----:B------:R-:W-:Y:S02]  /*05d0*/  USHF.L.U32 UR8, UR8, 0x1, URZ ;  /* 0x0000000108087899 */ /* 0x000fe400080006ff */
[----:B------:R-:W-:-:S04]  /*05e0*/  UIADD3 UR4, UPT, UPT, -UR4, 0x100000, URZ ;  /* 0x0010000004047890 */ /* 0x000fc8000fffe1ff */
[----:B------:R-:W-:Y:S02]  /*05f0*/  USHF.L.U32 UR5, UR4, 0xb, URZ ;  /* 0x0000000b04057899 */ /* 0x000fe400080006ff */
[----:B------:R-:W-:Y:S01]  /*0600*/  USHF.L.U32 UR4, UR4, 0x1, URZ ;  /* 0x0000000104047899 */ /* 0x000fe200080006ff */
[----:B------:R-:W-:Y:S01]  /*0610*/  ELECT P0, URZ, PT ;  /* 0x0000000000ff782f */ /* 0x000fe20003800000 */
[----:B---3--:R-:W-:Y:S01]  /*0620*/  ULEA UR6, UR6, UR7, 0x18 ;  /* 0x0000000706067291 */ /* 0x008fe2000f8ec0ff */
[----:B------:R-:W3:Y:S11]  /*0630*/  FENCE.VIEW.ASYNC.S ;  /* 0x00000000000073c6 */ /* 0x000ef60000000000 */
[----:B---3--:R3:W4:Y:S01]  /*0640*/  SYNCS.EXCH.64 URZ, [UR6], UR8 ;  /* 0x0000000806ff75b2 */ /* 0x0087220008000100 */
[----:B------:R3:W1:Y:S01]  /*0650*/  SYNCS.EXCH.64 URZ, [UR6+0x30], UR4 ;  /* 0x0000300406ff75b2 */ /* 0x0006620008000100 */
        /* <DEDUP_REMOVED lines=10> */
[----:B------:R-:W-:Y:S01]  /*0700*/  NOP ;  /* 0x0000000000007918 */ /* 0x000fe20000000000 */
.L_x_9:
[----:B------:R-:W2:Y:S01]  /*0710*/  SHFL.IDX PT, R2, R99, RZ, 0x1f ;  /* 0x00001fff63027589 */ /* 0x000ea200000e0000 */
[----:B------:R-:W-:Y:S01]  /*0720*/  NOP ;  /* 0x0000000000007918 */ /* 0x000fe20000000000 */
[----:B--2---:R-:W-:-:S13]  /*0730*/  ISETP.NE.AND P0, PT, R2, 0x1, PT ;  /* 0x000000010200780c */ /* 0x004fda0003f05270 */
[----:B------:R-:W-:Y:S05]  /*0740*/  @P0 BRA `(.L_x_10) ;  /* 0x0000000000580947 */ /* 0x000fea0003800000 */
[----:B---3--:R-:W2:Y:S01]  /*0750*/  S2UR UR6, SR_CgaCtaId ;  /* 0x00000000000679c3 */ /* 0x008ea20000008800 */
        /* <DEDUP_REMOVED lines=10> */
[----:B--2---:R-:W-:Y:S01]  /*0800*/  ULEA UR6, UR6, UR7, 0x18 ;  /* 0x0000000706067291 */ /* 0x004fe2000f8ec0ff */
[----:B------:R-:W2:Y:S11]  /*0810*/  FENCE.VIEW.ASYNC.S ;  /* 0x00000000000073c6 */ /* 0x000eb60000000000 */
[----:B--2---:R2:W3:Y:S01]  /*0820*/  SYNCS.EXCH.64 URZ, [UR6+0x60], UR8 ;  /* 0x0000600806ff75b2 */ /* 0x0044e20008000100 */
        /* <DEDUP_REMOVED lines=8> */
.L_x_10:
[----:B------:R-:W4:Y:S01]  /*08b0*/  SHFL.IDX PT, R2, R99, RZ, 0x1f ;  /* 0x00001fff63027589 */ /* 0x000f2200000e0000 */
[----:B------:R-:W-:Y:S01]  /*08c0*/  NOP ;  /* 0x0000000000007918 */ /* 0x000fe20000000000 */
[----:B----4-:R-:W-:-:S13]  /*08d0*/  ISETP.NE.AND P0, PT, R2, 0x3, PT ;  /* 0x000000030200780c */ /* 0x010fda0003f05270 */
[----:B------:R-:W-:Y:S05]  /*08e0*/  @P0 BRA `(.L_x_11) ;  /* 0x0000000000300947 */ /* 0x000fea0003800000 */
[----:B--23--:R-:W2:Y:S01]  /*08f0*/  S2UR UR5, SR_CgaCtaId ;  /* 0x00000000000579c3 */ /* 0x00cea20000008800 */
[----:B------:R-:W-:Y:S01]  /*0900*/  UMOV UR6, 0x400 ;  /* 0x0000040000067882 */ /* 0x000fe20000000000 */
[----:B------:R-:W-:Y:S01]  /*0910*/  UMOV UR4, 0x20 ;  /* 0x0000002000047882 */ /* 0x000fe20000000000 */
[----:B------:R-:W-:Y:S01]  /*0920*/  ELECT P0, URZ, PT ;  /* 0x0000000000ff782f */ /* 0x000fe20003800000 */
[----:B--2---:R-:W-:Y:S02]  /*0930*/  ULEA UR5, UR5, UR6, 0x18 ;  /* 0x0000000605057291 */ /* 0x004fe4000f8ec0ff */
[----:B------:R-:W-:-:S04]  /*0940*/  UIADD3 UR6, UPT, UPT, -UR4, 0x100000, URZ ;  /* 0x0010000004067890 */ /* 0x000fc8000fffe1ff */
[----:B------:R-:W-:Y:S02]  /*0950*/  USHF.L.U32 UR7, UR6, 0xb, URZ ;  /* 0x0000000b06077899 */ /* 0x000fe400080006ff */
[----:B------:R-:W-:Y:S01]  /*0960*/  USHF.L.U32 UR6, UR6, 0x1, URZ ;  /* 0x0000000106067899 */ /* 0x000fe200080006ff */
[----:B------:R-:W2:Y:S11]  /*0970*/  FENCE.VIEW.ASYNC.S ;  /* 0x00000000000073c6 */ /* 0x000eb60000000000 */
[----:B--2---:R4:W2:Y:S01]  /*0980*/  SYNCS.EXCH.64 URZ, [UR5+0xa0], UR6 ;  /* 0x0000a00605ff75b2 */ /* 0x0048a20008000100 */
[----:B------:R4:W3:Y:S02]  /*0990*/  SYNCS.EXCH.64 URZ, [UR5+0xa8], UR6 ;  /* 0x0000a80605ff75b2 */ /* 0x0008e40008000100 */
[----:B----4-:R-:W-:Y:S01]  /*09a0*/  NOP ;  /* 0x0000000000007918 */ /* 0x010fe20000000000 */
.L_x_11:
[----:B------:R-:W4:Y:S01]  /*09b0*/  SHFL.IDX PT, R2, R99, RZ, 0x1f ;  /* 0x00001fff63027589 */ /* 0x000f2200000e0000 */
[----:B------:R-:W-:Y:S01]  /*09c0*/  NOP ;  /* 0x0000000000007918 */ /* 0x000fe20000000000 */
[----:B----4-:R-:W-:-:S13]  /*09d0*/  ISETP.NE.AND P0, PT, R2, 0x4, PT ;  /* 0x000000040200780c */ /* 0x010fda0003f05270 */
[----:B------:R-:W-:Y:S05]  /*09e0*/  @P0 BRA `(.L_x_12) ;  /* 0x00000000004c0947 */ /* 0x000fea0003800000 */
[----:B--23--:R-:W2:Y:S01]  /*09f0*/  S2UR UR5, SR_CgaCtaId ;  /* 0x00000000000579c3 */ /* 0x00cea20000008800 */
[----:B------:R-:W-:Y:S01]  /*0a00*/  UMOV UR7, 0x1e0 ;  /* 0x000001e000077882 */ /* 0x000fe20000000000 */
[----:B------:R-:W-:Y:S01]  /*0a10*/  UMOV UR6, 0x400 ;  /* 0x0000040000067882 */ /* 0x000fe20000000000 */
[----:B------:R-:W-:Y:S01]  /*0a20*/  USEL UR7, UR7, 0x1a0, UP6 ;  /* 0x000001a007077887 */ /* 0x000fe2000b000000 */
[----:B------:R-:W-:Y:S01]  /*0a30*/  UMOV UR4, 0x1 ;  /* 0x0000000100047882 */ /* 0x000fe20000000000 */
[----:B------:R-:W-:Y:S01]  /*0a40*/  ELECT P0, URZ, PT ;  /* 0x0000000000ff782f */ /* 0x000fe20003800000 */
[----:B------:R-:W-:-:S04]  /*0a50*/  UIADD3 UR8, UPT, UPT, -UR4, 0x100000, URZ ;  /* 0x0010000004087890 */ /* 0x000fc8000fffe1ff */
[----:B------:R-:W-:Y:S02]  /*0a60*/  USHF.L.U32 UR9, UR8, 0xb, URZ ;  /* 0x0000000b08097899 */ /* 0x000fe400080006ff */
[----:B------:R-:W-:Y:S02]  /*0a70*/  USHF.L.U32 UR8, UR8, 0x1, URZ ;  /* 0x0000000108087899 */ /* 0x000fe400080006ff */
[----:B--2---:R-:W-:Y:S02]  /*0a80*/  ULEA UR5, UR5, UR6, 0x18 ;  /* 0x0000000605057291 */ /* 0x004fe4000f8ec0ff */
[----:B------:R-:W-:-:S04]  /*0a90*/  UIADD3 UR6, UPT, UPT, -UR7, 0x100000, URZ ;  /* 0x0010000007067890 */ /* 0x000fc8000fffe1ff */
[----:B------:R-:W-:Y:S02]  /*0aa0*/  USHF.L.U32 UR7, UR6, 0xb, URZ ;  /* 0x0000000b06077899 */ /* 0x000fe400080006ff */
[----:B------:R-:W-:Y:S01]  /*0ab0*/  USHF.L.U32 UR6, UR6, 0x1, URZ ;  /* 0x0000000106067899 */ /* 0x000fe200080006ff */
[----:B------:R-:W2:Y:S03]  /*0ac0*/  FENCE.VIEW.ASYNC.S ;  /* 0x00000000000073c6 */ /* 0x000ea60000000000 */
[----:B--2---:R4:W2:Y:S08]  /*0ad0*/  SYNCS.EXCH.64 URZ, [UR5+0xb0], UR8 ;  /* 0x0000b00805ff75b2 */ /* 0x0048b00008000100 */
[----:B------:R4:W3:Y:S01]  /*0ae0*/  SYNCS.EXCH.64 URZ, [UR5+0xc0], UR6 ;  /* 0x0000c00605ff75b2 */ /* 0x0008e20008000100 */
[----:B------:R4:W1:Y:S01]  /*0af0*/  SYNCS.EXCH.64 URZ, [UR5+0xb8], UR8 ;  /* 0x0000b80805ff75b2 */ /* 0x0008620008000100 */
[----:B------:R4:W1:Y:S02]  /*0b00*/  SYNCS.EXCH.64 URZ, [UR5+0xc8], UR6 ;  /* 0x0000c80605ff75b2 */ /* 0x0008640008000100 */
[----:B----4-:R-:W-:Y:S01]  /*0b10*/  NOP ;  /* 0x0000000000007918 */ /* 0x010fe20000000000 */
.L_x_12:
[----:B------:R-:W4:Y:S01]  /*0b20*/  SHFL.IDX PT, R2, R99, RZ, 0x1f ;  /* 0x00001fff63027589 */ /* 0x000f2200000e0000 */
[----:B------:R-:W-:Y:S01]  /*0b30*/  NOP ;  /* 0x0000000000007918 */ /* 0x000fe20000000000 */
[----:B----4-:R-:W-:-:S13]  /*0b40*/  ISETP.NE.AND P0, PT, R2, 0x5, PT ;  /* 0x000000050200780c */ /* 0x010fda0003f05270 */
[----:B------:R-:W-:Y:S05]  /*0b50*/  @P0 BRA `(.L_x_13) ;  /* 0x0000000000480947 */ /* 0x000fea0003800000 */
[----:B--23--:R-:W2:Y:S01]  /*0b60*/  S2UR UR6, SR_CgaCtaId ;  /* 0x00000000000679c3 */ /* 0x00cea20000008800 */
        /* <DEDUP_REMOVED lines=12> */
[----:B--2---:R4:W2:Y:S01]  /*0c30*/  SYNCS.EXCH.64 URZ, [UR6+0xd0], UR8 ;  /* 0x0000d00806ff75b2 */ /* 0x0048a20008000100 */
[----:B------:R4:W3:Y:S01]  /*0c40*/  SYNCS.EXCH.64 URZ, [UR6+0xe0], UR4 ;  /* 0x0000e00406ff75b2 */ /* 0x0008e20008000100 */
[----:B------:R4:W1:Y:S01]  /*0c50*/  SYNCS.EXCH.64 URZ, [UR6+0xd8], UR8 ;  /* 0x0000d80806ff75b2 */ /* 0x0008620008000100 */
[----:B------:R4:W1:Y:S02]  /*0c60*/  SYNCS.EXCH.64 URZ, [UR6+0xe8], UR4 ;  /* 0x0000e80406ff75b2 */ /* 0x0008640008000100 */
[----:B----4-:R-:W-:Y:S01]  /*0c70*/  NOP ;  /* 0x0000000000007918 */ /* 0x010fe20000000000 */
.L_x_13:
[----:B------:R-:W4:Y:S01]  /*0c80*/  SHFL.IDX PT, R2, R99, RZ, 0x1f ;  /* 0x00001fff63027589 */ /* 0x000f2200000e0000 */
[----:B------:R-:W1:Y:S01]  /*0c90*/  S2UR UR37, SR_CgaCtaId ;  /* 0x00000000002579c3 */ /* 0x000e620000008800 */
[----:B------:R-:W-:Y:S01]  /*0ca0*/  NOP ;  /* 0x0000000000007918 */ /* 0x000fe20000000000 */
[----:B----4-:R-:W-:-:S13]  /*0cb0*/  ISETP.NE.AND P0, PT, R2, 0x3, PT ;  /* 0x000000030200780c */ /* 0x010fda0003f05270 */
[----:B-1----:R-:W-:Y:S05]  /*0cc0*/  @P0 BRA `(.L_x_14) ;  /* 0x0000000000340947 */ /* 0x002fea0003800000 */
[----:B--23--:R-:W-:Y:S01]  /*0cd0*/  UMOV UR5, 0x400 ;  /* 0x0000040000057882 */ /* 0x00cfe20000000000 */
[----:B------:R-:W-:Y:S01]  /*0ce0*/  UMOV UR4, 0x20 ;  /* 0x0000002000047882 */ /* 0x000fe20000000000 */
[----:B------:R-:W-:Y:S02]  /*0cf0*/  ULEA UR5, UR37, UR5, 0x18 ;  /* 0x0000000525057291 */ /* 0x000fe4000f8ec0ff */
[----:B------:R-:W-:-:S04]  /*0d00*/  UIADD3 UR6, UPT, UPT, -UR4, 0x100000, URZ ;  /* 0x0010000004067890 */ /* 0x000fc8000fffe1ff */
[----:B------:R-:W-:Y:S02]  /*0d10*/  USHF.L.U32 UR7, UR6, 0xb, URZ ;  /* 0x0000000b06077899 */ /* 0x000fe400080006ff */
[----:B------:R-:W-:Y:S01]  /*0d20*/  USHF.L.U32 UR6, UR6, 0x1, URZ ;  /* 0x0000000106067899 */ /* 0x000fe200080006ff */
[----:B------:R-:W-:Y:S01]  /*0d30*/  ELECT P0, URZ, PT ;  /* 0x0000000000ff782f */ /* 0x000fe20003800000 */
[----:B------:R-:W1:Y:S10]  /*0d40*/  FENCE.VIEW.ASYNC.S ;  /* 0x00000000000073c6 */ /* 0x000e740000000000 */
[----:B-1----:R1:W4:Y:S01]  /*0d50*/  SYNCS.EXCH.64 URZ, [UR5+0xf0], UR6 ;  /* 0x0000f00605ff75b2 */ /* 0x0023220008000100 */
[----:B------:R1:W2:Y:S01]  /*0d60*/  SYNCS.EXCH.64 URZ, [UR5+0x100], UR6 ;  /* 0x0001000605ff75b2 */ /* 0x0002a20008000100 */
[----:B------:R1:W3:Y:S01]  /*0d70*/  SYNCS.EXCH.64 URZ, [UR5+0xf8], UR6 ;  /* 0x0000f80605ff75b2 */ /* 0x0002e20008000100 */
[----:B------:R1:W1:Y:S01]  /*0d80*/  SYNCS.EXCH.64 URZ, [UR5+0x108], UR6 ;  /* 0x0001080605ff75b2 */ /* 0x0002620008000100 */
[----:B------:R-:W-:Y:S01]  /*0d90*/  NOP ;  /* 0x0000000000007918 */ /* 0x000fe20000000000 */
.L_x_14:
[----:B--23--:R-:W2:Y:S01]  /*0da0*/  LDCU UR4, c[0x0][0x36c] ;  /* 0x00006d80ff0477ac */ /* 0x00cea20008000800 */
[----:B------:R-:W-:Y:S01]  /*0db0*/  ISETP.NE.OR P5, PT, R0, 0x2, !P5 ;  /* 0x000000020000780c */ /* 0x000fe20006fa5670 */
[----:B------:R-:W-:Y:S01]  /*0dc0*/  NOP ;  /* 0x0000000000007918 */ /* 0x000fe20000000000 */
[----:B------:R-:W-:Y:S01]  /*0dd0*/  LOP3.LUT R2, R3, 0x1f, RZ, 0xc0, !PT ;  /* 0x0000001f03027812 */ /* 0x000fe200078ec0ff */
[----:B------:R-:W-:Y:S02]  /*0de0*/  UISETP.NE.AND UP3, UPT, UR12, URZ, UPT ;  /* 0x000000ff0c00728c */ /* 0x000fe4000bf65270 */
[----:B--2---:R-:W-:-:S09]  /*0df0*/  UISETP.EQ.U32.AND UP1, UPT, UR4, 0x1, UPT ;  /* 0x000000010400788c */ /* 0x004fd2000bf22070 */
[----:B------:R-:W-:Y:S05]  /*0e00*/  BRA.U !UP1, `(.L_x_15) ;  /* 0x0000000109087547 */ /* 0x000fea000b800000 */
[----:B-1--4-:R-:W-:Y:S01]  /*0e10*/  UCGABAR_ARV ;  /* 0x00000000000079c7 */ /* 0x012fe20008000000 */
[----:B------:R-:W-:Y:S05]  /*0e20*/  BRA `(.L_x_16) ;  /* 0x0000000000047947 */ /* 0x000fea0003800000 */
.L_x_15:
[----:B-1--4-:R-:W-:Y:S01]  /*0e30*/  NOP ;  /* 0x0000000000007918 */ /* 0x012fe20000000000 */
.L_x_16:
[----:B------:R-:W1:Y:S01]  /*0e40*/  S2UR UR27, SR_CTAID.X ;  /* 0x00000000001b79c3 */ /* 0x000e620000002500 */
[----:B------:R-:W-:-:S05]  /*0e50*/  CS2R.32 R43, SR_CgaSize ;  /* 0x00000000002b7805 */ /* 0x000fca0000008a00 */
[----:B------:R-:W-:-:S05]  /*0e60*/  IMAD R43, R43, -0xa0, RZ ;  /* 0xffffff602b2b7824 */ /* 0x000fca00078e02ff */
[----:B------:R-:W-:-:S14]  /*0e70*/  R2UR UR5, R43 ;  /* 0x000000002b0572ca */ /* 0x000fdc00000e0000 */
[----:B------:R-:W2:Y:S01]  /*0e80*/  LDCU UR5, c[0x0][UR5+0x2b0] ;  /* 0x00005600050577ac */ /* 0x000ea20008000800 */
[----:B------:R-:W-:-:S05]  /*0e90*/  CS2R.32 R43, SR_CgaSize ;  /* 0x00000000002b7805 */ /* 0x000fca0000008a00 */
[----:B------:R-:W-:-:S05]  /*0ea0*/  IMAD R43, R43, -0xa0, RZ ;  /* 0xffffff602b2b7824 */ /* 0x000fca00078e02ff */
[----:B------:R-:W-:-:S14]  /*0eb0*/  R2UR UR4, R43 ;  /* 0x000000002b0472ca */ /* 0x000fdc00000e0000 */
[----:B------:R-:W3:Y:S01]  /*0ec0*/  LDCU UR4, c[0x0][UR4+0x2b4] ;  /* 0x00005680040477ac */ /* 0x000ee20008000800 */
[----:B------:R-:W4:Y:S01]  /*0ed0*/  S2UR UR11, SR_CTAID.Y ;  /* 0x00000000000b79c3 */ /* 0x000f220000002600 */
[----:B------:R-:W-:Y:S02]  /*0ee0*/  USHF.L.U32 UR14, UR37, 0x8, URZ ;  /* 0x00000008250e7899 */ /* 0x000fe400080006ff */
[----:B------:R-:W-:Y:S02]  /*0ef0*/  USHF.L.U32 UR15, UR37, 0xd, URZ ;  /* 0x0000000d250f7899 */ /* 0x000fe400080006ff */
[----:B------:R-:W-:Y:S01]  /*0f00*/  ULOP3.LUT UR14, UR14, 0x100, URZ, 0xc0, !UPT ;  /* 0x000001000e0e7892 */ /* 0x000fe2000f8ec0ff */
[----:B------:R-:W3:Y:S02]  /*0f10*/  LDCU UR18, c[0x0][0xf24] ;  /* 0x0001e480ff1277ac */ /* 0x000ee40008000800 */
[----:B------:R-:W3:Y:S01]  /*0f20*/  LDC R43, c[0x0][0xf24] ;  /* 0x0003c900ff2b7b82 */ /* 0x000ee20000000800 */
[----:B------:R-:W3:Y:S01]  /*0f30*/  LDCU UR13, c[0x0][0xf30] ;  /* 0x0001e600ff0d77ac */ /* 0x000ee20008000800 */
[----:B------:R-:W-:Y:S01]  /*0f40*/  ULOP3.LUT UR15, UR15, 0x2000, URZ, 0xc0, !UPT ;  /* 0x000020000f0f7892 */ /* 0x000fe2000f8ec0ff */
[----:B-1----:R-:W-:Y:S01]  /*0f50*/  I2FP.F32.U32 R4, UR27 ;  /* 0x0000001b00047c45 */ /* 0x002fe20008201000 */
[----:B------:R-:W-:-:S04]  /*0f60*/  USHF.R.U32.HI UR10, URZ, 0x1, UR14 ;  /* 0x00000001ff0a7899 */ /* 0x000fc8000801160e */
[----:B--2---:R-:W-:Y:S01]  /*0f70*/  FMUL R4, R4, UR5 ;  /* 0x0000000504047c20 */ /* 0x004fe20008400000 */
[----:B------:R-:W-:-:S05]  /*0f80*/  CS2R.32 R0, SR_CgaSize ;  /* 0x0000000000007805 */ /* 0x000fca0000008a00 */
[----:B------:R-:W-:-:S05]  /*0f90*/  IMAD R0, R0, -0xa0, RZ ;  /* 0xffffff6000007824 */ /* 0x000fca00078e02ff */
[----:B------:R-:W-:-:S14]  /*0fa0*/  R2UR UR5, R0 ;  /* 0x00000000000572ca */ /* 0x000fdc00000e0000 */
[----:B------:R-:W1:Y:S01]  /*0fb0*/  LDCU UR5, c[0x0][UR5+0x2a0] ;  /* 0x00005400050577ac */ /* 0x000e620008000800 */
[----:B----4-:R-:W-:Y:S01]  /*0fc0*/  I2FP.F32.U32 R0, UR11 ;  /* 0x0000000b00007c45 */ /* 0x010fe20008201000 */
[----:B------:R-:W2:Y:S04]  /*0fd0*/  F2I.U32.TRUNC.NTZ R4, R4 ;  /* 0x0000000400047305 */ /* 0x000ea8000020f000 */
[----:B---3--:R-:W-:Y:S01]  /*0fe0*/  FMUL R0, R0, UR4 ;  /* 0x0000000400007c20 */ /* 0x008fe20008400000 */
[----:B------:R-:W-:-:S06]  /*0ff0*/  RPCMOV.32 Rpc.LO, R2 ;  /* 0x0000000200007352 */ /* 0x000fcc0000000000 */
[----:B------:R-:W-:-:S05]  /*1000*/  CS2R.32 R2, SR_CgaSize ;  /* 0x0000000000027805 */ /* 0x000fca0000008a00 */
[----:B------:R-:W-:-:S05]  /*1010*/  IMAD R2, R2, -0xa0, RZ ;  /* 0xffffff6002027824 */ /* 0x000fca00078e02ff */
[----:B------:R-:W-:Y:S02]  /*1020*/  R2UR UR4, R2 ;  /* 0x00000000020472ca */ /* 0x000fe400000e0000 */
[----:B------:R-:W-:-:S12]  /*1030*/  RPCMOV.32 R2, Rpc.LO ;  /* 0x0000000000027353 */ /* 0x000fd80000000000 */
[----:B------:R-:W3:Y:S01]  /*1040*/  LDCU UR4, c[0x0][UR4+0x2a4] ;  /* 0x00005480040477ac */ /* 0x000ee20008000800 */
[----:B------:R-:W4:Y:S01]  /*1050*/  F2I.U32.TRUNC.NTZ R0, R0 ;  /* 0x0000000000007305 */ /* 0x000f22000020f000 */
[----:B--2---:R-:W-:Y:S02]  /*1060*/  R2UR UR39, R4 ;  /* 0x00000000042772ca */ /* 0x004fe400000e0000 */
[----:B----4-:R-:W-:Y:S02]  /*1070*/  R2UR UR38, R0 ;  /* 0x00000000002672ca */ /* 0x010fe400000e0000 */
[----:B------:R-:W-:-:S09]  /*1080*/  PRMT R0, RZ, 0x7610, R0 ;  /* 0x00007610ff007816 */ /* 0x000fd20000000000 */
[----:B------:R-:W-:-:S04]  /*1090*/  UIADD3 UR39, UPT, UPT, -UR39, URZ, URZ ;  /* 0x000000ff27277290 */ /* 0x000fc8000fffe1ff */
[----:B-1----:R-:W-:Y:S02]  /*10a0*/  UIMAD UR39, UR5, UR39, UR27 ;  /* 0x00000027052772a4 */ /* 0x002fe4000f8e021b */
[----:B------:R-:W-:-:S04]  /*10b0*/  UIADD3 UR38, UPT, UPT, -UR38, URZ, URZ ;  /* 0x000000ff26267290 */ /* 0x000fc8000fffe1ff */
[----:B---3--:R-:W-:Y:S01]  /*10c0*/  UIMAD UR38, UR4, UR38, UR11 ;  /* 0x00000026042672a4 */ /* 0x008fe2000f8e020b */
[----:B------:R-:W-:Y:S11]  /*10d0*/  BRA.U UP3, `(.L_x_17) ;  /* 0x0000000103247547 */ /* 0x000ff6000b800000 */
[----:B------:R-:W-:-:S04]  /*10e0*/  UISETP.NE.AND UP2, UPT, UR38, URZ, UPT ;  /* 0x000000ff2600728c */ /* 0x000fc8000bf45270 */
[----:B------:R-:W-:-:S04]  /*10f0*/  UISETP.EQ.OR UP2, UPT, UR39, URZ, !UP2 ;  /* 0x000000ff2700728c */ /* 0x000fc8000d742670 */
[----:B------:R-:W-:Y:S02]  /*1100*/  USEL UR5, URZ, 0x1, !UP2 ;  /* 0x00000001ff057887 */ /* 0x000fe4000d000000 */
[----:B------:R-:W-:-:S04]  /*1110*/  UISETP.NE.AND UP2, UPT, UR38, URZ, UPT ;  /* 0x000000ff2600728c */ /* 0x000fc8000bf45270 */
[----:B------:R-:W-:Y:S02]  /*1120*/  USEL UR4, URZ, 0x2, UP2 ;  /* 0x00000002ff047887 */ /* 0x000fe40009000000 */
[----:B------:R-:W-:-:S04]  /*1130*/  UISETP.NE.AND UP2, UPT, UR39, 0x1, UPT ;  /* 0x000000012700788c */ /* 0x000fc8000bf45270 */
[----:B------:R-:W-:-:S04]  /*1140*/  USEL UR4, UR4, 0x2, UP2 ;  /* 0x0000000204047887 */ /* 0x000fc80009000000 */
[----:B------:R-:W-:-:S06]  /*1150*/  UIADD3 UR4, UPT, UPT, UR5, UR4, URZ ;  /* 0x0000000405047290 */ /* 0x000fcc000fffe0ff */
[----:B------:R-:W-:-:S07]  /*1160*/  MOV R0, UR4 ;  /* 0x0000000400007c02 */ /* 0x000fce0008000f00 */
.L_x_17:
[----:B------:R-:W1:Y:S01]  /*1170*/  S2UR UR44, SR_CTAID.Z ;  /* 0x00000000002c79c3 */ /* 0x000e620000002700 */
[----:B------:R-:W-:-:S09]  /*1180*/  UISETP.GE.AND UP2, UPT, UR18, 0x1, UPT ;  /* 0x000000011200788c */ /* 0x000fd2000bf46270 */
[----:B------:R-:W-:Y:S05]  /*1190*/  BRA.U !UP2, `(.L_x_18) ;  /* 0x000000010ac07547 */ /* 0x000fea000b800000 */
[----:B------:R-:W2:Y:S01]  /*11a0*/  LDCU.128 UR4, c[0x0][0xf10] ;  /* 0x0001e200ff0477ac */ /* 0x000ea20008000c00 */
[----:B------:R-:W3:Y:S01]  /*11b0*/  LDCU UR17, c[0x0][0xf0c] ;  /* 0x0001e180ff1177ac */ /* 0x000ee20008000800 */
[----:B------:R-:W4:Y:S01]  /*11c0*/  LDCU UR20, c[0x0][0x370] ;  /* 0x00006e00ff1477ac */ /* 0x000f220008000800 */
[----:B------:R-:W1:Y:S01]  /*11d0*/  LDCU UR19, c[0x0][0x374] ;  /* 0x00006e80ff1377ac */ /* 0x000e620008000800 */
[----:B------:R-:W1:Y:S01]  /*11e0*/  LDCU UR16, c[0x0][0xf20] ;  /* 0x0001e400ff1077ac */ /* 0x000e620008000800 */
[----:B--2---:R-:W-:Y:S02]  /*11f0*/  UIMAD.WIDE.U32 UR8, UR27, UR4, URZ ;  /* 0x000000041b0872a5 */ /* 0x004fe4000f8e00ff */
[----:B---3--:R-:W-:Y:S02]  /*1200*/  UISETP.NE.AND UP2, UPT, UR17, 0x1, UPT ;  /* 0x000000011100788c */ /* 0x008fe4000bf45270 */
[----:B------:R-:W-:Y:S02]  /*1210*/  UIMAD.WIDE.U32 UR22, UR11, UR7, URZ ;  /* 0x000000070b1672a5 */ /* 0x000fe4000f8e00ff */
[----:B----4-:R-:W-:-:S02]  /*1220*/  UIMAD.WIDE.U32 UR24, UR20, UR4, URZ ;  /* 0x00000004141872a5 */ /* 0x010fc4000f8e00ff */
[----:B------:R-:W-:-:S03]  /*1230*/  USHF.R.U32.HI UR4, URZ, UR5, UR9 ;  /* 0x00000005ff047299 */ /* 0x000fc60008011609 */
[----:B------:R-:W2:Y:S02]  /*1240*/  LDCU.64 UR8, c[0x0][0xf28] ;  /* 0x0001e500ff0877ac */ /* 0x000ea40008000a00 */
[----:B------:R-:W-:Y:S01]  /*1250*/  UMOV UR21, UR25 ;  /* 0x0000001900157c82 */ /* 0x000fe20008000000 */
[----:B------:R-:W-:Y:S02]  /*1260*/  USEL UR4, UR27, UR4, !UP2 ;  /* 0x000000041b047287 */ /* 0x000fe4000d000000 */
[----:B------:R-:W-:Y:S02]  /*1270*/  @UP2 USHF.R.U32.HI UR20, URZ, UR5, UR21 ;  /* 0x00000005ff142299 */ /* 0x000fe40008011615 */
[----:B------:R-:W-:Y:S02]  /*1280*/  UISETP.NE.AND UP2, UPT, UR6, 0x1, UPT ;  /* 0x000000010600788c */ /* 0x000fe4000bf45270 */
[----:B-1----:R-:W-:Y:S02]  /*1290*/  UIMAD.WIDE.U32 UR24, UR19, UR7, URZ ;  /* 0x00000007131872a5 */ /* 0x002fe4000f8e00ff */
[----:B------:R-:W-:-:S04]  /*12a0*/  USHF.R.U32.HI UR5, URZ, UR16, UR23 ;  /* 0x00000010ff057299 */ /* 0x000fc80008011617 */
[----:B------:R-:W-:Y:S02]  /*12b0*/  USEL UR5, UR11, UR5, !UP2 ;  /* 0x000000050b057287 */ /* 0x000fe4000d000000 */
[----:B--2---:R-:W-:Y:S02]  /*12c0*/  UIMAD.WIDE.U32 UR22, UR20, UR8, URZ ;  /* 0x00000008141672a5 */ /* 0x004fe4000f8e00ff */
[----:B------:R-:W-:Y:S02]  /*12d0*/  @UP2 USHF.R.U32.HI UR19, URZ, UR16, UR25 ;  /* 0x00000010ff132299 */ /* 0x000fe40008011619 */
[----:B------:R-:W-:Y:S02]  /*12e0*/  UISETP.NE.AND UP2, UPT, UR18, 0x1, UPT ;  /* 0x000000011200788c */ /* 0x000fe4000bf45270 */
[----:B------:R-:W-:Y:S02]  /*12f0*/  UIMAD.WIDE.U32 UR24, UR19, UR8, URZ ;  /* 0x00000008131872a5 */ /* 0x000fe4000f8e00ff */
[----:B------:R-:W-:-:S04]  /*1300*/  UIADD3 UR16, UPT, UPT, -UR4, URZ, URZ ;  /* 0x000000ff04107290 */ /* 0x000fc8000fffe1ff */
[----:B------:R-:W-:Y:S01]  /*1310*/  UIMAD UR16, UR17, UR16, UR27 ;  /* 0x00000010111072a4 */ /* 0x000fe2000f8e021b */
[----:B------:R-:W-:Y:S02]  /*1320*/  UMOV UR7, UR25 ;  /* 0x0000001900077c82 */ /* 0x000fe40008000000 */
[----:B------:R-:W-:Y:S02]  /*1330*/  @UP2 USHF.R.U32.HI UR20, URZ, UR9, UR23 ;  /* 0x00000009ff142299 */ /* 0x000fe40008011617 */
[----:B------:R-:W-:Y:S02]  /*1340*/  @UP2 USHF.R.U32.HI UR19, URZ, UR9, UR7 ;  /* 0x00000009ff132299 */ /* 0x000fe40008011607 */
[----:B------:R-:W-:Y:S02]  /*1350*/  UIMAD UR7, UR20, UR18, URZ ;  /* 0x00000012140772a4 */ /* 0x000fe4000f8e02ff */
[----:B------:R-:W-:Y:S02]  /*1360*/  UIMAD UR19, UR19, UR18, URZ ;  /* 0x00000012131372a4 */ /* 0x000fe4000f8e02ff */
[----:B------:R-:W-:-:S02]  /*1370*/  UIMAD.WIDE.U32 UR24, UR5, UR8, URZ ;  /* 0x00000008051872a5 */ /* 0x000fc4000f8e00ff */
[----:B------:R-:W-:Y:S02]  /*1380*/  UISETP.GE.AND UP5, UPT, UR5, UR19, UPT ;  /* 0x000000130500728c */ /* 0x000fe4000bfa6270 */
[----:B------:R-:W-:Y:S02]  /*1390*/  UIMAD.WIDE.U32 UR22, UR4, UR8, URZ ;  /* 0x00000008041672a5 */ /* 0x000fe4000f8e00ff */
[----:B------:R-:W-:-:S03]  /*13a0*/  UISETP.GE.OR UP5, UPT, UR4, UR7, UP5 ;  /* 0x000000070400728c */ /* 0x000fc6000afa6670 */
[----:B------:R-:W-:Y:S02]  /*13b0*/  UMOV UR7, UR25 ;  /* 0x0000001900077c82 */ /* 0x000fe40008000000 */
[----:B------:R-:W-:-:S04]  /*13c0*/  USHF.R.U32.HI UR7, URZ, UR9, UR7 ;  /* 0x00000009ff077299 */ /* 0x000fc80008011607 */
[----:B------:R-:W-:Y:S02]  /*13d0*/  USEL UR7, UR5, UR7, !UP2 ;  /* 0x0000000705077287 */ /* 0x000fe4000d000000 */
[----:B------:R-:W-:Y:S02]  /*13e0*/  @!UP5 USHF.R.U32.HI UR19, URZ, UR9, UR23 ;  /* 0x00000009ff13d299 */ /* 0x000fe40008011617 */
[----:B------:R-:W-:Y:S02]  /*13f0*/  UIADD3 UR8, UPT, UPT, -UR7, URZ, URZ ;  /* 0x000000ff07087290 */ /* 0x000fe4000fffe1ff */
[----:B------:R-:W-:Y:S02]  /*1400*/  @!UP5 USEL UR19, UR4, UR19, !UP2 ;  /* 0x000000130413d287 */ /* 0x000fe4000d000000 */
[----:B------:R-:W-:Y:S02]  /*1410*/  UIMAD UR8, UR18, UR8, UR5 ;  /* 0x00000008120872a4 */ /* 0x000fe4000f8e0205 */
[----:B------:R-:W-:-:S02]  /*1420*/  UIADD3 UR9, UPT, UPT, -UR5, URZ, URZ ;  /* 0x000000ff05097290 */ /* 0x000fc4000fffe1ff */
[----:B------:R-:W-:Y:S02]  /*1430*/  @!UP5 UIMAD UR8, UR8, UR20, UR19 ;  /* 0x000000140808d2a4 */ /* 0x000fe4000f8e0213 */
[----:B------:R-:W-:Y:S02]  /*1440*/  @!UP5 UIADD3 UR7, UPT, UPT, UR7, -UR19, URZ ;  /* 0x800000130707d290 */ /* 0x000fe4000fffe0ff */
[----:B------:R-:W-:Y:S02]  /*1450*/  UIMAD UR9, UR6, UR9, UR11 ;  /* 0x00000009060972a4 */ /* 0x000fe4000f8e020b */
[----:B------:R-:W-:-:S03]  /*1460*/  @!UP5 UIMAD UR5, UR7, UR18, UR4 ;  /* 0x000000120705d2a4 */ /* 0x000fc6000f8e0204 */
[----:B------:R-:W-:Y:S01]  /*1470*/  @!UP5 UMOV UR4, UR8 ;  /* 0x000000080004dc82 */ /* 0x000fe20008000000 */
[----:B------:R-:W-:Y:S02]  /*1480*/  UIMAD UR11, UR5, UR6, UR9 ;  /* 0x00000006050b72a4 */ /* 0x000fe4000f8e0209 */
[----:B------:R-:W-:-:S12]  /*1490*/  UIMAD UR27, UR4, UR17, UR16 ;  /* 0x00000011041b72a4 */ /* 0x000fd8000f8e0210 */
.L_x_18:
[----:B------:R-:W-:-:S09]  /*14a0*/  UISETP.NE.AND UP2, UPT, UR13, 0x1, UPT ;  /* 0x000000010d00788c */ /* 0x000fd2000bf45270 */
[----:B------:R-:W-:Y:S05]  /*14b0*/  BRA.U UP2, `(.L_x_19) ;  /* 0x0000000102407547 */ /* 0x000fea000b800000 */
[----:B------:R-:W2:Y:S01]  /*14c0*/  LDCU.128 UR4, c[0x0][0xf10] ;  /* 0x0001e200ff0477ac */ /* 0x000ea20008000c00 */
[----:B------:R-:W3:Y:S01]  /*14d0*/  LDCU UR9, c[0x0][0xf0c] ;  /* 0x0001e180ff0977ac */ /* 0x000ee20008000800 */
[----:B------:R-:W4:Y:S01]  /*14e0*/  LDCU UR8, c[0x0][0xf20] ;  /* 0x0001e400ff0877ac */ /* 0x000f220008000800 */
[----:B--2---:R-:W-:Y:S02]  /*14f0*/  UIMAD.WIDE.U32 UR18, UR27, UR4, URZ ;  /* 0x000000041b1272a5 */ /* 0x004fe4000f8e00ff */
[----:B------:R-:W-:Y:S02]  /*1500*/  UIMAD.WIDE.U32 UR16, UR11, UR7, URZ ;  /* 0x000000070b1072a5 */ /* 0x000fe4000f8e00ff */
[----:B---3--:R-:W-:-:S03]  /*1510*/  UISETP.NE.AND UP2, UPT, UR9, 0x1, UPT ;  /* 0x000000010900788c */ /* 0x008fc6000bf45270 */
[----:B------:R-:W-:Y:S02]  /*1520*/  UMOV UR7, UR19 ;  /* 0x0000001300077c82 */ /* 0x000fe40008000000 */
[----:B------:R-:W-:Y:S02]  /*1530*/  USHF.R.U32.HI UR4, URZ, UR5, UR7 ;  /* 0x00000005ff047299 */ /* 0x000fe40008011607 */
[----:B----4-:R-:W-:Y:S02]  /*1540*/  USHF.R.U32.HI UR5, URZ, UR8, UR17 ;  /* 0x00000008ff057299 */ /* 0x010fe40008011611 */
[----:B------:R-:W-:Y:S02]  /*1550*/  USEL UR4, UR27, UR4, !UP2 ;  /* 0x000000041b047287 */ /* 0x000fe4000d000000 */
[----:B------:R-:W-:-:S04]  /*1560*/  UISETP.NE.AND UP2, UPT, UR6, 0x1, UPT ;  /* 0x000000010600788c */ /* 0x000fc8000bf45270 */
[----:B------:R-:W-:-:S04]  /*1570*/  USEL UR5, UR11, UR5, !UP2 ;  /* 0x000000050b057287 */ /* 0x000fc8000d000000 */
[----:B------:R-:W-:Y:S02]  /*1580*/  UIADD3 UR7, UPT, UPT, UR4, -UR5, URZ ;  /* 0x8000000504077290 */ /* 0x000fe4000fffe0ff */
[----:B------:R-:W-:Y:S02]  /*1590*/  UIADD3 UR4, UPT, UPT, -UR4, UR5, URZ ;  /* 0x0000000504047290 */ /* 0x000fe4000fffe1ff */
[----:B------:R-:W-:Y:S02]  /*15a0*/  UIMAD UR11, UR7, UR6, UR11 ;  /* 0x00000006070b72a4 */ /* 0x000fe4000f8e020b */
[----:B------:R-:W-:-:S12]  /*15b0*/  UIMAD UR27, UR4, UR9, UR27 ;  /* 0x00000009041b72a4 */ /* 0x000fd8000f8e021b */
.L_x_19:
[----:B------:R-:W-:Y:S01]  /*15c0*/  UISETP.NE.AND UP2, UPT, UR12, 0x2, UPT ;  /* 0x000000020c00788c */ /* 0x000fe2000bf45270 */
[----:B------:R-:W-:Y:S09]  /*15d0*/  BRA.U !UP1, `(.L_x_20) ;  /* 0x00000001090c7547 */ /* 0x000ff2000b800000 */
[----:B------:R-:W-:Y:S01]  /*15e0*/  UCGABAR_WAIT ;  /* 0x0000000000007dc7 */ /* 0x000fe20008000000 */
[----:B------:R-:W-:Y:S01]  /*15f0*/  CCTL.IVALL ;  /* 0x00000000ff00798f */ /* 0x000fe20002000000 */
[----:B------:R-:W-:Y:S05]  /*1600*/  BRA `(.L_x_21) ;  /* 0x0000000000047947 */ /* 0x000fea0003800000 */
.L_x_20:
[----:B------:R-:W-:Y:S06]  /*1610*/  BAR.SYNC.DEFER_BLOCKING 0x0 ;  /* 0x0000000000007b1d */ /* 0x000fec0000010000 */
.L_x_21:
[----:B------:R-:W-:Y:S05]  /*1620*/  BRA.U UP2, `(.L_x_22) ;  /* 0x0000001502807547 */ /* 0x000fea000b800000 */
[----:B------:R-:W2:Y:S01]  /*1630*/  LDCU UR30, c[0x0][0x38c] ;  /* 0x00007180ff1e77ac */ /* 0x000ea20008000800 */
[----:B------:R-:W3:Y:S01]  /*1640*/  LDC R8, c[0x0][0x370] ;  /* 0x0000dc00ff087b82 */ /* 0x000ee20000000800 */
[----:B------:R-:W-:Y:S01]  /*1650*/  PLOP3.LUT P1, PT, PT, PT, UP6, 0x80, 0x8 ;  /* 0x000000000008781c */ /* 0x000fe20003f2f068 */
[----:B------:R-:W-:Y:S01]  /*1660*/  IMAD.MOV.U32 R15, RZ, RZ, 0x1 ;  /* 0x00000001ff0f7424 */ /* 0x000fe200078e00ff */
[----:B------:R-:W-:Y:S01]  /*1670*/  UISETP.NE.AND UP1, UPT, UR12, URZ, UPT ;  /* 0x000000ff0c00728c */ /* 0x000fe2000bf25270 */
[----:B------:R-:W-:Y:S01]  /*1680*/  ISETP.EQ.OR P4, PT, R2, RZ, P5 ;  /* 0x000000ff0200720c */ /* 0x000fe20002f82670 */
[----:B------:R-:W-:Y:S01]  /*1690*/  USEL UR6, URZ, 0x1, UP4 ;  /* 0x00000001ff067887 */ /* 0x000fe2000a000000 */
[----:B------:R-:W-:Y:S01]  /*16a0*/  PLOP3.LUT P1, PT, P1, PT, PT, 0x8, 0x80 ;  /* 0x000000000080781c */ /* 0x000fe20000f2e170 */
[----:B------:R-:W-:Y:S01]  /*16b0*/  IMAD.MOV.U32 R14, RZ, RZ, RZ ;  /* 0x000000ffff0e7224 */ /* 0x000fe200078e00ff */
[----:B------:R-:W4:Y:S01]  /*16c0*/  LDC R0, c[0x0][0x374] ;  /* 0x0000dd00ff007b82 */ /* 0x000f220000000800 */
[----:B------:R-:W-:Y:S01]  /*16d0*/  CS2R R12, SRZ ;  /* 0x00000000000c7805 */ /* 0x000fe2000001ff00 */
[----:B------:R-:W-:Y:S01]  /*16e0*/  IMAD.MOV.U32 R11, RZ, RZ, 0x1 ;  /* 0x00000001ff0b7424 */ /* 0x000fe200078e00ff */
[----:B------:R-:W1:Y:S01]  /*16f0*/  LDCU.64 UR46, c[0x0][0x348] ;  /* 0x00006900ff2e77ac */ /* 0x000e620008000a00 */
[----:B------:R-:W-:-:S02]  /*1700*/  USHF.R.U32.HI UR22, URZ, 0x7, UR15 ;  /* 0x00000007ff167899 */ /* 0x000fc4000801160f */
[----:B--2---:R-:W-:Y:S02]  /*1710*/  UIADD3 UR4, UPT, UPT, UR30, 0x7f, URZ ;  /* 0x0000007f1e047890 */ /* 0x004fe4000fffe0ff */
[----:B------:R-:W-:Y:S02]  /*1720*/  USEL UR6, UR6, 0x2, UP1 ;  /* 0x0000000206067887 */ /* 0x000fe40008800000 */
[----:B------:R-:W-:Y:S01]  /*1730*/  USHF.R.S32.HI UR45, URZ, 0x1f, UR4 ;  /* 0x0000001fff2d7899 */ /* 0x000fe20008011404 */
[----:B------:R-:W-:-:S03]  /*1740*/  UMOV UR7, URZ ;  /* 0x000000ff00077c82 */ /* 0x000fc60008000000 */
[----:B------:R-:W-:Y:S02]  /*1750*/  ULEA.HI UR45, UR45, UR4, URZ, 0x7 ;  /* 0x000000042d2d7291 */ /* 0x000fe4000f8f38ff */
[----:B------:R-:W-:Y:S02]  /*1760*/  UIADD3 UR4, UPT, UPT, UR30, -0x1, URZ ;  /* 0xffffffff1e047890 */ /* 0x000fe4000fffe0ff */
[----:B------:R-:W-:Y:S02]  /*1770*/  USHF.R.S32.HI UR45, URZ, 0x7, UR45 ;  /* 0x00000007ff2d7899 */ /* 0x000fe4000801142d */
[----:B------:R-:W-:Y:S02]  /*1780*/  UISETP.GE.U32.AND UP2, UPT, UR4, -0xff, UPT ;  /* 0xffffff010400788c */ /* 0x000fe4000bf46070 */
[----:B------:R-:W-:Y:S02]  /*1790*/  UISETP.LT.U32.AND UP0, UPT, UR45, 0x6, UPT ;  /* 0x000000062d00788c */ /* 0x000fe4000bf01070 */
[----:B------:R-:W-:-:S02]  /*17a0*/  UIADD3 UR30, UPT, UPT, UR30, 0xfe, URZ ;  /* 0x000000fe1e1e7890 */ /* 0x000fc4000fffe0ff */
[----:B------:R-:W-:-:S04]  /*17b0*/  USEL UR31, UR45, 0x6, UP0 ;  /* 0x000000062d1f7887 */ /* 0x000fc80008000000 */
[----:B------:R-:W-:Y:S02]  /*17c0*/  UIADD3 UR5, UPT, UPT, UR31, -0x1, URZ ;  /* 0xffffffff1f057890 */ /* 0x000fe4000fffe0ff */
[----:B------:R-:W-:Y:S02]  /*17d0*/  @UP2 UIADD3 UR5, UPT, UPT, UR31, URZ, URZ ;  /* 0x000000ff1f052290 */ /* 0x000fe4000fffe0ff */
[----:B------:R-:W-:Y:S02]  /*17e0*/  UIADD3 UR23, UPT, UPT, UR45, -UR31, URZ ;  /* 0x8000001f2d177290 */ /* 0x000fe4000fffe0ff */
[----:B-1----:R-:W-:-:S12]  /*17f0*/  UIADD3 UR5, UPT, UPT, UR5, 0x1, URZ ;  /* 0x0000000105057890 */ /* 0x002fd8000fffe0ff */
.L_x_46:
[----:B------:R-:W-:Y:S01]  /*1800*/  UISETP.NE.AND UP0, UPT, UR37, URZ, UPT ;  /* 0x000000ff2500728c */ /* 0x000fe2000bf05270 */
[----:B------:R-:W1:Y:S08]  /*1810*/  S2UR UR37, SR_CgaCtaId ;  /* 0x00000000002579c3 */ /* 0x000e700000008800 */
[----:B------:R-:W-:Y:S05]  /*1820*/  BRA.U UP0, `(.L_x_23) ;  /* 0x0000000100347547 */ /* 0x000fea000b800000 */
[----:B------:R-:W2:Y:S01]  /*1830*/  S2R R2, SR_CgaCtaId ;  /* 0x0000000000027919 */ /* 0x000ea20000008800 */
[----:B------:R-:W-:-:S04]  /*1840*/  MOV R3, 0x400 ;  /* 0x0000040000037802 */ /* 0x000fc80000000f00 */
[----:B--2---:R-:W-:Y:S02]  /*1850*/  LEA R2, R2, R3, 0x18 ;  /* 0x0000000302027211 */ /* 0x004fe400078ec0ff */
[----:B------:R-:W-:-:S03]  /*1860*/  SHF.L.U32 R3, R11, 0x1f, RZ ;  /* 0x0000001f0b037819 */ /* 0x000fc600000006ff */
[----:B------:R-:W-:-:S04]  /*1870*/  IMAD R2, R12, 0x8, R2 ;  /* 0x000000080c027824 */ /* 0x000fc800078e0202 */
[----:B------:R-:W2:Y:S02]  /*1880*/  SYNCS.PHASECHK.TRANS64.TRYWAIT P0, [R2+URZ+0x100], R3 ;  /* 0x00010003020075a7 */ /* 0x000ea400080011ff */
[----:B--2---:R-:W-:Y:S05]  /*1890*/  @!P0 BRA `(.L_x_24) ;  /* 0x000000c800a88947 */ /* 0x004fea0003800000 */
.L_x_194:
[----:B------:R-:W-:Y:S01]  /*18a0*/  VIADD R12, R12, 0x1 ;  /* 0x000000010c0c7836 */ /* 0x000fe20000000000 */
[----:B------:R2:W-:Y:S04]  /*18b0*/  SYNCS.ARRIVE.TRANS64.A1T0 RZ, [R2+URZ+0xf0], RZ ;  /* 0x0000f0ff02ff79a7 */ /* 0x0005e800081000ff */
[----:B------:R-:W-:-:S04]  /*18c0*/  ISETP.NE.AND P0, PT, R12, 0x2, PT ;  /* 0x000000020c00780c */ /* 0x000fc80003f05270 */
[----:B------:R-:W-:Y:S02]  /*18d0*/  SEL R12, R12, RZ, P0 ;  /* 0x000000ff0c0c7207 */ /* 0x000fe40000000000 */
[----:B--2---:R-:W-:-:S04]  /*18e0*/  SEL R2, RZ, 0x1, P0 ;  /* 0x00000001ff027807 */ /* 0x004fc80000000000 */
[----:B------:R-:W-:-:S07]  /*18f0*/  LOP3.LUT R11, R11, R2, RZ, 0x3c, !PT ;  /* 0x000000020b0b7212 */ /* 0x000fce00078e3cff */
.L_x_23:
[----:B------:R-:W-:Y:S01]  /*1900*/  UMOV UR4, 0x400 ;  /* 0x0000040000047882 */ /* 0x000fe20000000000 */
[----:B------:R-:W-:Y:S01]  /*1910*/  SHF.L.U32 R2, R15, 0x1f, RZ ;  /* 0x0000001f0f027819 */ /* 0x000fe200000006ff */
[----:B-1----:R-:W-:Y:S02]  /*1920*/  ULEA UR4, UR37, UR4, 0x18 ;  /* 0x0000000425047291 */ /* 0x002fe4000f8ec0ff */
[----:B------:R-:W-:Y:S02]  /*1930*/  UISETP.GE.U32.AND UP0, UPT, UR30, 0xff, UPT ;  /* 0x000000ff1e00788c */ /* 0x000fe4000bf06070 */
[----:B------:R-:W-:Y:S02]  /*1940*/  ULEA UR8, UR7, UR4, 0x3 ;  /* 0x0000000407087291 */ /* 0x000fe4000f8e18ff */
[----:B------:R-:W-:Y:S02]  /*1950*/  USHF.L.U32 UR43, UR27, 0x7, URZ ;  /* 0x000000071b2b7899 */ /* 0x000fe400080006ff */
[----:B------:R-:W-:Y:S01]  /*1960*/  ULEA UR35, UR11, UR22, 0x7 ;  /* 0x000000160b237291 */ /* 0x000fe2000f8e38ff */
[----:B------:R-:W-:-:S04]  /*1970*/  UMOV UR20, URZ ;  /* 0x000000ff00147c82 */ /* 0x000fc80008000000 */
[----:B------:R1:W2:Y:S01]  /*1980*/  SYNCS.PHASECHK.TRANS64.TRYWAIT P2, [UR8+0x30], R2 ;  /* 0x00003002ff0075a7 */ /* 0x0002a20008041108 */
[----:B------:R-:W-:Y:S06]  /*1990*/  BRA.U !UP0, `(.L_x_25) ;  /* 0x0000000508107547 */ /* 0x000fec000b800000 */
[----:B------:R-:W-:Y:S01]  /*19a0*/  UMOV UR16, UR7 ;  /* 0x0000000700107c82 */ /* 0x000fe20008000000 */
[----:B------:R-:W-:-:S05]  /*19b0*/  UMOV UR28, URZ ;  /* 0x000000ff001c7c82 */ /* 0x000fca0008000000 */
.L_x_33:
[----:B------:R-:W-:Y:S01]  /*19c0*/  ULEA UR41, UR16, UR4, 0x3 ;  /* 0x0000000410297291 */ /* 0x000fe2000f8e18ff */
[----:B--2---:R-:W-:Y:S01]  /*19d0*/  @!P5 MOV R3, 0x8400 ;  /* 0x000084000003d802 */ /* 0x004fe20000000f00 */
[----:B--2---:R-:W-:Y:S10]  /*19e0*/  @P2 BRA `(.L_x_26) ;  /* 0x00000000000c2947 */ /* 0x004ff40003800000 */
[----:B------:R-:W-:-:S04]  /*19f0*/  SHF.L.U32 R4, R15, 0x1f, RZ ;  /* 0x0000001f0f047819 */ /* 0x000fc800000006ff */
[----:B------:R-:W2:Y:S02]  /*1a00*/  SYNCS.PHASECHK.TRANS64.TRYWAIT P0, [UR41+0x30], R4 ;  /* 0x00003004ff0075a7 */ /* 0x000ea40008001129 */
[----:B--2---:R-:W-:Y:S05]  /*1a10*/  @!P0 BRA `(.L_x_27) ;  /* 0x000000c8005c8947 */ /* 0x004fea0003800000 */
.L_x_26:
[----:B------:R2:W-:Y:S01]  /*1a20*/  @!P5 SYNCS.ARRIVE.TRANS64 RZ, [UR41], R3 ;  /* 0x00000003ffffd9a7 */ /* 0x0005e20008000029 */
[----:B------:R-:W-:-:S04]  /*1a30*/  ULOP3.LUT UR7, UR6, 0x2, URZ, 0xfc, !UPT ;  /* 0x0000000206077892 */ /* 0x000fc8000f8efcff */
[----:B------:R-:W-:-:S09]  /*1a40*/  UISETP.NE.AND UP0, UPT, UR7, 0x2, UPT ;  /* 0x000000020700788c */ /* 0x000fd2000bf05270 */
[----:B------:R-:W-:Y:S05]  /*1a50*/  BRA.U UP0, `(.L_x_28) ;  /* 0x0000000100047547 */ /* 0x000fea000b800000 */
[----:B------:R-:W-:Y:S05]  /*1a60*/  BPT.TRAP 0x1 ;  /* 0x000000040000795c */ /* 0x000fea0000300000 */
.L_x_28:
[----:B------:R-:W-:Y:S04]  /*1a70*/  BSSY.RECONVERGENT B0, `(.L_x_29) ;  /* 0x0000003000007945 */ /* 0x000fe80003800200 */
[----:B------:R-:W-:Y:S05]  /*1a80*/  @P4 BRA `(.L_x_30) ;  /* 0x0000000000044947 */ /* 0x000fea0003800000 */
[----:B------:R-:W-:Y:S05]  /*1a90*/  BPT.TRAP 0x1 ;  /* 0x000000040000795c */ /* 0x000fea0000300000 */
.L_x_30:
[----:B------:R-:W-:Y:S05]  /*1aa0*/  BSYNC.RECONVERGENT B0 ;  /* 0x0000000000007941 */ /* 0x000fea0003800200 */
.L_x_29:
[----:B------:R-:W-:Y:S01]  /*1ab0*/  UIADD3 UR7, UPT, UPT, UR16, 0x1, URZ ;  /* 0x0000000110077890 */ /* 0x000fe2000fffe0ff */
[----:B------:R-:W-:Y:S01]  /*1ac0*/  BSSY.RECONVERGENT B0, `(.L_x_31) ;  /* 0x000002c000007945 */ /* 0x000fe20003800200 */
[----:B------:R-:W-:Y:S02]  /*1ad0*/  ELECT P0, URZ, PT ;  /* 0x0000000000ff782f */ /* 0x000fe40003800000 */
[----:B------:R-:W-:-:S04]  /*1ae0*/  UISETP.NE.AND UP0, UPT, UR7, 0x6, UPT ;  /* 0x000000060700788c */ /* 0x000fc8000bf05270 */
[----:B------:R-:W-:Y:S02]  /*1af0*/  USEL UR9, URZ, 0x1, UP0 ;  /* 0x00000001ff097887 */ /* 0x000fe40008000000 */
[----:B------:R-:W-:-:S04]  /*1b00*/  USEL UR7, UR7, URZ, UP0 ;  /* 0x000000ff07077287 */ /* 0x000fc80008000000 */
[----:B------:R-:W-:Y:S01]  /*1b10*/  ULEA UR8, UR7, UR4, 0x3 ;  /* 0x0000000407087291 */ /* 0x000fe2000f8e18ff */
[----:B------:R-:W-:-:S04]  /*1b20*/  LOP3.LUT R15, R15, UR9, RZ, 0x3c, !PT ;  /* 0x000000090f0f7c12 */ /* 0x000fc8000f8e3cff */
[----:B-1----:R-:W-:-:S04]  /*1b30*/  SHF.L.U32 R2, R15, 0x1f, RZ ;  /* 0x0000001f0f027819 */ /* 0x002fc800000006ff */
[----:B------:R1:W1:Y:S01]  /*1b40*/  SYNCS.PHASECHK.TRANS64.TRYWAIT P2, [UR8+0x30], R2 ;  /* 0x00003002ff0075a7 */ /* 0x0002620008041108 */
[----:B------:R-:W-:Y:S05]  /*1b50*/  @!P0 BRA `(.L_x_32) ;  /* 0x0000000000888947 */ /* 0x000fea0003800000 */
[----:B------:R-:W-:Y:S02]  /*1b60*/  USHF.L.U32 UR40, UR16, 0xe, URZ ;  /* 0x0000000e10287899 */ /* 0x000fe400080006ff */
[----:B------:R-:W-:Y:S02]  /*1b70*/  USHF.L.U32 UR24, UR16, 0x9, URZ ;  /* 0x0000000910187899 */ /* 0x000fe400080006ff */
[----:B------:R-:W-:Y:S02]  /*1b80*/  UIADD3 UR52, UP3, UPT, UR46, 0x80, URZ ;  /* 0x000000802e347890 */ /* 0x000fe4000ff7e0ff */
[----:B------:R-:W-:Y:S02]  /*1b90*/  UIADD3 UR50, UP2, UPT, UR46, 0x180, URZ ;  /* 0x000001802e327890 */ /* 0x000fe4000ff5e0ff */
[----:B------:R-:W-:Y:S02]  /*1ba0*/  ULOP3.LUT UR32, UR40, UR15, URZ, 0xfc, !UPT ;  /* 0x0000000f28207292 */ /* 0x000fe4000f8efcff */
[----:B------:R-:W-:-:S02]  /*1bb0*/  UIADD3 UR48, UP1, UPT, UR46, 0x280, URZ ;  /* 0x000002802e307890 */ /* 0x000fc4000ff3e0ff */
[----:B------:R-:W-:Y:S02]  /*1bc0*/  UIADD3 UR20, UP0, UPT, UR46, 0x380, URZ ;  /* 0x000003802e147890 */ /* 0x000fe4000ff1e0ff */
[----:B------:R-:W-:Y:S02]  /*1bd0*/  ULOP3.LUT UR8, UR24, UR14, URZ, 0xfc, !UPT ;  /* 0x0000000e18087292 */ /* 0x000fe4000f8efcff */
[----:B------:R-:W-:Y:S02]  /*1be0*/  USHF.L.U32 UR42, UR28, 0x7, URZ ;  /* 0x000000071c2a7899 */ /* 0x000fe400080006ff */
[----:B------:R-:W-:Y:S02]  /*1bf0*/  UIADD3.X UR53, UPT, UPT, URZ, UR47, URZ, UP3, !UPT ;  /* 0x0000002fff357290 */ /* 0x000fe40009ffe4ff */
[----:B------:R-:W-:Y:S02]  /*1c00*/  UIADD3 UR40, UPT, UPT, UR4, 0x4300, UR40 ;  /* 0x0000430004287890 */ /* 0x000fe4000fffe028 */
[----:B------:R-:W-:-:S02]  /*1c10*/  UIADD3.X UR51, UPT, UPT, URZ, UR47, URZ, UP2, !UPT ;  /* 0x0000002fff337290 */ /* 0x000fc400097fe4ff */
[----:B------:R-:W-:Y:S02]  /*1c20*/  UIADD3 UR32, UPT, UPT, UR4, 0x1c300, UR32 ;  /* 0x0001c30004207890 */ /* 0x000fe4000fffe020 */
[----:B------:R-:W-:Y:S02]  /*1c30*/  UIADD3.X UR49, UPT, UPT, URZ, UR47, URZ, UP1, !UPT ;  /* 0x0000002fff317290 */ /* 0x000fe40008ffe4ff */
[----:B------:R-:W-:Y:S02]  /*1c40*/  UIADD3 UR24, UPT, UPT, UR4, 0x34300, UR24 ;  /* 0x0003430004187890 */ /* 0x000fe4000fffe018 */
[----:B------:R-:W-:Y:S02]  /*1c50*/  UIADD3.X UR21, UPT, UPT, URZ, UR47, URZ, UP0, !UPT ;  /* 0x0000002fff157290 */ /* 0x000fe400087fe4ff */
[----:B------:R-:W-:Y:S01]  /*1c60*/  UIADD3 UR8, UPT, UPT, UR4, 0x34f00, UR8 ;  /* 0x00034f0004087890 */ /* 0x000fe2000fffe008 */
[----:B------:R-:W-:Y:S01]  /*1c70*/  UMOV UR18, 0x0 ;  /* 0x0000000000127882 */ /* 0x000fe20000000000 */
[----:B------:R-:W-:Y:S01]  /*1c80*/  UMOV UR19, 0x10000000 ;  /* 0x1000000000137882 */ /* 0x000fe20000000000 */
[----:B------:R-:W-:Y:S01]  /*1c90*/  UMOV UR17, 0x30000 ;  /* 0x0003000000117882 */ /* 0x000fe20000000000 */
[----:B------:R-:W-:Y:S01]  /*1ca0*/  UMOV UR33, UR41 ;  /* 0x0000002900217c82 */ /* 0x000fe20008000000 */
[----:B------:R-:W-:Y:S01]  /*1cb0*/  UMOV UR36, UR44 ;  /* 0x0000002c00247c82 */ /* 0x000fe20008000000 */
[----:B------:R-:W-:Y:S01]  /*1cc0*/  UMOV UR34, UR42 ;  /* 0x0000002a00227c82 */ /* 0x000fe20008000000 */
[----:B------:R-:W-:Y:S01]  /*1cd0*/  UMOV UR26, URZ ;  /* 0x000000ff001a7c82 */ /* 0x000fe20008000000 */
[----:B------:R-:W-:Y:S01]  /*1ce0*/  UMOV UR25, UR41 ;  /* 0x0000002900197c82 */ /* 0x000fe20008000000 */
[----:B------:R-:W-:Y:S01]  /*1cf0*/  UMOV UR29, UR44 ;  /* 0x0000002c001d7c82 */ /* 0x000fe20008000000 */
[----:B------:R1:W-:Y:S01]  /*1d00*/  UTMALDG.3D [UR40], [UR52], desc[UR18] ;  /* 0x00001228340075b4 */ /* 0x0003e20008011000 */
[----:B------:R-:W-:Y:S01]  /*1d10*/  UMOV UR9, UR41 ;  /* 0x0000002900097c82 */ /* 0x000fe20008000000 */
[----:B------:R-:W-:Y:S01]  /*1d20*/  UMOV UR12, UR28 ;  /* 0x0000001c000c7c82 */ /* 0x000fe20008000000 */
[----:B------:R-:W-:Y:S01]  /*1d30*/  UMOV UR13, UR44 ;  /* 0x0000002c000d7c82 */ /* 0x000fe20008000000 */
[----:B------:R1:W-:Y:S01]  /*1d40*/  UTMALDG.3D.MULTICAST [UR32], [UR50], UR17, desc[UR18] ;  /* 0x00001220320073b4 */ /* 0x0003e20008011811 */
[----:B------:R1:W-:Y:S01]  /*1d50*/  UTMALDG.4D [UR24], [UR48], desc[UR18] ;  /* 0x00001218300075b4 */ /* 0x0003e20008019000 */
[----:B------:R1:W-:Y:S01]  /*1d60*/  UTMALDG.4D.MULTICAST [UR8], [UR20], UR17, desc[UR18] ;  /* 0x00001208140073b4 */ /* 0x0003e20008019811 */
[----:B------:R-:W-:Y:S01]  /*1d70*/  NOP ;  /* 0x0000000000007918 */ /* 0x000fe20000000000 */
.L_x_32:
[----:B-1----:R-:W-:Y:S05]  /*1d80*/  BSYNC.RECONVERGENT B0 ;  /* 0x0000000000007941 */ /* 0x002fea0003800200 */
.L_x_31:
[----:B------:R-:W-:Y:S01]  /*1d90*/  UIADD3 UR28, UPT, UPT, UR28, 0x1, URZ ;  /* 0x000000011c1c7890 */ /* 0x000fe2000fffe0ff */
[----:B------:R-:W-:Y:S01]  /*1da0*/  UMOV UR16, UR7 ;  /* 0x0000000700107c82 */ /* 0x000fe20008000000 */
[----:B------:R-:W-:Y:S02]  /*1db0*/  UMOV UR20, UR5 ;  /* 0x0000000500147c82 */ /* 0x000fe40008000000 */
[----:B------:R-:W-:-:S09]  /*1dc0*/  UISETP.NE.AND UP0, UPT, UR28, UR5, UPT ;  /* 0x000000051c00728c */ /* 0x000fd2000bf05270 */
[----:B------:R-:W-:Y:S05]  /*1dd0*/  BRA.U UP0, `(.L_x_33) ;  /* 0xfffffff900f87547 */ /* 0x000fea000b83ffff */
.L_x_25:
[----:B------:R-:W-:Y:S01]  /*1de0*/  ULEA UR8, UR7, UR4, 0x3 ;  /* 0x0000000407087291 */ /* 0x000fe2000f8e18ff */
[----:B-1----:R-:W-:Y:S01]  /*1df0*/  SHF.L.U32 R2, R15, 0x1f, RZ ;  /* 0x0000001f0f027819 */ /* 0x002fe200000006ff */
[----:B------:R-:W-:Y:S01]  /*1e00*/  @!P1 SYNCS.ARRIVE.TRANS64.A1T0 RZ, [UR4+0xa8], RZ ;  /* 0x0000a8ffffff99a7 */ /* 0x000fe20008100004 */
[----:B------:R-:W-:-:S06]  /*1e10*/  UISETP.GT.AND UP0, UPT, UR45, UR31, UPT ;  /* 0x0000001f2d00728c */ /* 0x000fcc000bf04270 */
[----:B------:R1:W1:Y:S03]  /*1e20*/  SYNCS.PHASECHK.TRANS64.TRYWAIT P1, [UR8+0x30], R2 ;  /* 0x00003002ff0075a7 */ /* 0x0002660008021108 */
[----:B------:R-:W-:Y:S05]  /*1e30*/  BRA.U !UP0, `(.L_x_34) ;  /* 0x0000000508107547 */ /* 0x000fea000b800000 */
[----:B------:R-:W-:Y:S01]  /*1e40*/  UIADD3 UR25, UPT, UPT, UR23, UR20, URZ ;  /* 0x0000001417197290 */ /* 0x000fe2000fffe0ff */
[----:B------:R-:W-:-:S11]  /*1e50*/  UMOV UR26, UR7 ;  /* 0x00000007001a7c82 */ /* 0x000fd60008000000 */
.L_x_42:
[----:B------:R-:W-:Y:S01]  /*1e60*/  ULEA UR41, UR26, UR4, 0x3 ;  /* 0x000000041a297291 */ /* 0x000fe2000f8e18ff */
[----:B--2---:R-:W-:Y:S01]  /*1e70*/  @!P5 MOV R3, 0x8400 ;  /* 0x000084000003d802 */ /* 0x004fe20000000f00 */
[----:B-1----:R-:W-:Y:S10]  /*1e80*/  @P1 BRA `(.L_x_35) ;  /* 0x00000000000c1947 */ /* 0x002ff40003800000 */
[----:B------:R-:W-:-:S04]  /*1e90*/  SHF.L.U32 R4, R15, 0x1f, RZ ;  /* 0x0000001f0f047819 */ /* 0x000fc800000006ff */
[----:B------:R-:W1:Y:S02]  /*1ea0*/  SYNCS.PHASECHK.TRANS64.TRYWAIT P0, [UR41+0x30], R4 ;  /* 0x00003004ff0075a7 */ /* 0x000e640008001129 */
[----:B-1----:R-:W-:Y:S05]  /*1eb0*/  @!P0 BRA `(.L_x_36) ;  /* 0x000000c4004c8947 */ /* 0x002fea0003800000 */
.L_x_35:
[----:B------:R2:W-:Y:S01]  /*1ec0*/  @!P5 SYNCS.ARRIVE.TRANS64 RZ, [UR41], R3 ;  /* 0x00000003ffffd9a7 */ /* 0x0005e20008000029 */
[----:B------:R-:W-:-:S04]  /*1ed0*/  ULOP3.LUT UR7, UR6, 0x2, URZ, 0xfc, !UPT ;  /* 0x0000000206077892 */ /* 0x000fc8000f8efcff */
[----:B------:R-:W-:-:S09]  /*1ee0*/  UISETP.NE.AND UP0, UPT, UR7, 0x2, UPT ;  /* 0x000000020700788c */ /* 0x000fd2000bf05270 */
[----:B------:R-:W-:Y:S05]  /*1ef0*/  BRA.U UP0, `(.L_x_37) ;  /* 0x0000000100047547 */ /* 0x000fea000b800000 */
[----:B------:R-:W-:Y:S05]  /*1f00*/  BPT.TRAP 0x1 ;  /* 0x000000040000795c */ /* 0x000fea0000300000 */
.L_x_37:
[----:B------:R-:W-:Y:S04]  /*1f10*/  BSSY.RECONVERGENT B0, `(.L_x_38) ;  /* 0x0000003000007945 */ /* 0x000fe80003800200 */
[----:B------:R-:W-:Y:S05]  /*1f20*/  @P4 BRA `(.L_x_39) ;  /* 0x0000000000044947 */ /* 0x000fea0003800000 */
[----:B------:R-:W-:Y:S05]  /*1f30*/  BPT.TRAP 0x1 ;  /* 0x000000040000795c */ /* 0x000fea0000300000 */
.L_x_39:
[----:B------:R-:W-:Y:S05]  /*1f40*/  BSYNC.RECONVERGENT B0 ;  /* 0x0000000000007941 */ /* 0x000fea0003800200 */
.L_x_38:
        /* <DEDUP_REMOVED lines=26> */
[----:B------:R-:W-:Y:S02]  /*20f0*/  UIADD3 UR8, UPT, UPT, UR4, 0x34f00, UR8 ;  /* 0x00034f0004087890 */ /* 0x000fe4000fffe008 */
[----:B------:R-:W-:Y:S01]  /*2100*/  UIADD3.X UR49, UPT, UPT, URZ, UR47, URZ, UP0, !UPT ;  /* 0x0000002fff317290 */ /* 0x000fe200087fe4ff */
        /* <DEDUP_REMOVED lines=18> */
.L_x_41:
[----:B-1----:R-:W-:Y:S05]  /*2230*/  BSYNC.RECONVERGENT B0 ;  /* 0x0000000000007941 */ /* 0x002fea0003800200 */
.L_x_40:
[----:B------:R-:W-:Y:S01]  /*2240*/  UIADD3 UR20, UPT, UPT, UR20, 0x1, URZ ;  /* 0x0000000114147890 */ /* 0x000fe2000fffe0ff */
[----:B------:R-:W-:-:S03]  /*2250*/  UMOV UR26, UR7 ;  /* 0x00000007001a7c82 */ /* 0x000fc60008000000 */
[----:B------:R-:W-:-:S09]  /*2260*/  UISETP.NE.AND UP0, UPT, UR20, UR25, UPT ;  /* 0x000000191400728c */ /* 0x000fd2000bf05270 */
[----:B------:R-:W-:Y:S05]  /*2270*/  BRA.U UP0, `(.L_x_42) ;  /* 0xfffffff900f87547 */ /* 0x000fea000b83ffff */
.L_x_34:
[C---:B-1----:R-:W-:Y:S01]  /*2280*/  LEA R2, R14.reuse, UR4, 0x3 ;  /* 0x000000040e027c11 */ /* 0x042fe2000f8e18ff */
[----:B------:R-:W-:Y:S01]  /*2290*/  NOP ;  /* 0x0000000000007918 */ /* 0x000fe20000000000 */
[----:B--2---:R-:W-:Y:S02]  /*22a0*/  SHF.L.U32 R3, R13, 0x1f, RZ ;  /* 0x0000001f0d037819 */ /* 0x004fe400000006ff */
[----:B------:R-:W-:Y:S02]  /*22b0*/  LEA R4, R14, UR4, 0x4 ;  /* 0x000000040e047c11 */ /* 0x000fe4000f8e20ff */
[----:B------:R-:W1:Y:S02]  /*22c0*/  SYNCS.PHASECHK.TRANS64.TRYWAIT P0, [R2+URZ+0xb0], R3 ;  /* 0x0000b003020075a7 */ /* 0x000e6400080011ff */
[----:B-1----:R-:W-:Y:S05]  /*22d0*/  @!P0 BRA `(.L_x_43) ;  /* 0x000000c0005c8947 */ /* 0x002fea0003800000 */
.L_x_197:
[----:B------:R-:W2:Y:S01]  /*22e0*/  LDS.128 R4, [R4+0x120] ;  /* 0x0001200004047984 */ /* 0x000ea20000000c00 */
[----:B------:R-:W-:Y:S01]  /*22f0*/  ISETP.GE.AND P0, PT, R43, 0x1, PT ;  /* 0x000000012b00780c */ /* 0x000fe20003f06270 */
[----:B-1----:R-:W-:Y:S01]  /*2300*/  VIADD R2, R2, 0xc0 ;  /* 0x000000c002027836 */ /* 0x002fe20000000000 */
[----:B------:R-:W-:Y:S01]  /*2310*/  @!PT LDS RZ, [RZ] ;  /* 0x00000000fffff984 */ /* 0x000fe20000000800 */
[----:B------:R-:W-:Y:S01]  /*2320*/  @!PT LDS RZ, [RZ] ;  /* 0x00000000fffff984 */ /* 0x000fe20000000800 */
[----:B------:R-:W-:Y:S01]  /*2330*/  @!PT LDS RZ, [RZ] ;  /* 0x00000000fffff984 */ /* 0x000fe20000000800 */
[----:B------:R-:W-:Y:S01]  /*2340*/  @!PT LDS RZ, [RZ] ;  /* 0x00000000fffff984 */ /* 0x000fe20000000800 */
[----:B------:R1:W-:Y:S06]  /*2350*/  MEMBAR.ALL.CTA ;  /* 0x0000000000007992 */ /* 0x0003ec0000008000 */
[----:B-1----:R-:W1:Y:S01]  /*2360*/  FENCE.VIEW.ASYNC.S ;  /* 0x00000000000073c6 */ /* 0x002e620000000000 */
[----:B------:R-:W-:-:S04]  /*2370*/  PRMT R2, RZ, 0x654, R2 ;  /* 0x00000654ff027816 */ /* 0x000fc80000000002 */
[----:B-1----:R1:W-:Y:S01]  /*2380*/  SYNCS.ARRIVE.TRANS64.RED.A1T0 RZ, [R2+URZ], RZ ;  /* 0x000000ff02ff79a7 */ /* 0x0023e200081004ff */
[----:B--2---:R-:W-:-:S13]  /*2390*/  LOP3.LUT P2, RZ, R6, 0x1, RZ, 0xc0, !PT ;  /* 0x0000000106ff7812 */ /* 0x004fda000784c0ff */
[----:B------:R-:W-:Y:S01]  /*23a0*/  @P2 SHF.R.U32.HI R3, RZ, 0x10, R5 ;  /* 0x00000010ff032819 */ /* 0x000fe20000011605 */
[----:B------:R-:W-:Y:S01]  /*23b0*/  VOTEU.ANY UP0, P2 ;  /* 0x0000000000ff7886 */ /* 0x000fe20001000100 */
[----:B------:R-:W-:Y:S02]  /*23c0*/  @P2 MOV R10, R4 ;  /* 0x00000004000a2202 */ /* 0x000fe40000000f00 */
[----:B------:R-:W-:Y:S02]  /*23d0*/  @P2 R2UR.BROADCAST UR8, R3 ;  /* 0x00000000030822ca */ /* 0x000fe400008e0000 */
[----:B------:R-:W-:-:S11]  /*23e0*/  @P2 LOP3.LUT R9, R5, 0xffff, RZ, 0xc0, !PT ;  /* 0x0000ffff05092812 */ /* 0x000fd600078ec0ff */
[----:B------:R-:W-:Y:S01]  /*23f0*/  @UP0 UMOV UR44, UR8 ;  /* 0x00000008002c0c82 */ /* 0x000fe20008000000 */
[----:B-1----:R-:W-:Y:S05]  /*2400*/  @!P0 BRA `(.L_x_44) ;  /* 0x0000000000b88947 */ /* 0x002fea0003800000 */
[----:B------:R-:W4:Y:S01]  /*2410*/  LDC.64 R4, c[0x0][0xf18] ;  /* 0x0003c600ff047b82 */ /* 0x000f220000000a00 */
[----:B------:R-:W-:-:S07]  /*2420*/  ISETP.NE.AND P3, PT, R43, 0x1, PT ;  /* 0x000000012b00780c */ /* 0x000fce0003f65270 */
[----:B------:R-:W3:Y:S08]  /*2430*/  LDC.64 R6, c[0x0][0xf10] ;  /* 0x0003c400ff067b82 */ /* 0x000ef00000000a00 */
[----:B------:R-:W1:Y:S08]  /*2440*/  LDC R16, c[0x0][0xf20] ;  /* 0x0003c800ff107b82 */ /* 0x000e700000000800 */
[----:B------:R-:W2:Y:S01]  /*2450*/  LDC R17, c[0x0][0xf0c] ;  /* 0x0003c300ff117b82 */ /* 0x000ea20000000800 */
[----:B----4-:R-:W-:Y:S01]  /*2460*/  IMAD.HI.U32 R19, R0, R5, RZ ;  /* 0x0000000500137227 */ /* 0x010fe200078e00ff */
[----:B------:R-:W-:-:S03]  /*2470*/  ISETP.NE.AND P0, PT, R4, 0x1, PT ;  /* 0x000000010400780c */ /* 0x000fc60003f05270 */
[----:B------:R-:W-:-:S03]  /*2480*/  IMAD.HI.U32 R5, R9, R5, RZ ;  /* 0x0000000509057227 */ /* 0x000fc600078e00ff */
[----:B------:R-:W4:Y:S01]  /*2490*/  LDC.64 R2, c[0x0][0xf28] ;  /* 0x0003ca00ff027b82 */ /* 0x000f220000000a00 */
[----:B---3--:R-:W-:-:S04]  /*24a0*/  IMAD.HI.U32 R20, R8, R6, RZ ;  /* 0x0000000608147227 */ /* 0x008fc800078e00ff */
[----:B------:R-:W-:Y:S01]  /*24b0*/  IMAD.HI.U32 R21, R10, R6, RZ ;  /* 0x000000060a157227 */ /* 0x000fe200078e00ff */
[----:B------:R-:W-:Y:S02]  /*24c0*/  SHF.R.U32.HI R20, RZ, R7, R20 ;  /* 0x00000007ff147219 */ /* 0x000fe40000011614 */
[-C--:B-1----:R-:W-:Y:S02]  /*24d0*/  SHF.R.U32.HI R19, RZ, R16.reuse, R19 ;  /* 0x00000010ff137219 */ /* 0x082fe40000011613 */
[----:B------:R-:W-:Y:S02]  /*24e0*/  SHF.R.U32.HI R5, RZ, R16, R5 ;  /* 0x00000010ff057219 */ /* 0x000fe40000011605 */
[----:B------:R-:W-:Y:S02]  /*24f0*/  SEL R19, R0, R19, !P0 ;  /* 0x0000001300137207 */ /* 0x000fe40004000000 */
[----:B------:R-:W-:Y:S02]  /*2500*/  SHF.R.U32.HI R21, RZ, R7, R21 ;  /* 0x00000007ff157219 */ /* 0x000fe40000011615 */
[----:B--2---:R-:W-:-:S02]  /*2510*/  ISETP.NE.AND P1, PT, R17, 0x1, PT ;  /* 0x000000011100780c */ /* 0x004fc40003f25270 */
[----:B------:R-:W-:Y:S02]  /*2520*/  SEL R5, R9, R5, !P0 ;  /* 0x0000000509057207 */ /* 0x000fe40004000000 */
[----:B------:R-:W-:Y:S02]  /*2530*/  SEL R20, R8, R20, !P1 ;  /* 0x0000001408147207 */ /* 0x000fe40004800000 */
[----:B------:R-:W-:Y:S01]  /*2540*/  SEL R21, R10, R21, !P1 ;  /* 0x000000150a157207 */ /* 0x000fe20004800000 */
[----:B----4-:R-:W-:-:S04]  /*2550*/  IMAD.HI.U32 R18, R19, R2, RZ ;  /* 0x0000000213127227 */ /* 0x010fc800078e00ff */
[----:B------:R-:W-:Y:S01]  /*2560*/  IMAD.HI.U32 R6, R20, R2, RZ ;  /* 0x0000000214067227 */ /* 0x000fe200078e00ff */
[----:B------:R-:W-:-:S04]  /*2570*/  @P3 SHF.R.U32.HI R19, RZ, R3, R18 ;  /* 0x00000003ff133219 */ /* 0x000fc80000011612 */
[----:B------:R-:W-:Y:S01]  /*2580*/  @P3 SHF.R.U32.HI R20, RZ, R3, R6 ;  /* 0x00000003ff143219 */ /* 0x000fe20000011606 */
[----:B------:R-:W-:-:S04]  /*2590*/  IMAD R19, R43, R19, RZ ;  /* 0x000000132b137224 */ /* 0x000fc800078e02ff */
[----:B------:R-:W-:Y:S01]  /*25a0*/  IMAD R6, R43, R20, RZ ;  /* 0x000000142b067224 */ /* 0x000fe200078e02ff */
[----:B------:R-:W-:-:S04]  /*25b0*/  ISETP.GE.AND P0, PT, R5, R19, PT ;  /* 0x000000130500720c */ /* 0x000fc80003f06270 */
[----:B------:R-:W-:Y:S01]  /*25c0*/  ISETP.GE.OR P0, PT, R21, R6, P0 ;  /* 0x000000061500720c */ /* 0x000fe20000706670 */
[----:B------:R-:W-:-:S05]  /*25d0*/  IMAD.HI.U32 R6, R5, R2, RZ ;  /* 0x0000000205067227 */ /* 0x000fca00078e00ff */
[----:B------:R-:W-:-:S04]  /*25e0*/  SHF.R.U32.HI R6, RZ, R3, R6 ;  /* 0x00000003ff067219 */ /* 0x000fc80000011606 */
[----:B------:R-:W-:-:S03]  /*25f0*/  SEL R6, R5, R6, !P3 ;  /* 0x0000000605067207 */ /* 0x000fc60005800000 */
[----:B------:R-:W-:-:S04]  /*2600*/  @!P0 IMAD.HI.U32 R7, R21, R2, RZ ;  /* 0x0000000215078227 */ /* 0x000fc800078e00ff */
[----:B------:R-:W-:Y:S01]  /*2610*/  IMAD.MOV R2, RZ, RZ, -R6 ;  /* 0x000000ffff027224 */ /* 0x000fe200078e0a06 */
[----:B------:R-:W-:Y:S02]  /*2620*/  @!P0 SHF.R.U32.HI R3, RZ, R3, R7 ;  /* 0x00000003ff038219 */ /* 0x000fe40000011607 */
[----:B------:R-:W-:Y:S01]  /*2630*/  IADD3 R7, PT, PT, -R5, RZ, RZ ;  /* 0x000000ff05077210 */ /* 0x000fe20007ffe1ff */
[----:B------:R-:W-:Y:S01]  /*2640*/  IMAD R2, R43, R2, R5 ;  /* 0x000000022b027224 */ /* 0x000fe200078e0205 */
[----:B------:R-:W-:-:S03]  /*2650*/  @!P0 SEL R3, R21, R3, !P3 ;  /* 0x0000000315038207 */ /* 0x000fc60005800000 */
[----:B------:R-:W-:Y:S02]  /*2660*/  IMAD R7, R4, R7, R9 ;  /* 0x0000000704077224 */ /* 0x000fe400078e0209 */
[--C-:B------:R-:W-:Y:S02]  /*2670*/  @!P0 IMAD.IADD R6, R6, 0x1, -R3.reuse ;  /* 0x0000000106068824 */ /* 0x100fe400078e0a03 */
[----:B------:R-:W-:Y:S01]  /*2680*/  @!P0 IMAD R3, R2, R20, R3 ;  /* 0x0000001402038224 */ /* 0x000fe200078e0203 */
[----:B------:R-:W-:Y:S01]  /*2690*/  IADD3 R2, PT, PT, -R21, RZ, RZ ;  /* 0x000000ff15027210 */ /* 0x000fe20007ffe1ff */
[----:B------:R-:W-:Y:S02]  /*26a0*/  @!P0 IMAD R5, R43, R6, R21 ;  /* 0x000000062b058224 */ /* 0x000fe400078e0215 */
[----:B------:R-:W-:Y:S02]  /*26b0*/  @!P0 IMAD.MOV.U32 R21, RZ, RZ, R3 ;  /* 0x000000ffff158224 */ /* 0x000fe400078e0003 */
[----:B------:R-:W-:-:S02]  /*26c0*/  IMAD R2, R17, R2, R10 ;  /* 0x0000000211027224 */ /* 0x000fc400078e020a */
[----:B------:R-:W-:Y:S02]  /*26d0*/  IMAD R9, R5, R4, R7 ;  /* 0x0000000405097224 */ /* 0x000fe400078e0207 */
[----:B------:R-:W-:Y:S02]  /*26e0*/  IMAD R10, R21, R17, R2 ;  /* 0x00000011150a7224 */ /* 0x000fe400078e0202 */
.L_x_44:
[----:B------:R-:W1:Y:S02]  /*26f0*/  LDCU UR8, c[0x0][0xf30] ;  /* 0x0001e600ff0877ac */ /* 0x000e640008000800 */
[----:B-1----:R-:W-:-:S09]  /*2700*/  UISETP.NE.AND UP0, UPT, UR8, 0x1, UPT ;  /* 0x000000010800788c */ /* 0x002fd2000bf05270 */
[----:B------:R-:W-:Y:S05]  /*2710*/  BRA.U UP0, `(.L_x_45) ;  /* 0x0000000100407547 */ /* 0x000fea000b800000 */
[----:B------:R-:W1:Y:S08]  /*2720*/  LDC.64 R4, c[0x0][0xf10] ;  /* 0x0003c400ff047b82 */ /* 0x000e700000000a00 */
[----:B------:R-:W2:Y:S08]  /*2730*/  LDC.64 R2, c[0x0][0xf18] ;  /* 0x0003c600ff027b82 */ /* 0x000eb00000000a00 */
[----:B------:R-:W3:Y:S08]  /*2740*/  LDC R6, c[0x0][0xf20] ;  /* 0x0003c800ff067b82 */ /* 0x000ef00000000800 */
[----:B------:R-:W4:Y:S01]  /*2750*/  LDC R7, c[0x0][0xf0c] ;  /* 0x0003c300ff077b82 */ /* 0x000f220000000800 */
[----:B-1----:R-:W-:-:S05]  /*2760*/  IMAD.HI.U32 R4, R10, R4, RZ ;  /* 0x000000040a047227 */ /* 0x002fca00078e00ff */
[----:B------:R-:W-:Y:S01]  /*2770*/  SHF.R.U32.HI R4, RZ, R5, R4 ;  /* 0x00000005ff047219 */ /* 0x000fe20000011604 */
[----:B--2---:R-:W-:Y:S01]  /*2780*/  IMAD.HI.U32 R3, R9, R3, RZ ;  /* 0x0000000309037227 */ /* 0x004fe200078e00ff */
[----:B------:R-:W-:-:S04]  /*2790*/  ISETP.NE.AND P0, PT, R2, 0x1, PT ;  /* 0x000000010200780c */ /* 0x000fc80003f05270 */
[----:B---3--:R-:W-:-:S04]  /*27a0*/  SHF.R.U32.HI R3, RZ, R6, R3 ;  /* 0x00000006ff037219 */ /* 0x008fc80000011603 */
[----:B------:R-:W-:Y:S02]  /*27b0*/  SEL R3, R9, R3, !P0 ;  /* 0x0000000309037207 */ /* 0x000fe40004000000 */
[----:B----4-:R-:W-:-:S04]  /*27c0*/  ISETP.NE.AND P1, PT, R7, 0x1, PT ;  /* 0x000000010700780c */ /* 0x010fc80003f25270 */
[----:B------:R-:W-:-:S05]  /*27d0*/  SEL R4, R10, R4, !P1 ;  /* 0x000000040a047207 */ /* 0x000fca0004800000 */
[----:B------:R-:W-:Y:S02]  /*27e0*/  IMAD.IADD R5, R3, 0x1, -R4 ;  /* 0x0000000103057824 */ /* 0x000fe400078e0a04 */
[----:B------:R-:W-:Y:S02]  /*27f0*/  IMAD.IADD R3, R4, 0x1, -R3 ;  /* 0x0000000104037824 */ /* 0x000fe400078e0a03 */
[----:B------:R-:W-:Y:S02]  /*2800*/  IMAD R10, R5, R7, R10 ;  /* 0x00000007050a7224 */ /* 0x000fe400078e020a */
[----:B------:R-:W-:-:S07]  /*2810*/  IMAD R9, R3, R2, R9 ;  /* 0x0000000203097224 */ /* 0x000fce00078e0209 */
.L_x_45:
[----:B------:R-:W-:Y:S01]  /*2820*/  VIADD R14, R14, 0x1 ;  /* 0x000000010e0e7836 */ /* 0x000fe20000000000 */
[----:B------:R-:W-:Y:S01]  /*2830*/  PLOP3.LUT P1, PT, PT, PT, PT, 0x80, 0x8 ;  /* 0x000000000008781c */ /* 0x000fe20003f2f070 */
[----:B------:R-:W-:Y:S02]  /*2840*/  VIADD R2, R10, UR39 ;  /* 0x000000270a027c36 */ /* 0x000fe40008000000 */
[----:B------:R-:W-:Y:S01]  /*2850*/  VIADD R3, R9, UR38 ;  /* 0x0000002609037c36 */ /* 0x000fe20008000000 */
[----:B------:R-:W-:Y:S02]  /*2860*/  ISETP.NE.AND P0, PT, R14, 0x2, PT ;  /* 0x000000020e00780c */ /* 0x000fe40003f05270 */
[----:B------:R-:W-:Y:S02]  /*2870*/  R2UR UR27, R2 ;  /* 0x00000000021b72ca */ /* 0x000fe400000e0000 */
[----:B------:R-:W-:Y:S02]  /*2880*/  SEL R2, RZ, 0x1, P0 ;  /* 0x00000001ff027807 */ /* 0x000fe40000000000 */
[----:B------:R-:W-:-:S02]  /*2890*/  R2UR UR11, R3 ;  /* 0x00000000030b72ca */ /* 0x000fc400000e0000 */
[----:B------:R-:W-:Y:S02]  /*28a0*/  LOP3.LUT R13, R13, R2, RZ, 0x3c, !PT ;  /* 0x000000020d0d7212 */ /* 0x000fe400078e3cff */
[----:B------:R-:W-:Y:S01]  /*28b0*/  SEL R14, R14, RZ, P0 ;  /* 0x000000ff0e0e7207 */ /* 0x000fe20000000000 */
[----:B------:R-:W-:Y:S10]  /*28c0*/  @P2 BRA `(.L_x_46) ;  /* 0xffffffec00cc2947 */ /* 0x000ff4000383ffff */
[----:B------:R-:W-:Y:S01]  /*28d0*/  UIADD3 UR4, UPT, UPT, UR4, 0x30, URZ ;  /* 0x0000003004047890 */ /* 0x000fe2000fffe0ff */
[----:B------:R-:W-:-:S03]  /*28e0*/  SHF.L.U32 R2, R15, 0x1f, RZ ;  /* 0x0000001f0f027819 */ /* 0x000fc600000006ff */
[----:B------:R-:W-:-:S09]  /*28f0*/  ULEA UR5, UR7, UR4, 0x3 ;  /* 0x0000000407057291 */ /* 0x000fd2000f8e18ff */
[----:B------:R-:W1:Y:S02]  /*2900*/  SYNCS.PHASECHK.TRANS64.TRYWAIT P0, [UR5], R2 ;  /* 0x00000002ff0075a7 */ /* 0x000e640008001105 */
[----:B-1----:R-:W-:Y:S05]  /*2910*/  @!P0 BRA `(.L_x_47) ;  /* 0x000000b800e08947 */ /* 0x002fea0003800000 */
.L_x_199:
[----:B------:R-:W-:-:S04]  /*2920*/  UIADD3 UR6, UPT, UPT, UR7, 0x1, URZ ;  /* 0x0000000107067890 */ /* 0x000fc8000fffe0ff */
[----:B------:R-:W-:-:S04]  /*2930*/  UISETP.NE.AND UP0, UPT, UR6, 0x6, UPT ;  /* 0x000000060600788c */ /* 0x000fc8000bf05270 */
[----:B------:R-:W-:Y:S02]  /*2940*/  USEL UR7, URZ, 0x1, UP0 ;  /* 0x00000001ff077887 */ /* 0x000fe40008000000 */
[----:B------:R-:W-:-:S04]  /*2950*/  USEL UR6, UR6, URZ, UP0 ;  /* 0x000000ff06067287 */ /* 0x000fc80008000000 */
[----:B------:R-:W-:Y:S01]  /*2960*/  ULEA UR5, UR6, UR4, 0x3 ;  /* 0x0000000406057291 */ /* 0x000fe2000f8e18ff */
[----:B-1----:R-:W-:-:S04]  /*2970*/  LOP3.LUT R2, R15, UR7, RZ, 0x3c, !PT ;  /* 0x000000070f027c12 */ /* 0x002fc8000f8e3cff */
[----:B------:R-:W-:-:S04]  /*2980*/  SHF.L.U32 R3, R2, 0x1f, RZ ;  /* 0x0000001f02037819 */ /* 0x000fc800000006ff */
[----:B------:R-:W1:Y:S02]  /*2990*/  SYNCS.PHASECHK.TRANS64.TRYWAIT P0, [UR5], R3 ;  /* 0x00000003ff0075a7 */ /* 0x000e640008001105 */
[----:B-1----:R-:W-:Y:S05]  /*29a0*/  @!P0 BRA `(.L_x_48) ;  /* 0x000000b800d48947 */ /* 0x002fea0003800000 */
.L_x_201:
[----:B------:R-:W-:-:S04]  /*29b0*/  UIADD3 UR6, UPT, UPT, UR6, 0x1, URZ ;  /* 0x0000000106067890 */ /* 0x000fc8000fffe0ff */
[----:B------:R-:W-:-:S04]  /*29c0*/  UISETP.NE.AND UP0, UPT, UR6, 0x6, UPT ;  /* 0x000000060600788c */ /* 0x000fc8000bf05270 */
[----:B------:R-:W-:Y:S02]  /*29d0*/  USEL UR7, URZ, 0x1, UP0 ;  /* 0x00000001ff077887 */ /* 0x000fe40008000000 */
[----:B------:R-:W-:-:S04]  /*29e0*/  USEL UR6, UR6, URZ, UP0 ;  /* 0x000000ff06067287 */ /* 0x000fc80008000000 */
[----:B------:R-:W-:Y:S01]  /*29f0*/  ULEA UR5, UR6, UR4, 0x3 ;  /* 0x0000000406057291 */ /* 0x000fe2000f8e18ff */
[----:B------:R-:W-:-:S04]  /*2a00*/  LOP3.LUT R2, R2, UR7, RZ, 0x3c, !PT ;  /* 0x0000000702027c12 */ /* 0x000fc8000f8e3cff */
[----:B-1----:R-:W-:-:S04]  /*2a10*/  SHF.L.U32 R3, R2, 0x1f, RZ ;  /* 0x0000001f02037819 */ /* 0x002fc800000006ff */
[----:B------:R-:W1:Y:S02]  /*2a20*/  SYNCS.PHASECHK.TRANS64.TRYWAIT P0, [UR5], R3 ;  /* 0x00000003ff0075a7 */ /* 0x000e640008001105 */
[----:B-1----:R-:W-:Y:S05]  /*2a30*/  @!P0 BRA `(.L_x_49) ;  /* 0x000000b800c88947 */ /* 0x002fea0003800000 */
.L_x_203:
        /* <DEDUP_REMOVED lines=9> */
.L_x_205:
        /* <DEDUP_REMOVED lines=9> */
.L_x_207:
[----:B------:R-:W-:-:S04]  /*2b60*/  UIADD3 UR6, UPT, UPT, UR6, 0x1, URZ ;  /* 0x0000000106067890 */ /* 0x000fc8000fffe0ff */
[----:B------:R-:W-:-:S04]  /*2b70*/  UISETP.NE.AND UP0, UPT, UR6, 0x6, UPT ;  /* 0x000000060600788c */ /* 0x000fc8000bf05270 */
[----:B------:R-:W-:Y:S02]  /*2b80*/  USEL UR5, URZ, 0x1, UP0 ;  /* 0x00000001ff057887 */ /* 0x000fe40008000000 */
[----:B------:R-:W-:-:S04]  /*2b90*/  USEL UR6, UR6, URZ, UP0 ;  /* 0x000000ff06067287 */ /* 0x000fc80008000000 */
[----:B------:R-:W-:Y:S01]  /*2ba0*/  ULEA UR6, UR6, UR4, 0x3 ;  /* 0x0000000406067291 */ /* 0x000fe2000f8e18ff */
[----:B------:R-:W-:-:S04]  /*2bb0*/  LOP3.LUT R2, R2, UR5, RZ, 0x3c, !PT ;  /* 0x0000000502027c12 */ /* 0x000fc8000f8e3cff */
[----:B------:R-:W-:Y:S01]  /*2bc0*/  SHF.L.U32 R2, R2, 0x1f, RZ ;  /* 0x0000001f02027819 */ /* 0x000fe200000006ff */
[----:B-1--4-:R-:W-:-:S07]  /*2bd0*/  IMAD.U32 R0, RZ, RZ, UR6 ;  /* 0x00000006ff007e24 */ /* 0x012fce000f8e00ff */
.L_x_52:
[----:B-1----:R1:W2:Y:S02]  /*2be0*/  SYNCS.PHASECHK.TRANS64.TRYWAIT P0, [R0+URZ], R2 ;  /* 0x00000002000075a7 */ /* 0x0022a400080011ff */
[----:B--2---:R-:W-:Y:S05]  /*2bf0*/  @!P0 NANOSLEEP.SYNCS 0x989680 ;  /* 0x009896800000895d */ /* 0x004fea0003900000 */
[----:B------:R-:W2:Y:S02]  /*2c00*/  @!P0 SYNCS.PHASECHK.TRANS64 P0, [R0+URZ], R2 ;  /* 0x00000002000085a7 */ /* 0x000ea400080010ff */
[----:B--2---:R-:W-:Y:S05]  /*2c10*/  @P0 EXIT ;  /* 0x000000000000094d */ /* 0x004fea0003800000 */
[----:B------:R-:W-:Y:S05]  /*2c20*/  BRA `(.L_x_52) ;  /* 0xfffffffc00ec7947 */ /* 0x000fea000383ffff */
.L_x_22:
[----:B------:R-:W-:-:S04]  /*2c30*/  UISETP.NE.AND UP1, UPT, UR37, URZ, UPT ;  /* 0x000000ff2500728c */ /* 0x000fc8000bf25270 */
[----:B------:R-:W-:-:S09]  /*2c40*/  UISETP.NE.OR UP1, UPT, UR12, 0x1, UP1 ;  /* 0x000000010c00788c */ /* 0x000fd20008f25670 */
[----:B------:R-:W-:Y:S05]  /*2c50*/  BRA.U UP1, `(.L_x_53) ;  /* 0x0000000501487547 */ /* 0x000fea000b800000 */
[----:B------:R-:W-:Y:S01]  /*2c60*/  ISETP.GE.U32.AND P2, PT, R2, 0x2, PT ;  /* 0x000000020200780c */ /* 0x000fe20003f46070 */
[----:B------:R-:W-:Y:S01]  /*2c70*/  IMAD.MOV.U32 R12, RZ, RZ, 0x1 ;  /* 0x00000001ff0c7424 */ /* 0x000fe200078e00ff */
[----:B------:R-:W-:Y:S02]  /*2c80*/  CS2R R10, SRZ ;  /* 0x00000000000a7805 */ /* 0x000fe4000001ff00 */
[----:B------:R-:W-:Y:S01]  /*2c90*/  CS2R R8, SRZ ;  /* 0x0000000000087805 */ /* 0x000fe2000001ff00 */
[----:B------:R-:W-:Y:S01]  /*2ca0*/  UMOV UR4, 0x400 ;  /* 0x0000040000047882 */ /* 0x000fe20000000000 */
[----:B------:R-:W-:Y:S01]  /*2cb0*/  UMOV UR6, URZ ;  /* 0x000000ff00067c82 */ /* 0x000fe20008000000 */
[----:B------:R-:W-:-:S12]  /*2cc0*/  ULEA UR37, UR37, UR4, 0x18 ;  /* 0x0000000425257291 */ /* 0x000fd8000f8ec0ff */
.L_x_57:
[----:B------:R-:W-:Y:S02]  /*2cd0*/  LEA R0, R8, UR37, 0x3 ;  /* 0x0000002508007c11 */ /* 0x000fe4000f8e18ff */
[----:B------:R-:W-:-:S03]  /*2ce0*/  SHF.L.U32 R4, R9, 0x1f, RZ ;  /* 0x0000001f09047819 */ /* 0x000fc600000006ff */
[----:B------:R-:W-:Y:S01]  /*2cf0*/  VIADD R5, R0, 0x100 ;  /* 0x0000010000057836 */ /* 0x000fe20000000000 */
[----:B------:R-:W2:Y:S02]  /*2d00*/  SYNCS.PHASECHK.TRANS64.TRYWAIT P0, [R0+URZ+0xf0], R4 ;  /* 0x0000f004000075a7 */ /* 0x000ea400080011ff */
[----:B--2---:R-:W-:Y:S05]  /*2d10*/  @!P0 BRA `(.L_x_54) ;  /* 0x000000b800588947 */ /* 0x004fea0003800000 */
.L_x_208:
[----:B------:R-:W-:Y:S01]  /*2d20*/  ULEA UR5, UR6, UR37, 0x3 ;  /* 0x0000002506057291 */ /* 0x000fe2000f8e18ff */
[----:B--2---:R-:W-:Y:S01]  /*2d30*/  PRMT R0, RZ, 0x654, R5 ;  /* 0x00000654ff007816 */ /* 0x004fe20000000005 */
[----:B------:R-:W-:Y:S01]  /*2d40*/  @!P2 IMAD.MOV.U32 R4, RZ, RZ, 0x10 ;  /* 0x00000010ff04a424 */ /* 0x000fe200078e00ff */
[----:B------:R-:W-:Y:S01]  /*2d50*/  SHF.L.U32 R5, R12, 0x1f, RZ ;  /* 0x0000001f0c057819 */ /* 0x000fe200000006ff */
[----:B------:R-:W-:Y:S01]  /*2d60*/  UIADD3 UR4, UPT, UPT, UR5, 0xb0, URZ ;  /* 0x000000b005047890 */ /* 0x000fe2000fffe0ff */
[----:B------:R2:W-:Y:S05]  /*2d70*/  SYNCS.ARRIVE.TRANS64.RED.A1T0 RZ, [R0+URZ], RZ ;  /* 0x000000ff00ff79a7 */ /* 0x0005ea00081004ff */
[----:B------:R-:W-:Y:S01]  /*2d80*/  IMAD.U32 R6, RZ, RZ, UR4 ;  /* 0x00000004ff067e24 */ /* 0x000fe2000f8e00ff */
[----:B------:R-:W3:Y:S04]  /*2d90*/  SYNCS.PHASECHK.TRANS64.TRYWAIT P0, [UR5+0xc0], R5 ;  /* 0x0000c005ff0075a7 */ /* 0x000ee80008001105 */
[----:B------:R-:W-:Y:S01]  /*2da0*/  PRMT R6, R2, 0x654, R6 ;  /* 0x0000065402067816 */ /* 0x000fe20000000006 */
[----:B--23--:R-:W-:Y:S06]  /*2db0*/  @!P0 BRA `(.L_x_55) ;  /* 0x000000b800448947 */ /* 0x00cfec0003800000 */
.L_x_210:
[----:B------:R-:W-:Y:S01]  /*2dc0*/  ULEA UR4, UR6, UR37, 0x4 ;  /* 0x0000002506047291 */ /* 0x000fe2000f8e20ff */
[----:B------:R-:W-:Y:S01]  /*2dd0*/  SEL R3, R6, R3, !P2 ;  /* 0x0000000306037207 */ /* 0x000fe20005000000 */
[----:B------:R-:W-:Y:S01]  /*2de0*/  UIADD3 UR5, UPT, UPT, UR5, 0xb0, URZ ;  /* 0x000000b005057890 */ /* 0x000fe2000fffe0ff */
[----:B--2---:R-:W-:Y:S01]  /*2df0*/  LEA R0, R11, UR37, 0x3 ;  /* 0x000000250b007c11 */ /* 0x004fe2000f8e18ff */
[----:B------:R-:W-:Y:S01]  /*2e00*/  UIADD3 UR4, UPT, UPT, UR4, 0x120, URZ ;  /* 0x0000012004047890 */ /* 0x000fe2000fffe0ff */
[----:B------:R2:W-:Y:S01]  /*2e10*/  @!P2 SYNCS.ARRIVE.TRANS64.RED RZ, [R3+URZ], R4 ;  /* 0x0000000403ffa9a7 */ /* 0x0005e200080004ff */
[----:B------:R-:W-:Y:S01]  /*2e20*/  UIADD3 UR6, UPT, UPT, UR6, 0x1, URZ ;  /* 0x0000000106067890 */ /* 0x000fe2000fffe0ff */
[----:B------:R-:W-:-:S03]  /*2e30*/  VIADD R8, R8, 0x1 ;  /* 0x0000000108087836 */ /* 0x000fc60000000000 */
[----:B------:R-:W-:Y:S02]  /*2e40*/  UISETP.NE.AND UP0, UPT, UR6, 0x2, UPT ;  /* 0x000000020600788c */ /* 0x000fe4000bf05270 */
[----:B------:R-:W-:Y:S01]  /*2e50*/  ISETP.NE.AND P0, PT, R8, 0x2, PT ;  /* 0x000000020800780c */ /* 0x000fe20003f05270 */
[----:B------:R-:W-:Y:S06]  /*2e60*/  UGETNEXTWORKID.BROADCAST [UR4], [UR5] ;  /* 0x00000000040073ca */ /* 0x000fec0008000100 */
[----:B------:R-:W-:Y:S02]  /*2e70*/  USEL UR4, URZ, 0x1, UP0 ;  /* 0x00000001ff047887 */ /* 0x000fe40008000000 */
[----:B------:R-:W-:-:S04]  /*2e80*/  USEL UR6, UR6, URZ, UP0 ;  /* 0x000000ff06067287 */ /* 0x000fc80008000000 */
[----:B------:R-:W-:Y:S02]  /*2e90*/  LOP3.LUT R12, R12, UR4, RZ, 0x3c, !PT ;  /* 0x000000040c0c7c12 */ /* 0x000fe4000f8e3cff */
[----:B--2---:R-:W-:-:S04]  /*2ea0*/  SHF.L.U32 R4, R10, 0x1f, RZ ;  /* 0x0000001f0a047819 */ /* 0x004fc800000006ff */
[----:B------:R-:W2:Y:S02]  /*2eb0*/  SYNCS.PHASECHK.TRANS64.TRYWAIT P1, [R0+URZ+0xb0], R4 ;  /* 0x0000b004000075a7 */ /* 0x000ea400080211ff */
[----:B--2---:R-:W-:Y:S05]  /*2ec0*/  @!P1 BRA `(.L_x_56) ;  /* 0x000000b800189947 */ /* 0x004fea0003800000 */
.L_x_211:
[C---:B--2---:R-:W-:Y:S01]  /*2ed0*/  LEA R4, R11.reuse, UR37, 0x4 ;  /* 0x000000250b047c11 */ /* 0x044fe2000f8e20ff */
[----:B------:R-:W-:Y:S01]  /*2ee0*/  VIADD R0, R0, 0xc0 ;  /* 0x000000c000007836 */ /* 0x000fe20000000000 */
[----:B------:R-:W-:Y:S01]  /*2ef0*/  SEL R8, R8, RZ, P0 ;  /* 0x000000ff08087207 */ /* 0x000fe20000000000 */
[----:B------:R-:W-:-:S03]  /*2f00*/  VIADD R11, R11, 0x1 ;  /* 0x000000010b0b7836 */ /* 0x000fc60000000000 */
[----:B------:R-:W2:Y:S01]  /*2f10*/  LDS.128 R4, [R4+0x120] ;  /* 0x0001200004047984 */ /* 0x000ea20000000c00 */
[----:B------:R-:W-:Y:S02]  /*2f20*/  PRMT R0, RZ, 0x654, R0 ;  /* 0x00000654ff007816 */ /* 0x000fe40000000000 */
[C---:B------:R-:W-:Y:S01]  /*2f30*/  ISETP.NE.AND P1, PT, R11.reuse, 0x2, PT ;  /* 0x000000020b00780c */ /* 0x040fe20003f25270 */
[----:B------:R-:W-:Y:S01]  /*2f40*/  @!PT LDS RZ, [RZ] ;  /* 0x00000000fffff984 */ /* 0x000fe20000000800 */
[----:B------:R-:W-:Y:S01]  /*2f50*/  @!PT LDS RZ, [RZ] ;  /* 0x00000000fffff984 */ /* 0x000fe20000000800 */
[----:B------:R-:W-:Y:S01]  /*2f60*/  @!PT LDS RZ, [RZ] ;  /* 0x00000000fffff984 */ /* 0x000fe20000000800 */
[----:B------:R-:W-:Y:S01]  /*2f70*/  @!PT LDS RZ, [RZ] ;  /* 0x00000000fffff984 */ /* 0x000fe20000000800 */
[----:B------:R3:W-:Y:S06]  /*2f80*/  MEMBAR.ALL.CTA ;  /* 0x0000000000007992 */ /* 0x0007ec0000008000 */
[----:B---3--:R-:W3:Y:S01]  /*2f90*/  FENCE.VIEW.ASYNC.S ;  /* 0x00000000000073c6 */ /* 0x008ee20000000000 */
[----:B------:R-:W-:Y:S01]  /*2fa0*/  SEL R11, R11, RZ, P1 ;  /* 0x000000ff0b0b7207 */ /* 0x000fe20000800000 */
[----:B---3--:R3:W-:Y:S01]  /*2fb0*/  SYNCS.ARRIVE.TRANS64.RED.A1T0 RZ, [R0+URZ], RZ ;  /* 0x000000ff00ff79a7 */ /* 0x0087e200081004ff */
[----:B--2---:R-:W-:-:S02]  /*2fc0*/  LOP3.LUT P3, RZ, R6, 0x1, RZ, 0xc0, !PT ;  /* 0x0000000106ff7812 */ /* 0x004fc4000786c0ff */
[----:B------:R-:W-:-:S04]  /*2fd0*/  SEL R4, RZ, 0x1, P1 ;  /* 0x00000001ff047807 */ /* 0x000fc80000800000 */
[----:B------:R-:W-:Y:S02]  /*2fe0*/  LOP3.LUT R10, R10, R4, RZ, 0x3c, !PT ;  /* 0x000000040a0a7212 */ /* 0x000fe400078e3cff */
[----:B---3--:R-:W-:-:S04]  /*2ff0*/  SEL R0, RZ, 0x1, P0 ;  /* 0x00000001ff007807 */ /* 0x008fc80000000000 */
[----:B------:R-:W-:Y:S01]  /*3000*/  LOP3.LUT R9, R9, R0, RZ, 0x3c, !PT ;  /* 0x0000000009097212 */ /* 0x000fe200078e3cff */
[----:B------:R-:W-:Y:S06]  /*3010*/  @P3 BRA `(.L_x_57) ;  /* 0xfffffffc002c3947 */ /* 0x000fec000383ffff */
[----:B------:R-:W-:Y:S01]  /*3020*/  ULEA UR5, UR6, UR37, 0x3 ;  /* 0x0000002506057291 */ /* 0x000fe2000f8e18ff */
[----:B------:R-:W-:-:S08]  /*3030*/  SHF.L.U32 R2, R12, 0x1f, RZ ;  /* 0x0000001f0c027819 */ /* 0x000fd000000006ff */
[----:B------:R-:W2:Y:S02]  /*3040*/  SYNCS.PHASECHK.TRANS64 P0, [UR5+0xc0], R2 ;  /* 0x0000c002ff0075a7 */ /* 0x000ea40008001005 */
[----:B--2---:R-:W-:Y:S05]  /*3050*/  @P0 BRA `(.L_x_58) ;  /* 0x0000000000080947 */ /* 0x004fea0003800000 */
[----:B------:R-:W2:Y:S02]  /*3060*/  SYNCS.PHASECHK.TRANS64.TRYWAIT P0, [UR5+0xc0], R2 ;  /* 0x0000c002ff0075a7 */ /* 0x000ea40008001105 */
[----:B--2---:R-:W-:Y:S05]  /*3070*/  @!P0 BRA `(.L_x_59) ;  /* 0x000000b400c08947 */ /* 0x004fea0003800000 */
.L_x_58:
[----:B------:R-:W-:-:S04]  /*3080*/  UIADD3 UR4, UPT, UPT, UR6, 0x1, URZ ;  /* 0x0000000106047890 */ /* 0x000fc8000fffe0ff */
[----:B------:R-:W-:-:S04]  /*3090*/  UISETP.NE.AND UP0, UPT, UR4, 0x2, UPT ;  /* 0x000000020400788c */ /* 0x000fc8000bf05270 */
[----:B------:R-:W-:Y:S02]  /*30a0*/  USEL UR7, URZ, 0x1, UP0 ;  /* 0x00000001ff077887 */ /* 0x000fe40008000000 */
[----:B------:R-:W-:-:S04]  /*30b0*/  USEL UR4, UR4, URZ, UP0 ;  /* 0x000000ff04047287 */ /* 0x000fc80008000000 */
[----:B------:R-:W-:Y:S01]  /*30c0*/  ULEA UR4, UR4, UR37, 0x3 ;  /* 0x0000002504047291 */ /* 0x000fe2000f8e18ff */
[----:B--2---:R-:W-:-:S04]  /*30d0*/  LOP3.LUT R2, R12, UR7, RZ, 0x3c, !PT ;  /* 0x000000070c027c12 */ /* 0x004fc8000f8e3cff */
[----:B------:R-:W-:-:S04]  /*30e0*/  SHF.L.U32 R0, R2, 0x1f, RZ ;  /* 0x0000001f02007819 */ /* 0x000fc800000006ff */
[----:B------:R-:W2:Y:S02]  /*30f0*/  SYNCS.PHASECHK.TRANS64 P0, [UR4+0xc0], R0 ;  /* 0x0000c000ff0075a7 */ /* 0x000ea40008001004 */
[----:B-12---:R-:W-:Y:S05]  /*3100*/  @P0 EXIT ;  /* 0x000000000000094d */ /* 0x006fea0003800000 */
[----:B------:R-:W-:Y:S02]  /*3110*/  SHF.L.U32 R2, R2, 0x1f, RZ ;  /* 0x0000001f02027819 */ /* 0x000fe400000006ff */
[----:B------:R-:W-:-:S07]  /*3120*/  MOV R0, UR4 ;  /* 0x0000000400007c02 */ /* 0x000fce0008000f00 */
.L_x_60:
[----:B-1----:R1:W2:Y:S02]  /*3130*/  SYNCS.PHASECHK.TRANS64.TRYWAIT P0, [R0+URZ+0xc0], R2 ;  /* 0x0000c002000075a7 */ /* 0x0022a400080011ff */
[----:B--2---:R-:W-:Y:S05]  /*3140*/  @!P0 NANOSLEEP.SYNCS 0x989680 ;  /* 0x009896800000895d */ /* 0x004fea0003900000 */
[----:B------:R-:W2:Y:S02]  /*3150*/  @!P0 SYNCS.PHASECHK.TRANS64 P0, [R0+URZ+0xc0], R2 ;  /* 0x0000c002000085a7 */ /* 0x000ea400080010ff */
[----:B--2---:R-:W-:Y:S05]  /*3160*/  @P0 EXIT ;  /* 0x000000000000094d */ /* 0x004fea0003800000 */
[----:B------:R-:W-:Y:S05]  /*3170*/  BRA `(.L_x_60) ;  /* 0xfffffffc00ec7947 */ /* 0x000fea000383ffff */
.L_x_53:
[----:B------:R-:W-:Y:S05]  /*3180*/  BRA.U UP3, `(.L_x_61) ;  /* 0x0000001103307547 */ /* 0x000fea000b800000 */
[----:B------:R-:W-:Y:S01]  /*3190*/  UMOV UR4, 0x40 ;  /* 0x0000004000047882 */ /* 0x000fe20000000000 */
[----:B------:R-:W-:Y:S01]  /*31a0*/  NOP ;  /* 0x0000000000007918 */ /* 0x000fe20000000000 */
[----:B------:R-:W-:Y:S01]  /*31b0*/  ULEA UR4, UR37, UR4, 0x18 ;  /* 0x0000000425047291 */ /* 0x000fe2000f8ec0ff */
[----:B------:R-:W-:Y:S02]  /*31c0*/  UMOV UR5, 0x400 ;  /* 0x0000040000057882 */ /* 0x000fe40000000000 */
[----:B------:R-:W-:-:S06]  /*31d0*/  ULEA UR37, UR37, UR5, 0x18 ;  /* 0x0000000525257291 */ /* 0x000fcc000f8ec0ff */
[----:B------:R-:W2:Y:S02]  /*31e0*/  LDS.U8 R2, [UR4+0x1c] ;  /* 0x00001c04ff027984 */ /* 0x000ea40008000000 */
[----:B--2---:R-:W-:-:S13]  /*31f0*/  ISETP.NE.AND P0, PT, R2, RZ, PT ;  /* 0x000000ff0200720c */ /* 0x004fda0003f05270 */
[----:B------:R-:W-:Y:S05]  /*3200*/  @P0 BRA `(.L_x_62) ;  /* 0x0000000000580947 */ /* 0x000fea0003800000 */
[----:B------:R-:W-:-:S13]  /*3210*/  ELECT P0, URZ, PT ;  /* 0x0000000000ff782f */ /* 0x000fda0003800000 */
[----:B------:R-:W-:Y:S05]  /*3220*/  @!P0 BRA `(.L_x_63) ;  /* 0x0000000000608947 */ /* 0x000fea0003800000 */
[----:B------:R-:W-:Y:S01]  /*3230*/  UMOV UR5, 0x10 ;  /* 0x0000001000057882 */ /* 0x000fe20000000000 */
[----:B------:R-:W-:Y:S01]  /*3240*/  HFMA2 R2, -RZ, RZ, 0, 5.9604644775390625e-08 ;  /* 0x00000001ff027431 */ /* 0x000fe200000001ff */
[----:B------:R-:W-:-:S03]  /*3250*/  MOV R3, 0xffff ;  /* 0x0000ffff00037802 */ /* 0x000fc60000000f00 */
[----:B------:R-:W-:Y:S04]  /*3260*/  DEPBAR.LE SB2, 0x36 ;  /* 0x0000ad800000791a */ /* 0x000fe80000000000 */
[----:B------:R-:W2:Y:S02]  /*3270*/  UTCATOMSWS.FIND_AND_SET.ALIGN UP0, UR5, UR5 ;  /* 0x00000005000575e3 */ /* 0x000ea40008000800 */
[----:B--2---:R-:W-:Y:S01]  /*3280*/  MOV R4, UR5 ;  /* 0x0000000500047c02 */ /* 0x004fe20008000f00 */
[----:B------:R-:W-:Y:S06]  /*3290*/  BRA.U UP0, `(.L_x_64) ;  /* 0x0000000100187547 */ /* 0x000fec000b800000 */
.L_x_65:
[----:B------:R-:W-:Y:S05]  /*32a0*/  NANOSLEEP 0x64 ;  /* 0x000000640000795d */ /* 0x000fea0003800000 */
[----:B------:R-:W-:-:S05]  /*32b0*/  UMOV UR5, 0x10 ;  /* 0x0000001000057882 */ /* 0x000fca0000000000 */
[----:B------:R-:W-:Y:S04]  /*32c0*/  DEPBAR.LE SB2, 0x36 ;  /* 0x0000ad800000791a */ /* 0x000fe80000000000 */
[----:B------:R-:W2:Y:S02]  /*32d0*/  UTCATOMSWS.FIND_AND_SET.ALIGN UP0, UR5, UR5 ;  /* 0x00000005000575e3 */ /* 0x000ea40008000800 */
[----:B--2---:R-:W-:Y:S01]  /*32e0*/  MOV R4, UR5 ;  /* 0x0000000500047c02 */ /* 0x004fe20008000f00 */
[----:B------:R-:W-:Y:S05]  /*32f0*/  BRA.U !UP0, `(.L_x_65) ;  /* 0xfffffffd08e87547 */ /* 0x000fea000b83ffff */
.L_x_64:
[-C--:B------:R-:W-:Y:S02]  /*3300*/  SHF.L.U32 R3, R3, R4.reuse, RZ ;  /* 0x0000000403037219 */ /* 0x080fe400000006ff */
[----:B------:R-:W-:Y:S01]  /*3310*/  SHF.L.U32 R2, R2, R4, RZ ;  /* 0x0000000402027219 */ /* 0x000fe200000006ff */
[----:B------:R-:W-:Y:S02]  /*3320*/  IMAD.SHL.U32 R4, R4, 0x20, RZ ;  /* 0x0000002004047824 */ /* 0x000fe400078e00ff */
[----:B------:R2:W-:Y:S04]  /*3330*/  ATOMS.OR RZ, [UR4+0x14], R3 ;  /* 0x00001403ffff798c */ /* 0x0005e8000b000004 */
[----:B------:R2:W-:Y:S04]  /*3340*/  ATOMS.OR RZ, [UR4+0x18], R2 ;  /* 0x00001802ffff798c */ /* 0x0005e8000b000004 */
[----:B------:R2:W-:Y:S01]  /*3350*/  STS [UR37+0x140], R4 ;  /* 0x00014004ff007988 */ /* 0x0005e20008000825 */
[----:B------:R-:W-:Y:S05]  /*3360*/  BRA `(.L_x_63) ;  /* 0x0000000000107947 */ /* 0x000fea0003800000 */
.L_x_62:
[----:B------:R-:W-:-:S05]  /*3370*/  MOV R2, 0xffffffff ;  /* 0xffffffff00027802 */ /* 0x000fca0000000f00 */
[----:B------:R2:W-:Y:S02]  /*3380*/  STS [UR37+0x140], R2 ;  /* 0x00014002ff007988 */ /* 0x0005e40008000825 */
[----:B--2---:R-:W-:Y:S02]  /*3390*/  MOV R2, 0x33b0 ;  /* 0x000033b000027802 */ /* 0x004fe40000000f00 */
[----:B-1---5:R-:W-:Y:S05]  /*33a0*/  CALL.REL.NOINC `($__internal_1_$__cuda_sm10x_tcgen05_guardrail_trap_phase_invalid_during_alloc) ;  /* 0x000000bc008c7944 */ /* 0x022fea0003c00000 */
.L_x_63:
[----:B------:R-:W-:Y:S05]  /*33b0*/  WARPSYNC.ALL ;  /* 0x0000000000007948 */ /* 0x000fea0003800000 */
[----:B------:R-:W3:Y:S01]  /*33c0*/  S2UR UR13, SR_CgaCtaId ;  /* 0x00000000000d79c3 */ /* 0x000ee20000008800 */
[----:B------:R-:W-:Y:S01]  /*33d0*/  UMOV UR4, 0x400 ;  /* 0x0000040000047882 */ /* 0x000fe20000000000 */
[----:B------:R-:W-:-:S06]  /*33e0*/  NOP ;  /* 0x0000000000007918 */ /* 0x000fcc0000000000 */
[----:B------:R-:W-:Y:S06]  /*33f0*/  BAR.ARV 0x6, 0xa0 ;  /* 0x0182800000007b1d */ /* 0x000fec0000002000 */
[----:B------:R-:W4:Y:S01]  /*3400*/  LDCU UR14, c[0x0][0x38c] ;  /* 0x00007180ff0e77ac */ /* 0x000f220008000800 */
[----:B------:R-:W-:Y:S01]  /*3410*/  LOP3.LUT R0, R0, 0xffff, RZ, 0xc0, !PT ;  /* 0x0000ffff00007812 */ /* 0x000fe200078ec0ff */
[----:B------:R-:W-:Y:S01]  /*3420*/  IMAD.MOV.U32 R11, RZ, RZ, 0x1 ;  /* 0x00000001ff0b7424 */ /* 0x000fe200078e00ff */
[----:B------:R-:W-:Y:S01]  /*3430*/  CS2R R8, SRZ ;  /* 0x0000000000087805 */ /* 0x000fe2000001ff00 */
[----:B------:R-:W-:Y:S01]  /*3440*/  IMAD.MOV.U32 R10, RZ, RZ, RZ ;  /* 0x000000ffff0a7224 */ /* 0x000fe200078e00ff */
[----:B------:R-:W-:Y:S01]  /*3450*/  R2UR UR17, R0 ;  /* 0x00000000001172ca */ /* 0x000fe200000e0000 */
[----:B------:R-:W-:Y:S01]  /*3460*/  UMOV UR28, URZ ;  /* 0x000000ff001c7c82 */ /* 0x000fe20008000000 */
[----:B------:R-:W-:Y:S01]  /*3470*/  UMOV UR27, URZ ;  /* 0x000000ff001b7c82 */ /* 0x000fe20008000000 */
[----:B---3--:R-:W-:Y:S01]  /*3480*/  ULEA UR13, UR13, UR4, 0x18 ;  /* 0x000000040d0d7291 */ /* 0x008fe2000f8ec0ff */
[----:B------:R-:W3:Y:S03]  /*3490*/  LDCU UR4, c[0x0][0x38c] ;  /* 0x00007180ff0477ac */ /* 0x000ee60008000800 */
[----:B------:R-:W-:-:S02]  /*34a0*/  UIADD3 UR19, UPT, UPT, UR13, 0x4300, URZ ;  /* 0x000043000d137890 */ /* 0x000fc4000fffe0ff */
[----:B------:R-:W-:-:S03]  /*34b0*/  UIADD3 UR20, UPT, UPT, UR13, 0x1c300, URZ ;  /* 0x0001c3000d147890 */ /* 0x000fc6000fffe0ff */
[----:B--2---:R-:W2:Y:S01]  /*34c0*/  LDS R2, [UR13+0x140] ;  /* 0x0001400dff027984 */ /* 0x004ea20008000800 */
[----:B------:R-:W-:Y:S02]  /*34d0*/  UIADD3 UR21, UPT, UPT, UR13, 0x34300, URZ ;  /* 0x000343000d157890 */ /* 0x000fe4000fffe0ff */
[----:B------:R-:W-:Y:S02]  /*34e0*/  UIADD3 UR22, UPT, UPT, UR13, 0x34f00, URZ ;  /* 0x00034f000d167890 */ /* 0x000fe4000fffe0ff */
[----:B------:R-:W-:Y:S02]  /*34f0*/  USHF.R.U32.HI UR19, URZ, 0x4, UR19 ;  /* 0x00000004ff137899 */ /* 0x000fe40008011613 */
[----:B------:R-:W-:Y:S02]  /*3500*/  USHF.R.U32.HI UR20, URZ, 0x4, UR20 ;  /* 0x00000004ff147899 */ /* 0x000fe40008011614 */
[----:B------:R-:W-:Y:S02]  /*3510*/  USHF.R.U32.HI UR21, URZ, 0x4, UR21 ;  /* 0x00000004ff157899 */ /* 0x000fe40008011615 */
[----:B---3--:R-:W-:-:S02]  /*3520*/  UIADD3 UR4, UPT, UPT, UR4, 0x7f, URZ ;  /* 0x0000007f04047890 */ /* 0x008fc4000fffe0ff */
[----:B------:R-:W-:Y:S02]  /*3530*/  USHF.R.U32.HI UR22, URZ, 0x4, UR22 ;  /* 0x00000004ff167899 */ /* 0x000fe40008011616 */
[----:B------:R-:W-:Y:S02]  /*3540*/  USHF.R.S32.HI UR12, URZ, 0x1f, UR4 ;  /* 0x0000001fff0c7899 */ /* 0x000fe40008011404 */
[----:B------:R-:W-:Y:S02]  /*3550*/  ULOP3.LUT UR19, UR19, 0x3fff, URZ, 0xc0, !UPT ;  /* 0x00003fff13137892 */ /* 0x000fe4000f8ec0ff */
[----:B------:R-:W-:Y:S02]  /*3560*/  ULEA.HI UR12, UR12, UR4, URZ, 0x7 ;  /* 0x000000040c0c7291 */ /* 0x000fe4000f8f38ff */
[----:B------:R-:W-:Y:S02]  /*3570*/  ULOP3.LUT UR20, UR20, 0x3fff, URZ, 0xc0, !UPT ;  /* 0x00003fff14147892 */ /* 0x000fe4000f8ec0ff */
[----:B------:R-:W-:-:S02]  /*3580*/  USHF.R.S32.HI UR12, URZ, 0x7, UR12 ;  /* 0x00000007ff0c7899 */ /* 0x000fc4000801140c */
[----:B------:R-:W-:Y:S02]  /*3590*/  ULOP3.LUT UR21, UR21, 0x3fff, URZ, 0xc0, !UPT ;  /* 0x00003fff15157892 */ /* 0x000fe4000f8ec0ff */
[----:B------:R-:W-:Y:S02]  /*35a0*/  UISETP.LT.AND UP0, UPT, UR12, 0x1, UPT ;  /* 0x000000010c00788c */ /* 0x000fe4000bf01270 */
[----:B------:R-:W-:Y:S02]  /*35b0*/  ULOP3.LUT UR22, UR22, 0x3fff, URZ, 0xc0, !UPT ;  /* 0x00003fff16167892 */ /* 0x000fe4000f8ec0ff */
[----:B------:R-:W-:Y:S02]  /*35c0*/  USEL UR18, UR12, 0x1, !UP0 ;  /* 0x000000010c127887 */ /* 0x000fe4000c000000 */
[----:B------:R-:W-:Y:S02]  /*35d0*/  ULOP3.LUT UR19, UR19, 0x10000, URZ, 0xfc, !UPT ;  /* 0x0001000013137892 */ /* 0x000fe4000f8efcff */
[----:B------:R-:W-:-:S02]  /*35e0*/  ULOP3.LUT UR20, UR20, 0x10000, URZ, 0xfc, !UPT ;  /* 0x0001000014147892 */ /* 0x000fc4000f8efcff */
[----:B------:R-:W-:Y:S02]  /*35f0*/  ULOP3.LUT UR21, UR21, 0x10000, URZ, 0xfc, !UPT ;  /* 0x0001000015157892 */ /* 0x000fe4000f8efcff */
[----:B------:R-:W-:Y:S01]  /*3600*/  ULOP3.LUT UR22, UR22, 0x10000, URZ, 0xfc, !UPT ;  /* 0x0001000016167892 */ /* 0x000fe2000f8efcff */
[----:B--2---:R-:W-:Y:S01]  /*3610*/  R2UR UR29, R2 ;  /* 0x00000000021d72ca */ /* 0x004fe200000e0000 */
[----:B------:R-:W-:Y:S02]  /*3620*/  UIADD3 UR18, UPT, UPT, -UR18, URZ, URZ ;  /* 0x000000ff12127290 */ /* 0x000fe4000fffe1ff */
[----:B----4-:R-:W-:-:S10]  /*3630*/  UISETP.GE.AND UP3, UPT, UR14, 0x1, UPT ;  /* 0x000000010e00788c */ /* 0x010fd4000bf66270 */
[----:B------:R-:W-:Y:S02]  /*3640*/  UIADD3 UR11, UPT, UPT, UR29, 0x104, URZ ;  /* 0x000001041d0b7890 */ /* 0x000fe4000fffe0ff */
[----:B------:R-:W-:Y:S02]  /*3650*/  UIADD3 UR9, UPT, UPT, UR29, 0x40000104, URZ ;  /* 0x400001041d097890 */ /* 0x000fe4000fffe0ff */
[----:B------:R-:W-:Y:S02]  /*3660*/  UIADD3 UR7, UPT, UPT, UR29, -0x7ffffefc, URZ ;  /* 0x800001041d077890 */ /* 0x000fe4000fffe0ff */
[----:B------:R-:W-:Y:S02]  /*3670*/  UIADD3 UR5, UPT, UPT, UR29, -0x3ffffefc, URZ ;  /* 0xc00001041d057890 */ /* 0x000fe4000fffe0ff */
[----:B------:R-:W-:Y:S02]  /*3680*/  UIADD3 UR10, UPT, UPT, UR29, 0x100, URZ ;  /* 0x000001001d0a7890 */ /* 0x000fe4000fffe0ff */
[----:B------:R-:W-:-:S02]  /*3690*/  UIADD3 UR8, UPT, UPT, UR29, 0x40000100, URZ ;  /* 0x400001001d087890 */ /* 0x000fc4000fffe0ff */
[----:B------:R-:W-:Y:S02]  /*36a0*/  UIADD3 UR6, UPT, UPT, UR29, -0x7fffff00, URZ ;  /* 0x800001001d067890 */ /* 0x000fe4000fffe0ff */
[----:B------:R-:W-:Y:S02]  /*36b0*/  UIADD3 UR4, UPT, UPT, UR29, -0x3fffff00, URZ ;  /* 0xc00001001d047890 */ /* 0x000fe4000fffe0ff */
[----:B------:R-:W-:Y:S02]  /*36c0*/  USHF.R.U32.HI UR36, URZ, 0x1a, UR11 ;  /* 0x0000001aff247899 */ /* 0x000fe4000801160b */
[----:B------:R-:W-:Y:S02]  /*36d0*/  USHF.R.U32.HI UR34, URZ, 0x1a, UR9 ;  /* 0x0000001aff227899 */ /* 0x000fe40008011609 */
[----:B------:R-:W-:Y:S02]  /*36e0*/  USHF.R.U32.HI UR32, URZ, 0x1a, UR7 ;  /* 0x0000001aff207899 */ /* 0x000fe40008011607 */
[----:B------:R-:W-:-:S02]  /*36f0*/  USHF.R.U32.HI UR30, URZ, 0x1a, UR5 ;  /* 0x0000001aff1e7899 */ /* 0x000fc40008011605 */
[----:B------:R-:W-:Y:S02]  /*3700*/  USHF.R.U32.HI UR37, URZ, 0x11, UR10 ;  /* 0x00000011ff257899 */ /* 0x000fe4000801160a */
[----:B------:R-:W-:Y:S02]  /*3710*/  USHF.R.U32.HI UR35, URZ, 0x11, UR8 ;  /* 0x00000011ff237899 */ /* 0x000fe40008011608 */
[----:B------:R-:W-:Y:S02]  /*3720*/  USHF.R.U32.HI UR33, URZ, 0x11, UR6 ;  /* 0x00000011ff217899 */ /* 0x000fe40008011606 */
[----:B------:R-:W-:Y:S02]  /*3730*/  USHF.R.U32.HI UR31, URZ, 0x11, UR4 ;  /* 0x00000011ff1f7899 */ /* 0x000fe40008011604 */
[----:B------:R-:W-:Y:S02]  /*3740*/  ULOP3.LUT UR36, UR36, 0x30, URZ, 0xc0, !UPT ;  /* 0x0000003024247892 */ /* 0x000fe4000f8ec0ff */
[----:B------:R-:W-:-:S02]  /*3750*/  ULOP3.LUT UR34, UR34, 0x30, URZ, 0xc0, !UPT ;  /* 0x0000003022227892 */ /* 0x000fc4000f8ec0ff */
[----:B------:R-:W-:Y:S02]  /*3760*/  ULOP3.LUT UR32, UR32, 0x30, URZ, 0xc0, !UPT ;  /* 0x0000003020207892 */ /* 0x000fe4000f8ec0ff */
[----:B------:R-:W-:Y:S02]  /*3770*/  ULOP3.LUT UR30, UR30, 0x30, URZ, 0xc0, !UPT ;  /* 0x000000301e1e7892 */ /* 0x000fe4000f8ec0ff */
[----:B------:R-:W-:Y:S02]  /*3780*/  ULOP3.LUT UR37, UR37, 0x6000, URZ, 0xc0, !UPT ;  /* 0x0000600025257892 */ /* 0x000fe4000f8ec0ff */
[----:B------:R-:W-:Y:S02]  /*3790*/  ULOP3.LUT UR35, UR35, 0x6000, URZ, 0xc0, !UPT ;  /* 0x0000600023237892 */ /* 0x000fe4000f8ec0ff */
        /* <DEDUP_REMOVED lines=10> */
[----:B------:R-:W-:Y:S02]  /*3840*/  UPRMT UR37, UR36, 0x5410, UR37 ;  /* 0x0000541024257896 */ /* 0x000fe40008000025 */
[----:B------:R-:W-:Y:S02]  /*3850*/  UPRMT UR35, UR34, 0x5410, UR35 ;  /* 0x0000541022237896 */ /* 0x000fe40008000023 */
[----:B------:R-:W-:Y:S02]  /*3860*/  UPRMT UR33, UR32, 0x5410, UR33 ;  /* 0x0000541020217896 */ /* 0x000fe40008000021 */
[----:B------:R-:W-:Y:S01]  /*3870*/  UPRMT UR31, UR30, 0x5410, UR31 ;  /* 0x000054101e1f7896 */ /* 0x000fe2000800001f */
[----:B------:R-:W-:Y:S01]  /*3880*/  UMOV UR36, URZ ;  /* 0x000000ff00247c82 */ /* 0x000fe20008000000 */
[----:B------:R-:W-:Y:S01]  /*3890*/  UMOV UR34, URZ ;  /* 0x000000ff00227c82 */ /* 0x000fe20008000000 */
[----:B------:R-:W-:Y:S01]  /*38a0*/  UMOV UR32, URZ ;  /* 0x000000ff00207c82 */ /* 0x000fe20008000000 */
[----:B------:R-:W-:-:S08]  /*38b0*/  UMOV UR30, URZ ;  /* 0x000000ff001e7c82 */ /* 0x000fd00008000000 */
.L_x_72:
[----:B------:R-:W-:Y:S02]  /*38c0*/  LEA R0, R10, UR13, 0x3 ;  /* 0x0000000d0a007c11 */ /* 0x000fe4000f8e18ff */
[----:B------:R-:W-:Y:S02]  /*38d0*/  SHF.L.U32 R2, R9, 0x1f, RZ ;  /* 0x0000001f09027819 */ /* 0x000fe400000006ff */
[----:B------:R-:W-:Y:S01]  /*38e0*/  PLOP3.LUT P0, PT, PT, PT, UP3, 0x80, 0x8 ;  /* 0x000000000008781c */ /* 0x000fe20003f0f038 */
[----:B------:R-:W-:Y:S01]  /*38f0*/  VIADD R3, R0, 0xc0 ;  /* 0x000000c000037836 */ /* 0x000fe20000000000 */
[----:B--2---:R-:W2:Y:S02]  /*3900*/  SYNCS.PHASECHK.TRANS64.TRYWAIT P1, [R0+URZ+0xb0], R2 ;  /* 0x0000b002000075a7 */ /* 0x004ea400080211ff */
[----:B--2-4-:R-:W-:Y:S09]  /*3910*/  @!P1 BRA `(.L_x_66) ;  /* 0x000000ac00b09947 */ /* 0x014ff20003800000 */
.L_x_213:
[----:B------:R-:W-:Y:S01]  /*3920*/  LEA R4, R10, UR13, 0x4 ;  /* 0x0000000d0a047c11 */ /* 0x000fe2000f8e20ff */
[----:B------:R-:W-:Y:S01]  /*3930*/  @UP3 ULEA UR14, UR27, UR13, 0x3 ;  /* 0x0000000d1b0e3291 */ /* 0x000fe2000f8e18ff */
[----:B------:R-:W-:Y:S01]  /*3940*/  PLOP3.LUT P2, PT, PT, PT, PT, 0x80, 0x8 ;  /* 0x000000000008781c */ /* 0x000fe20003f4f070 */
[----:B------:R-:W-:Y:S01]  /*3950*/  ULEA UR15, UR28, UR13, 0x3 ;  /* 0x0000000d1c0f7291 */ /* 0x000fe2000f8e18ff */
[----:B------:R-:W-:Y:S01]  /*3960*/  PRMT R3, RZ, 0x654, R3 ;  /* 0x00000654ff037816 */ /* 0x000fe20000000003 */
[----:B------:R-:W-:Y:S01]  /*3970*/  ULEA UR16, UR28, UR29, 0x7 ;  /* 0x0000001d1c107291 */ /* 0x000fe2000f8e38ff */
[----:B------:R-:W3:Y:S01]  /*3980*/  LDS.128 R4, [R4+0x120] ;  /* 0x0001200004047984 */ /* 0x000ee20000000c00 */
[----:B--2---:R-:W-:Y:S02]  /*3990*/  @P0 SHF.L.U32 R2, R8, 0x1f, RZ ;  /* 0x0000001f08020819 */ /* 0x004fe400000006ff */
[----:B------:R-:W-:Y:S01]  /*39a0*/  SHF.L.U32 R0, R11, 0x1f, RZ ;  /* 0x0000001f0b007819 */ /* 0x000fe200000006ff */
[----:B------:R-:W-:Y:S01]  /*39b0*/  @!PT LDS RZ, [RZ] ;  /* 0x00000000fffff984 */ /* 0x000fe20000000800 */
[----:B------:R-:W-:Y:S01]  /*39c0*/  @!PT LDS RZ, [RZ] ;  /* 0x00000000fffff984 */ /* 0x000fe20000000800 */
[----:B------:R-:W-:Y:S01]  /*39d0*/  @!PT LDS RZ, [RZ] ;  /* 0x00000000fffff984 */ /* 0x000fe20000000800 */
[----:B------:R-:W-:Y:S01]  /*39e0*/  @!PT LDS RZ, [RZ] ;  /* 0x00000000fffff984 */ /* 0x000fe20000000800 */
[----:B------:R2:W-:Y:S06]  /*39f0*/  MEMBAR.ALL.CTA ;  /* 0x0000000000007992 */ /* 0x0005ec0000008000 */
[----:B--2---:R-:W2:Y:S02]  /*3a00*/  FENCE.VIEW.ASYNC.S ;  /* 0x00000000000073c6 */ /* 0x004ea40000000000 */
[----:B--2---:R2:W-:Y:S01]  /*3a10*/  SYNCS.ARRIVE.TRANS64.RED.A1T0 RZ, [R3+URZ], RZ ;  /* 0x000000ff03ff79a7 */ /* 0x0045e200081004ff */
[----:B------:R2:W4:Y:S01]  /*3a20*/  @P0 SYNCS.PHASECHK.TRANS64.TRYWAIT P2, [UR14], R2 ;  /* 0x00000002ff0005a7 */ /* 0x000522000804110e */
[----:B---3--:R-:W-:Y:S01]  /*3a30*/  LOP3.LUT P1, RZ, R6, 0x1, RZ, 0xc0, !PT ;  /* 0x0000000106ff7812 */ /* 0x008fe2000782c0ff */
[----:B------:R-:W3:Y:S02]  /*3a40*/  SYNCS.PHASECHK.TRANS64.TRYWAIT P0, [UR15+0xe0], R0 ;  /* 0x0000e000ff0075a7 */ /* 0x000ee4000800110f */
[----:B--234-:R-:W-:Y:S10]  /*3a50*/  @!P0 BRA `(.L_x_67) ;  /* 0x000000ac00748947 */ /* 0x01cff40003800000 */
.L_x_215:
[----:B------:R-:W-:Y:S01]  /*3a60*/  IADD3 R10, PT, PT, R10, 0x1, RZ ;  /* 0x000000010a0a7810 */ /* 0x000fe20007ffe0ff */
[----:B------:R-:W-:Y:S06]  /*3a70*/  BRA.U !UP3, `(.L_x_68) ;  /* 0x000000010bdc7547 */ /* 0x000fec000b800000 */
[----:B------:R-:W-:Y:S01]  /*3a80*/  UMOV UR26, URZ ;  /* 0x000000ff001a7c82 */ /* 0x000fe20008000000 */
[----:B------:R-:W-:Y:S01]  /*3a90*/  UMOV UR25, UR18 ;  /* 0x0000001200197c82 */ /* 0x000fe20008000000 */
[----:B------:R-:W-:Y:S01]  /*3aa0*/  UMOV UR24, UR12 ;  /* 0x0000000c00187c82 */ /* 0x000fe20008000000 */
[----:B------:R-:W-:-:S05]  /*3ab0*/  UMOV UR23, UR27 ;  /* 0x0000001b00177c82 */ /* 0x000fca0008000000 */
.L_x_71:
[----:B------:R-:W-:Y:S02]  /*3ac0*/  UIADD3 UR25, UPT, UPT, UR25, 0x1, URZ ;  /* 0x0000000119197890 */ /* 0x000fe4000fffe0ff */
[----:B---3--:R-:W-:Y:S02]  /*3ad0*/  ULEA UR14, UR23, UR13, 0x3 ;  /* 0x0000000d170e7291 */ /* 0x008fe4000f8e18ff */
[----:B------:R-:W-:Y:S01]  /*3ae0*/  UISETP.NE.AND UP0, UPT, UR25, URZ, UPT ;  /* 0x000000ff1900728c */ /* 0x000fe2000bf05270 */
[----:B----4-:R-:W-:Y:S10]  /*3af0*/  @P2 BRA `(.L_x_69) ;  /* 0x00000000000c2947 */ /* 0x010ff40003800000 */
[----:B--2---:R-:W-:Y:S04]  /*3b00*/  SHF.L.U32 R2, R8, 0x1f, RZ ;  /* 0x0000001f08027819 */ /* 0x004fe800000006ff */
[----:B------:R-:W2:Y:S02]  /*3b10*/  SYNCS.PHASECHK.TRANS64.TRYWAIT P0, [UR14], R2 ;  /* 0x00000002ff0075a7 */ /* 0x000ea4000800110e */
[----:B--2---:R-:W-:Y:S05]  /*3b20*/  @!P0 BRA `(.L_x_70) ;  /* 0x000000ac00588947 */ /* 0x004fea0003800000 */
.L_x_69:
[----:B------:R-:W-:Y:S01]  /*3b30*/  UISETP.NE.AND UP1, UPT, UR24, 0x1, UPT ;  /* 0x000000011800788c */ /* 0x000fe2000bf25270 */
[----:B------:R-:W-:Y:S01]  /*3b40*/  PLOP3.LUT P2, PT, PT, PT, PT, 0x80, 0x8 ;  /* 0x000000000008781c */ /* 0x000fe20003f4f070 */
[----:B------:R-:W-:Y:S02]  /*3b50*/  UIADD3 UR27, UPT, UPT, UR23, 0x1, URZ ;  /* 0x00000001171b7890 */ /* 0x000fe4000fffe0ff */
[----:B------:R-:W-:Y:S02]  /*3b60*/  ULEA UR40, UR23, UR20, 0xa ;  /* 0x0000001417287291 */ /* 0x000fe4000f8e50ff */
[----:B------:R-:W-:Y:S01]  /*3b70*/  UISETP.NE.AND UP2, UPT, UR27, 0x6, UPT ;  /* 0x000000061b00788c */ /* 0x000fe2000bf45270 */
[----:B------:R-:W-:Y:S01]  /*3b80*/  PLOP3.LUT P0, PT, PT, PT, UP1, 0x80, 0x8 ;  /* 0x000000000008781c */ /* 0x000fe20003f0f018 */
[----:B------:R-:W-:Y:S02]  /*3b90*/  ULEA UR42, UR23, UR21, 0x5 ;  /* 0x00000015172a7291 */ /* 0x000fe4000f8e28ff */
[----:B------:R-:W-:Y:S02]  /*3ba0*/  USEL UR39, URZ, 0x1, UP2 ;  /* 0x00000001ff277887 */ /* 0x000fe40009000000 */
[----:B------:R-:W-:Y:S02]  /*3bb0*/  USEL UR27, UR27, URZ, UP2 ;  /* 0x000000ff1b1b7287 */ /* 0x000fe40009000000 */
[----:B-1----:R-:W-:Y:S02]  /*3bc0*/  ULEA UR44, UR23, UR22, 0x5 ;  /* 0x00000016172c7291 */ /* 0x002fe4000f8e28ff */
[----:B------:R-:W-:Y:S01]  /*3bd0*/  @UP1 ULEA UR38, UR27, UR13, 0x3 ;  /* 0x0000000d1b261291 */ /* 0x000fe2000f8e18ff */
[----:B------:R-:W-:Y:S01]  /*3be0*/  LOP3.LUT R8, R8, UR39, RZ, 0x3c, !PT ;  /* 0x0000002708087c12 */ /* 0x000fe2000f8e3cff */
[----:B------:R-:W-:Y:S02]  /*3bf0*/  UISETP.NE.U32.AND UP1, UPT, UR26, URZ, UPT ;  /* 0x000000ff1a00728c */ /* 0x000fe4000bf25070 */
[----:B------:R-:W-:Y:S01]  /*3c00*/  UIADD3 UR56, UPT, UPT, UR40, 0x2, URZ ;  /* 0x0000000228387890 */ /* 0x000fe2000fffe0ff */
[----:B--2---:R-:W-:Y:S01]  /*3c10*/  @P0 SHF.L.U32 R0, R8, 0x1f, RZ ;  /* 0x0000001f08000819 */ /* 0x004fe200000006ff */
[----:B------:R-:W-:Y:S02]  /*3c20*/  UIADD3 UR52, UPT, UPT, UR40, 0x4, URZ ;  /* 0x0000000428347890 */ /* 0x000fe4000fffe0ff */
[----:B------:R-:W-:Y:S01]  /*3c30*/  UIADD3 UR48, UPT, UPT, UR40, 0x6, URZ ;  /* 0x0000000628307890 */ /* 0x000fe2000fffe0ff */
[----:B------:R3:W4:Y:S01]  /*3c40*/  @P0 SYNCS.PHASECHK.TRANS64.TRYWAIT P2, [UR38], R0 ;  /* 0x00000000ff0005a7 */ /* 0x0007220008041126 */
[----:B------:R-:W-:Y:S02]  /*3c50*/  ULEA UR38, UR23, UR19, 0xa ;  /* 0x0000001317267291 */ /* 0x000fe4000f8e50ff */
[----:B------:R-:W-:Y:S02]  /*3c60*/  UIADD3 UR14, UPT, UPT, UR14, 0x30, URZ ;  /* 0x000000300e0e7890 */ /* 0x000fe4000fffe0ff */
[----:B------:R-:W-:Y:S02]  /*3c70*/  UIADD3 UR54, UPT, UPT, UR38, 0x2, URZ ;  /* 0x0000000226367890 */ /* 0x000fe4000fffe0ff */
[----:B------:R-:W-:Y:S02]  /*3c80*/  UIADD3 UR50, UPT, UPT, UR38, 0x4, URZ ;  /* 0x0000000426327890 */ /* 0x000fe4000fffe0ff */
[----:B------:R-:W-:Y:S02]  /*3c90*/  UIADD3 UR46, UPT, UPT, UR38, 0x6, URZ ;  /* 0x00000006262e7890 */ /* 0x000fe4000fffe0ff */
[----:B------:R-:W-:Y:S01]  /*3ca0*/  UIADD3 UR24, UPT, UPT, UR24, -0x1, URZ ;  /* 0xffffffff18187890 */ /* 0x000fe2000fffe0ff */
[----:B------:R-:W-:Y:S01]  /*3cb0*/  UMOV UR43, 0x4008 ;  /* 0x00004008002b7882 */ /* 0x000fe20000000000 */
[----:B------:R-:W-:Y:S01]  /*3cc0*/  UMOV UR45, 0x4008 ;  /* 0x00004008002d7882 */ /* 0x000fe20000000000 */
[----:B------:R3:W-:Y:S01]  /*3cd0*/  UTCCP.T.S.4x32dp128bit tmem[UR29+0x100], gdesc[UR42] ;  /* 0x0001002a1d0079e7 */ /* 0x0007e20009100000 */
[----:B------:R3:W-:Y:S01]  /*3ce0*/  UTCCP.T.S.4x32dp128bit tmem[UR29+0x104], gdesc[UR44] ;  /* 0x0001042c1d0079e7 */ /* 0x0007e20009100000 */
[----:B------:R-:W-:Y:S01]  /*3cf0*/  UMOV UR41, 0x40004040 ;  /* 0x4000404000297882 */ /* 0x000fe20000000000 */
[----:B------:R-:W-:Y:S01]  /*3d00*/  UMOV UR39, 0x40004040 ;  /* 0x4000404000277882 */ /* 0x000fe20000000000 */
[----:B------:R-:W-:Y:S01]  /*3d10*/  UMOV UR57, 0x40004040 ;  /* 0x4000404000397882 */ /* 0x000fe20000000000 */
[----:B------:R3:W-:Y:S01]  /*3d20*/  UTCQMMA gdesc[UR38], gdesc[UR40], tmem[UR16], tmem[UR36], idesc[UR37], tmem[UR10], UP1 ;  /* 0x000a242826007dea */ /* 0x0007e20008800310 */
[----:B------:R-:W-:Y:S01]  /*3d30*/  UMOV UR55, 0x40004040 ;  /* 0x4000404000377882 */ /* 0x000fe20000000000 */
[----:B------:R-:W-:Y:S01]  /*3d40*/  UMOV UR53, 0x40004040 ;  /* 0x4000404000357882 */ /* 0x000fe20000000000 */
[----:B------:R3:W-:Y:S01]  /*3d50*/  UTCQMMA gdesc[UR54], gdesc[UR56], tmem[UR16], tmem[UR34], idesc[UR35], tmem[UR8], UPT ;  /* 0x0008223836007dea */ /* 0x0007e2000b800310 */
[----:B------:R-:W-:Y:S01]  /*3d60*/  UMOV UR51, 0x40004040 ;  /* 0x4000404000337882 */ /* 0x000fe20000000000 */
[----:B------:R-:W-:Y:S01]  /*3d70*/  UMOV UR49, 0x40004040 ;  /* 0x4000404000317882 */ /* 0x000fe20000000000 */
[----:B------:R3:W-:Y:S01]  /*3d80*/  UTCQMMA gdesc[UR50], gdesc[UR52], tmem[UR16], tmem[UR32], idesc[UR33], tmem[UR6], UPT ;  /* 0x0006203432007dea */ /* 0x0007e2000b800310 */
[----:B------:R-:W-:Y:S01]  /*3d90*/  UMOV UR47, 0x40004040 ;  /* 0x40004040002f7882 */ /* 0x000fe20000000000 */
[----:B------:R-:W-:Y:S01]  /*3da0*/  UMOV UR26, 0x1 ;  /* 0x00000001001a7882 */ /* 0x000fe20000000000 */
[----:B------:R3:W-:Y:S01]  /*3db0*/  UTCQMMA gdesc[UR46], gdesc[UR48], tmem[UR16], tmem[UR30], idesc[UR31], tmem[UR4], UPT ;  /* 0x00041e302e007dea */ /* 0x0007e2000b800310 */
[----:B------:R3:W-:Y:S01]  /*3dc0*/  UTCBAR.MULTICAST [UR14], URZ, UR17 ;  /* 0x000000ff0e0073e9 */ /* 0x0007e20008000811 */
[----:B------:R-:W-:Y:S01]  /*3dd0*/  UMOV UR23, UR27 ;  /* 0x0000001b00177c82 */ /* 0x000fe20008000000 */
[----:B------:R-:W-:Y:S05]  /*3de0*/  BRA.U UP0, `(.L_x_71) ;  /* 0xfffffffd00347547 */ /* 0x000fea000b83ffff */
.L_x_68:
[----:B------:R-:W-:Y:S01]  /*3df0*/  UIADD3 UR28, UPT, UPT, UR28, 0x1, URZ ;  /* 0x000000011c1c7890 */ /* 0x000fe2000fffe0ff */
[C---:B------:R-:W-:Y:S01]  /*3e00*/  ISETP.NE.AND P0, PT, R10.reuse, 0x2, PT ;  /* 0x000000020a00780c */ /* 0x040fe20003f05270 */
[----:B------:R-:W-:Y:S02]  /*3e10*/  UIADD3 UR15, UPT, UPT, UR15, 0xd0, URZ ;  /* 0x000000d00f0f7890 */ /* 0x000fe4000fffe0ff */
[----:B------:R-:W-:Y:S01]  /*3e20*/  UISETP.NE.AND UP0, UPT, UR28, 0x2, UPT ;  /* 0x000000021c00788c */ /* 0x000fe2000bf05270 */
[----:B--23--:R-:W-:Y:S02]  /*3e30*/  SEL R0, RZ, 0x1, P0 ;  /* 0x00000001ff007807 */ /* 0x00cfe40000000000 */
[----:B------:R-:W-:Y:S01]  /*3e40*/  SEL R10, R10, RZ, P0 ;  /* 0x000000ff0a0a7207 */ /* 0x000fe20000000000 */
[----:B------:R-:W-:Y:S01]  /*3e50*/  USEL UR14, URZ, 0x1, UP0 ;  /* 0x00000001ff0e7887 */ /* 0x000fe20008000000 */
[----:B------:R-:W-:Y:S01]  /*3e60*/  LOP3.LUT R9, R9, R0, RZ, 0x3c, !PT ;  /* 0x0000000009097212 */ /* 0x000fe200078e3cff */
[----:B------:R-:W-:Y:S01]  /*3e70*/  USEL UR28, UR28, URZ, UP0 ;  /* 0x000000ff1c1c7287 */ /* 0x000fe20008000000 */
[----:B------:R2:W-:Y:S03]  /*3e80*/  UTCBAR [UR15], URZ ;  /* 0x000000ff0f0073e9 */ /* 0x0005e600080000ff */
[----:B------:R-:W-:Y:S01]  /*3e90*/  LOP3.LUT R11, R11, UR14, RZ, 0x3c, !PT ;  /* 0x0000000e0b0b7c12 */ /* 0x000fe2000f8e3cff */
[----:B------:R-:W-:Y:S07]  /*3ea0*/  @P1 BRA `(.L_x_72) ;  /* 0xfffffff800841947 */ /* 0x000fee000383ffff */
[----:B------:R-:W3:Y:S01]  /*3eb0*/  S2UR UR4, SR_CgaCtaId ;  /* 0x00000000000479c3 */ /* 0x000ee20000008800 */
[----:B------:R-:W-:Y:S01]  /*3ec0*/  ELECT P0, URZ, PT ;  /* 0x0000000000ff782f */ /* 0x000fe20003800000 */
[----:B------:R-:W-:Y:S01]  /*3ed0*/  IMAD.MOV.U32 R0, RZ, RZ, 0x1 ;  /* 0x00000001ff007424 */ /* 0x000fe200078e00ff */
[----:B------:R-:W-:Y:S01]  /*3ee0*/  UIADD3 UR13, UPT, UPT, UR13, 0xe0, URZ ;  /* 0x000000e00d0d7890 */ /* 0x000fe2000fffe0ff */
[----:B------:R-:W-:Y:S01]  /*3ef0*/  SHF.L.U32 R2, R11, 0x1f, RZ ;  /* 0x0000001f0b027819 */ /* 0x000fe200000006ff */
[----:B------:R-:W-:-:S03]  /*3f00*/  UMOV UR5, 0x40 ;  /* 0x0000004000057882 */ /* 0x000fc60000000000 */
[----:B------:R-:W-:Y:S01]  /*3f10*/  UVIRTCOUNT.DEALLOC.SMPOOL 0x80 ;  /* 0x000000800000784c */ /* 0x000fe20000000000 */
[----:B---3--:R-:W-:Y:S02]  /*3f20*/  ULEA UR4, UR4, UR5, 0x18 ;  /* 0x0000000504047291 */ /* 0x008fe4000f8ec0ff */
[----:B------:R-:W-:-:S07]  /*3f30*/  ULEA UR5, UR28, UR13, 0x3 ;  /* 0x0000000d1c057291 */ /* 0x000fce000f8e18ff */
[----:B------:R3:W-:Y:S02]  /*3f40*/  @P0 STS.U8 [UR4+0x1c], R0 ;  /* 0x00001c00ff000988 */ /* 0x0007e40008000004 */
[----:B------:R-:W1:Y:S02]  /*3f50*/  SYNCS.PHASECHK.TRANS64.TRYWAIT P0, [UR5], R2 ;  /* 0x00000002ff0075a7 */ /* 0x000e640008001105 */
[----:B-1-3--:R-:W-:Y:S05]  /*3f60*/  @!P0 BRA `(.L_x_73) ;  /* 0x000000a800608947 */ /* 0x00afea0003800000 */
.L_x_218:
        /* <DEDUP_REMOVED lines=9> */
.L_x_220:
[----:B------:R-:W-:Y:S01]  /*4000*/  NOP ;  /* 0x0000000000007918 */ /* 0x000fe20000000000 */
[----:B-1----:R-:W1:Y:S01]  /*4010*/  LDS R0, [UR4+0x14] ;  /* 0x00001404ff007984 */ /* 0x002e620008000800 */
[----:B------:R-:W-:Y:S01]  /*4020*/  ULOP3.LUT UR6, UR29, 0xffff, URZ, 0xc0, !UPT ;  /* 0x0000ffff1d067892 */ /* 0x000fe2000f8ec0ff */
[----:B------:R-:W-:Y:S01]  /*4030*/  UMOV UR8, 0xffff ;  /* 0x0000ffff00087882 */ /* 0x000fe20000000000 */
[----:B------:R-:W-:Y:S02]  /*4040*/  UMOV UR5, 0x1 ;  /* 0x0000000100057882 */ /* 0x000fe40000000000 */
[----:B------:R-:W-:-:S04]  /*4050*/  USHF.R.U32.HI UR6, URZ, 0x5, UR6 ;  /* 0x00000005ff067899 */ /* 0x000fc80008011606 */
[----:B------:R-:W-:Y:S02]  /*4060*/  USHF.L.U32 UR8, UR8, UR6, URZ ;  /* 0x0000000608087299 */ /* 0x000fe400080006ff */
[----:B------:R-:W-:-:S04]  /*4070*/  USHF.L.U32 UR5, UR5, UR6, URZ ;  /* 0x0000000605057299 */ /* 0x000fc800080006ff */
[----:B-1----:R-:W-:-:S04]  /*4080*/  LOP3.LUT R0, R0, UR8, RZ, 0xc0, !PT ;  /* 0x0000000800007c12 */ /* 0x002fc8000f8ec0ff */
[----:B------:R-:W-:-:S13]  /*4090*/  ISETP.NE.AND P0, PT, R0, UR8, PT ;  /* 0x0000000800007c0c */ /* 0x000fda000bf05270 */
[----:B------:R-:W-:Y:S05]  /*40a0*/  @P0 BRA `(.L_x_75) ;  /* 0x0000000000580947 */ /* 0x000fea0003800000 */
[----:B------:R-:W1:Y:S02]  /*40b0*/  LDS R0, [UR4+0x18] ;  /* 0x00001804ff007984 */ /* 0x000e640008000800 */
[----:B-1----:R-:W-:-:S04]  /*40c0*/  LOP3.LUT R0, R0, UR5, RZ, 0xc0, !PT ;  /* 0x0000000500007c12 */ /* 0x002fc8000f8ec0ff */
[----:B------:R-:W-:-:S13]  /*40d0*/  ISETP.NE.AND P0, PT, R0, UR5, PT ;  /* 0x0000000500007c0c */ /* 0x000fda000bf05270 */
[----:B------:R-:W-:Y:S05]  /*40e0*/  @P0 BRA `(.L_x_76) ;  /* 0x00000000003c0947 */ /* 0x000fea0003800000 */
[----:B------:R-:W1:Y:S01]  /*40f0*/  S2R R2, SR_LANEID ;  /* 0x0000000000027919 */ /* 0x000e620000000000 */
[----:B------:R-:W-:Y:S01]  /*4100*/  ULOP3.LUT UR8, URZ, UR8, URZ, 0x33, !UPT ;  /* 0x00000008ff087292 */ /* 0x000fe2000f8e33ff */
[----:B------:R-:W-:Y:S02]  /*4110*/  VOTEU.ANY UR7, UPT, PT ;  /* 0x0000000000077886 */ /* 0x000fe400038e0100 */
[----:B------:R-:W-:-:S03]  /*4120*/  UFLO.U32 UR7, UR7 ;  /* 0x00000007000772bd */ /* 0x000fc600080e0000 */
[----:B------:R-:W-:-:S04]  /*4130*/  IMAD.U32 R0, RZ, RZ, UR8 ;  /* 0x00000008ff007e24 */ /* 0x000fc8000f8e00ff */
[----:B------:R3:W2:Y:S02]  /*4140*/  REDUX UR6, R0 ;  /* 0x00000000000673c4 */ /* 0x0006a40000000000 */
[----:B------:R1:W-:Y:S02]  /*4150*/  UTCATOMSWS.AND URZ, UR8 ;  /* 0x0000000800ff79e3 */ /* 0x0003e40008000000 */
[----:B-1----:R-:W-:Y:S02]  /*4160*/  ISETP.EQ.U32.AND P0, PT, R2, UR7, PT ;  /* 0x0000000702007c0c */ /* 0x002fe4000bf02070 */
[----:B---3--:R-:W-:Y:S02]  /*4170*/  LOP3.LUT R0, RZ, UR5, RZ, 0x33, !PT ;  /* 0x00000005ff007c12 */ /* 0x008fe4000f8e33ff */
[----:B--2---:R-:W-:Y:S02]  /*4180*/  MOV R2, UR6 ;  /* 0x0000000600027c02 */ /* 0x004fe40008000f00 */
[----:B------:R-:W1:Y:S07]  /*4190*/  REDUX UR5, R0 ;  /* 0x00000000000573c4 */ /* 0x000e6e0000000000 */
[----:B------:R2:W-:Y:S01]  /*41a0*/  @P0 ATOMS.AND RZ, [UR4+0x14], R2 ;  /* 0x00001402ffff098c */ /* 0x0005e2000a800004 */
[----:B-1----:R-:W-:-:S05]  /*41b0*/  IMAD.U32 R0, RZ, RZ, UR5 ;  /* 0x00000005ff007e24 */ /* 0x002fca000f8e00ff */
[----:B------:R2:W-:Y:S01]  /*41c0*/  @P0 ATOMS.AND RZ, [UR4+0x18], R0 ;  /* 0x00001800ffff098c */ /* 0x0005e2000a800004 */
[----:B------:R-:W-:Y:S05]  /*41d0*/  BRA `(.L_x_77) ;  /* 0x0000000000147947 */ /* 0x000fea0003800000 */
.L_x_76:
[----:B------:R-:W-:Y:S02]  /*41e0*/  MOV R2, 0x4200 ;  /* 0x0000420000027802 */ /* 0x000fe40000000f00 */
[----:B--2-45:R-:W-:Y:S05]  /*41f0*/  CALL.REL.NOINC `($__internal_0_$__cuda_sm10x_tcgen05_guardrail_trap_col_being_dealloced_not_returned_by_alloc) ;  /* 0x000000ac00ec7944 */ /* 0x034fea0003c00000 */
[----:B------:R-:W-:Y:S05]  /*4200*/  BRA `(.L_x_77) ;  /* 0x0000000000087947 */ /* 0x000fea0003800000 */
.L_x_75:
[----:B------:R-:W-:Y:S02]  /*4210*/  MOV R2, 0x4230 ;  /* 0x0000423000027802 */ /* 0x000fe40000000f00 */
[----:B--2-45:R-:W-:Y:S05]  /*4220*/  CALL.REL.NOINC `($__internal_2_$__cuda_sm10x_tcgen05_guardrail_trap_unallocated_columns_being_dealloced) ;  /* 0x000000ac00f87944 */ /* 0x034fea0003c00000 */
.L_x_77:
[----:B------:R-:W-:Y:S01]  /*4230*/  NOP ;  /* 0x0000000000007918 */ /* 0x000fe20000000000 */
[----:B------:R-:W-:Y:S05]  /*4240*/  EXIT ;  /* 0x000000000000794d */ /* 0x000fea0003800000 */
.L_x_61:
[----:B------:R-:W-:-:S09]  /*4250*/  UISETP.NE.OR UP6, UPT, UR12, 0x3, !UP6 ;  /* 0x000000030c00788c */ /* 0x000fd2000f7c5670 */
[----:B------:R-:W-:Y:S05]  /*4260*/  BRA.U UP6, `(.L_x_78) ;  /* 0x0000001906487547 */ /* 0x000fea000b800000 */
[----:B------:R-:W2:Y:S01]  /*4270*/  LDCU.64 UR6, c[0x0][0xc88] ;  /* 0x00019100ff0677ac */ /* 0x000ea20008000a00 */
[----:B------:R-:W3:Y:S01]  /*4280*/  LDC R0, c[0x0][0xf30] ;  /* 0x0003cc00ff007b82 */ /* 0x000ee20000000800 */
[----:B------:R-:W-:Y:S01]  /*4290*/  CS2R R26, SRZ ;  /* 0x00000000001a7805 */ /* 0x000fe2000001ff00 */
[----:B------:R-:W-:Y:S01]  /*42a0*/  IMAD.MOV.U32 R23, RZ, RZ, 0x1000 ;  /* 0x00001000ff177424 */ /* 0x000fe200078e00ff */
[----:B------:R-:W4:Y:S01]  /*42b0*/  LDCU.64 UR4, c[0x0][0xc90] ;  /* 0x00019200ff0477ac */ /* 0x000f220008000a00 */
[----:B------:R-:W-:-:S04]  /*42c0*/  UPLOP3.LUT UP2, UPT, UPT, UPT, UPT, 0x40, 0x4 ;  /* 0x000000000004789c */ /* 0x000fc80003f4e870 */
[----:B------:R-:W1:Y:S08]  /*42d0*/  LDC R22, c[0x0][0x370] ;  /* 0x0000dc00ff167b82 */ /* 0x000e700000000800 */
[----:B------:R-:W1:Y:S01]  /*42e0*/  LDC R3, c[0x0][0xf0c] ;  /* 0x0003c300ff037b82 */ /* 0x000e620000000800 */
[----:B--2---:R-:W-:-:S03]  /*42f0*/  UISETP.NE.U32.AND UP1, UPT, UR6, URZ, UPT ;  /* 0x000000ff0600728c */ /* 0x004fc6000bf25070 */
[----:B------:R-:W-:Y:S01]  /*4300*/  UMOV UR6, 0x400 ;  /* 0x0000040000067882 */ /* 0x000fe20000000000 */
[----:B------:R-:W-:Y:S02]  /*4310*/  UISETP.NE.AND.EX UP1, UPT, UR7, URZ, UPT, UP1 ;  /* 0x000000ff0700728c */ /* 0x000fe4000bf25310 */
[----:B------:R-:W-:Y:S01]  /*4320*/  USEL UR7, URZ, 0x1, UP4 ;  /* 0x00000001ff077887 */ /* 0x000fe2000a000000 */
[----:B------:R-:W2:Y:S01]  /*4330*/  LDC R20, c[0x0][0xf20] ;  /* 0x0003c800ff147b82 */ /* 0x000ea20000000800 */
[----:B------:R-:W-:Y:S01]  /*4340*/  ULEA UR6, UR37, UR6, 0x18 ;  /* 0x0000000625067291 */ /* 0x000fe2000f8ec0ff */
[----:B---3--:R-:W-:Y:S01]  /*4350*/  ISETP.NE.AND P1, PT, R0, 0x1, PT ;  /* 0x000000010000780c */ /* 0x008fe20003f25270 */
[----:B----4-:R-:W-:Y:S02]  /*4360*/  UISETP.NE.U32.AND UP4, UPT, UR4, URZ, UPT ;  /* 0x000000ff0400728c */ /* 0x010fe4000bf85070 */
[----:B------:R-:W-:Y:S02]  /*4370*/  UIADD3 UR57, UPT, UPT, UR6, 0x60, URZ ;  /* 0x0000006006397890 */ /* 0x000fe4000fffe0ff */
[----:B------:R-:W-:Y:S01]  /*4380*/  UIADD3 UR49, UPT, UPT, UR6, 0x68, URZ ;  /* 0x0000006806317890 */ /* 0x000fe2000fffe0ff */
[----:B------:R-:W3:Y:S01]  /*4390*/  LDC.64 R28, c[0x0][0x348] ;  /* 0x0000d200ff1c7b82 */ /* 0x000ee20000000a00 */
[----:B------:R-:W-:-:S02]  /*43a0*/  UIADD3 UR41, UPT, UPT, UR6, 0x70, URZ ;  /* 0x0000007006297890 */ /* 0x000fc4000fffe0ff */
[----:B------:R-:W-:Y:S02]  /*43b0*/  UIADD3 UR25, UPT, UPT, UR6, 0x78, URZ ;  /* 0x0000007806197890 */ /* 0x000fe4000fffe0ff */
[----:B------:R-:W-:-:S03]  /*43c0*/  UISETP.NE.AND.EX UP4, UPT, UR5, URZ, UPT, UP4 ;  /* 0x000000ff0500728c */ /* 0x000fc6000bf85340 */
[----:B------:R-:W4:Y:S08]  /*43d0*/  LDC.64 R14, c[0x0][0xf10] ;  /* 0x0003c400ff0e7b82 */ /* 0x000f300000000a00 */
[----:B------:R-:W1:Y:S08]  /*43e0*/  LDC.64 R6, c[0x0][0xf18] ;  /* 0x0003c600ff067b82 */ /* 0x000e700000000a00 */
[----:B------:R-:W1:Y:S08]  /*43f0*/  LDC.64 R4, c[0x0][0xf28] ;  /* 0x0003ca00ff047b82 */ /* 0x000e700000000a00 */
[----:B--2---:R-:W1:Y:S02]  /*4400*/  LDC R21, c[0x0][0x374] ;  /* 0x0000dd00ff157b82 */ /* 0x004e640000000800 */
.L_x_93:
[C---:B------:R-:W-:Y:S02]  /*4410*/  LEA R0, R27.reuse, UR6, 0x3 ;  /* 0x000000061b007c11 */ /* 0x040fe4000f8e18ff */
[----:B------:R-:W-:Y:S02]  /*4420*/  SHF.L.U32 R2, R26, 0x1f, RZ ;  /* 0x0000001f1a027819 */ /* 0x000fe400000006ff */
[----:B------:R-:W-:Y:S02]  /*4430*/  LEA R16, R27, UR6, 0x4 ;  /* 0x000000061b107c11 */ /* 0x000fe4000f8e20ff */
[----:B--2---:R-:W2:Y:S02]  /*4440*/  SYNCS.PHASECHK.TRANS64.TRYWAIT P0, [R0+URZ+0xb0], R2 ;  /* 0x0000b002000075a7 */ /* 0x004ea400080011ff */
[----:B--2---:R-:W-:Y:S05]  /*4450*/  @!P0 BRA `(.L_x_79) ;  /* 0x000000a400548947 */ /* 0x004fea0003800000 */
.L_x_221:
[----:B------:R-:W-:Y:S01]  /*4460*/  ISETP.GE.AND P0, PT, R43, 0x1, PT ;  /* 0x000000012b00780c */ /* 0x000fe20003f06270 */
[----:B------:R-:W1:Y:S01]  /*4470*/  LDS.128 R16, [R16+0x120] ;  /* 0x0001200010107984 */ /* 0x000e620000000c00 */
[----:B------:R-:W-:Y:S01]  /*4480*/  ISETP.NE.U32.AND P4, PT, RZ, UR4, PT ;  /* 0x00000004ff007c0c */ /* 0x000fe2000bf85070 */
[----:B--2---:R-:W-:Y:S01]  /*4490*/  VIADD R0, R0, 0xc0 ;  /* 0x000000c000007836 */ /* 0x004fe20000000000 */
[----:B------:R-:W-:Y:S01]  /*44a0*/  USHF.L.U32 UR58, UR11, 0x7, URZ ;  /* 0x000000070b3a7899 */ /* 0x000fe200080006ff */
[----:B------:R-:W-:Y:S01]  /*44b0*/  IMAD.MOV.U32 R24, RZ, RZ, 0x1 ;  /* 0x00000001ff187424 */ /* 0x000fe200078e00ff */
[----:B------:R-:W-:Y:S01]  /*44c0*/  ISETP.NE.AND.EX P4, PT, RZ, UR5, PT, P4 ;  /* 0x00000005ff007c0c */ /* 0x000fe2000bf85340 */
[----:B------:R-:W-:Y:S01]  /*44d0*/  USHF.L.U32 UR59, UR27, 0x7, URZ ;  /* 0x000000071b3b7899 */ /* 0x000fe200080006ff */
[----:B------:R-:W-:Y:S01]  /*44e0*/  PRMT R0, RZ, 0x654, R0 ;  /* 0x00000654ff007816 */ /* 0x000fe20000000000 */
[----:B------:R-:W-:Y:S01]  /*44f0*/  @!PT LDS RZ, [RZ] ;  /* 0x00000000fffff984 */ /* 0x000fe20000000800 */
[----:B------:R-:W-:Y:S01]  /*4500*/  @!PT LDS RZ, [RZ] ;  /* 0x00000000fffff984 */ /* 0x000fe20000000800 */
[----:B------:R-:W-:Y:S01]  /*4510*/  @!PT LDS RZ, [RZ] ;  /* 0x00000000fffff984 */ /* 0x000fe20000000800 */
[----:B------:R-:W-:Y:S01]  /*4520*/  @!PT LDS RZ, [RZ] ;  /* 0x00000000fffff984 */ /* 0x000fe20000000800 */
[----:B------:R2:W-:Y:S06]  /*4530*/  MEMBAR.ALL.CTA ;  /* 0x0000000000007992 */ /* 0x0005ec0000008000 */
[----:B--2---:R-:W2:Y:S01]  /*4540*/  FENCE.VIEW.ASYNC.S ;  /* 0x00000000000073c6 */ /* 0x004ea20000000000 */
[----:B------:R-:W-:Y:S01]  /*4550*/  SHF.L.U32 R24, R24, 0x1f, RZ ;  /* 0x0000001f18187819 */ /* 0x000fe200000006ff */
[----:B--2---:R2:W-:Y:S01]  /*4560*/  SYNCS.ARRIVE.TRANS64.RED.A1T0 RZ, [R0+URZ], RZ ;  /* 0x000000ff00ff79a7 */ /* 0x0045e200081004ff */
[----:B-1----:R-:W-:Y:S11]  /*4570*/  LOP3.LUT P3, RZ, R18, 0x1, RZ, 0xc0, !PT ;  /* 0x0000000112ff7812 */ /* 0x002ff6000786c0ff */
[----:B------:R-:W-:Y:S02]  /*4580*/  @!UPT UIADD3 URZ, UPT, UPT, URZ, URZ, URZ ;  /* 0x000000fffffff290 */ /* 0x000fe4000fffe0ff */
[----:B------:R-:W-:Y:S02]  /*4590*/  @P3 MOV R11, R16 ;  /* 0x00000010000b3202 */ /* 0x000fe40000000f00 */
[----:B------:R-:W-:Y:S01]  /*45a0*/  @P3 LOP3.LUT R10, R17, 0xffff, RZ, 0xc0, !PT ;  /* 0x0000ffff110a3812 */ /* 0x000fe200078ec0ff */
[----:B--2---:R-:W-:Y:S06]  /*45b0*/  @!P0 BRA `(.L_x_80) ;  /* 0x0000000000a48947 */ /* 0x004fec0003800000 */
[-C--:B------:R-:W-:Y:S01]  /*45c0*/  IMAD.HI.U32 R0, R21, R7.reuse, RZ ;  /* 0x0000000715007227 */ /* 0x080fe200078e00ff */
[----:B------:R-:W-:Y:S02]  /*45d0*/  ISETP.NE.AND P0, PT, R6, 0x1, PT ;  /* 0x000000010600780c */ /* 0x000fe40003f05270 */
[----:B------:R-:W-:Y:S01]  /*45e0*/  ISETP.NE.AND P2, PT, R43, 0x1, PT ;  /* 0x000000012b00780c */ /* 0x000fe20003f45270 */
[----:B----4-:R-:W-:Y:S01]  /*45f0*/  IMAD.HI.U32 R9, R22, R14, RZ ;  /* 0x0000000e16097227 */ /* 0x010fe200078e00ff */
[----:B------:R-:W-:Y:S02]  /*4600*/  SHF.R.U32.HI R0, RZ, R20, R0 ;  /* 0x00000014ff007219 */ /* 0x000fe40000011600 */
[----:B------:R-:W-:Y:S01]  /*4610*/  ISETP.NE.AND P5, PT, R3, 0x1, PT ;  /* 0x000000010300780c */ /* 0x000fe20003fa5270 */
[----:B------:R-:W-:Y:S01]  /*4620*/  IMAD.HI.U32 R13, R10, R7, RZ ;  /* 0x000000070a0d7227 */ /* 0x000fe200078e00ff */
[----:B------:R-:W-:Y:S02]  /*4630*/  SHF.R.U32.HI R9, RZ, R15, R9 ;  /* 0x0000000fff097219 */ /* 0x000fe40000011609 */
[----:B------:R-:W-:Y:S01]  /*4640*/  SEL R0, R21, R0, !P0 ;  /* 0x0000000015007207 */ /* 0x000fe20004000000 */
[----:B------:R-:W-:Y:S01]  /*4650*/  IMAD.HI.U32 R12, R11, R14, RZ ;  /* 0x0000000e0b0c7227 */ /* 0x000fe200078e00ff */
[----:B------:R-:W-:Y:S03]  /*4660*/  SEL R9, R22, R9, !P5 ;  /* 0x0000000916097207 */ /* 0x000fe60006800000 */
[-C--:B------:R-:W-:Y:S01]  /*4670*/  IMAD.HI.U32 R8, R0, R4.reuse, RZ ;  /* 0x0000000400087227 */ /* 0x080fe200078e00ff */
[----:B------:R-:W-:Y:S03]  /*4680*/  SHF.R.U32.HI R12, RZ, R15, R12 ;  /* 0x0000000fff0c7219 */ /* 0x000fe6000001160c */
[----:B------:R-:W-:Y:S01]  /*4690*/  IMAD.HI.U32 R2, R9, R4, RZ ;  /* 0x0000000409027227 */ /* 0x000fe200078e00ff */
[-C--:B------:R-:W-:Y:S02]  /*46a0*/  @P2 SHF.R.U32.HI R0, RZ, R5.reuse, R8 ;  /* 0x00000005ff002219 */ /* 0x080fe40000011608 */
[----:B------:R-:W-:Y:S02]  /*46b0*/  SHF.R.U32.HI R8, RZ, R20, R13 ;  /* 0x00000014ff087219 */ /* 0x000fe4000001160d */
[----:B------:R-:W-:Y:S01]  /*46c0*/  @P2 SHF.R.U32.HI R9, RZ, R5, R2 ;  /* 0x00000005ff092219 */ /* 0x000fe20000011602 */
[----:B------:R-:W-:Y:S01]  /*46d0*/  IMAD R0, R43, R0, RZ ;  /* 0x000000002b007224 */ /* 0x000fe200078e02ff */
[----:B------:R-:W-:Y:S02]  /*46e0*/  SEL R8, R10, R8, !P0 ;  /* 0x000000080a087207 */ /* 0x000fe40004000000 */
[----:B------:R-:W-:Y:S01]  /*46f0*/  SEL R2, R11, R12, !P5 ;  /* 0x0000000c0b027207 */ /* 0x000fe20006800000 */
[C---:B------:R-:W-:Y:S01]  /*4700*/  IMAD R12, R43.reuse, R9, RZ ;  /* 0x000000092b0c7224 */ /* 0x040fe200078e02ff */
[C---:B------:R-:W-:Y:S01]  /*4710*/  ISETP.GE.AND P0, PT, R8.reuse, R0, PT ;  /* 0x000000000800720c */ /* 0x040fe20003f06270 */
[----:B------:R-:W-:Y:S03]  /*4720*/  IMAD.HI.U32 R0, R8, R4, RZ ;  /* 0x0000000408007227 */ /* 0x000fe600078e00ff */
[----:B------:R-:W-:Y:S02]  /*4730*/  ISETP.GE.OR P0, PT, R2, R12, P0 ;  /* 0x0000000c0200720c */ /* 0x000fe40000706670 */
[-C--:B------:R-:W-:Y:S04]  /*4740*/  SHF.R.U32.HI R0, RZ, R5.reuse, R0 ;  /* 0x00000005ff007219 */ /* 0x080fe80000011600 */
[----:B------:R-:W-:Y:S05]  /*4750*/  SEL R13, R8, R0, !P2 ;  /* 0x00000000080d7207 */ /* 0x000fea0005000000 */
[----:B------:R-:W-:Y:S02]  /*4760*/  IMAD.MOV R12, RZ, RZ, -R13 ;  /* 0x000000ffff0c7224 */ /* 0x000fe400078e0a0d */
[C---:B------:R-:W-:Y:S04]  /*4770*/  @!P0 IMAD.HI.U32 R0, R2.reuse, R4, RZ ;  /* 0x0000000402008227 */ /* 0x040fe800078e00ff */
[----:B------:R-:W-:Y:S01]  /*4780*/  IMAD R12, R43, R12, R8 ;  /* 0x0000000c2b0c7224 */ /* 0x000fe200078e0208 */
[----:B------:R-:W-:Y:S04]  /*4790*/  @!P0 SHF.R.U32.HI R0, RZ, R5, R0 ;  /* 0x00000005ff008219 */ /* 0x000fe80000011600 */
[----:B------:R-:W-:Y:S04]  /*47a0*/  @!P0 SEL R0, R2, R0, !P2 ;  /* 0x0000000002008207 */ /* 0x000fe80005000000 */
[----:B------:R-:W-:Y:S01]  /*47b0*/  @!P0 IADD3 R13, PT, PT, R13, -R0, RZ ;  /* 0x800000000d0d8210 */ /* 0x000fe20007ffe0ff */
[----:B------:R-:W-:Y:S01]  /*47c0*/  @!P0 IMAD R0, R9, R12, R0 ;  /* 0x0000000c09008224 */ /* 0x000fe200078e0200 */
[----:B------:R-:W-:Y:S01]  /*47d0*/  IADD3 R9, PT, PT, -R8, RZ, RZ ;  /* 0x000000ff08097210 */ /* 0x000fe20007ffe1ff */
[--C-:B------:R-:W-:Y:S02]  /*47e0*/  IMAD.MOV R12, RZ, RZ, -R2.reuse ;  /* 0x000000ffff0c7224 */ /* 0x100fe400078e0a02 */
[----:B------:R-:W-:Y:S02]  /*47f0*/  @!P0 IMAD R8, R13, R43, R2 ;  /* 0x0000002b0d088224 */ /* 0x000fe400078e0202 */
[----:B------:R-:W-:Y:S02]  /*4800*/  @!P0 IMAD.MOV.U32 R2, RZ, RZ, R0 ;  /* 0x000000ffff028224 */ /* 0x000fe400078e0000 */
[----:B------:R-:W-:Y:S02]  /*4810*/  IMAD R11, R3, R12, R11 ;  /* 0x0000000c030b7224 */ /* 0x000fe400078e020b */
[----:B------:R-:W-:Y:S02]  /*4820*/  IMAD R10, R6, R9, R10 ;  /* 0x00000009060a7224 */ /* 0x000fe400078e020a */
[----:B------:R-:W-:Y:S02]  /*4830*/  IMAD R11, R2, R3, R11 ;  /* 0x00000003020b7224 */ /* 0x000fe400078e020b */
[----:B------:R-:W-:Y:S02]  /*4840*/  IMAD R10, R8, R6, R10 ;  /* 0x00000006080a7224 */ /* 0x000fe400078e020a */
.L_x_80:
[----:B------:R-:W-:Y:S05]  /*4850*/  BRA.U UP2, `(.L_x_81) ;  /* 0x0000000102107547 */ /* 0x000fea000b800000 */
[----:B------:R-:W-:Y:S04]  /*4860*/  MOV R2, UR7 ;  /* 0x0000000700027c02 */ /* 0x000fe80008000f00 */
[----:B------:R-:W-:Y:S04]  /*4870*/  SHF.L.U32 R2, R2, 0x1f, RZ ;  /* 0x0000001f02027819 */ /* 0x000fe800000006ff */
[----:B------:R-:W1:Y:S02]  /*4880*/  SYNCS.PHASECHK.TRANS64.TRYWAIT P0, [UR6+0xa8], R2 ;  /* 0x0000a802ff0075a7 */ /* 0x000e640008001106 */
[----:B-1----:R-:W-:Y:S05]  /*4890*/  @!P0 BRA `(.L_x_82) ;  /* 0x000000a000588947 */ /* 0x002fea0003800000 */
.L_x_81:
[----:B------:R-:W-:Y:S05]  /*48a0*/  BRA.U !UP4, `(.L_x_83) ;  /* 0x000000010c347547 */ /* 0x000fea000b800000 */
[----:B------:R-:W-:Y:S01]  /*48b0*/  UPLOP3.LUT UP0, UPT, UPT, UPT, UP1, 0x80, 0x8 ;  /* 0x000000000008789c */ /* 0x000fe20003f0f010 */
[----:B-1----:R-:W-:Y:S02]  /*48c0*/  HFMA2 R0, -RZ, RZ, 0, 5.9604644775390625e-08 ;  /* 0x00000001ff007431 */ /* 0x002fe400000001ff */
[----:B------:R-:W-:Y:S03]  /*48d0*/  IMAD.MOV.U32 R86, RZ, RZ, 0x1 ;  /* 0x00000001ff567424 */ /* 0x000fe600078e00ff */
[----:B------:R-:W-:Y:S05]  /*48e0*/  PLOP3.LUT P0, PT, PT, PT, UP0, 0x80, 0x8 ;  /* 0x000000000008781c */ /* 0x000fea0003f0f008 */
[----:B------:R-:W1:Y:S01]  /*48f0*/  @UP0 LDCU.64 UR10, c[0x0][0xc88] ;  /* 0x00019100ff0a07ac */ /* 0x000e620008000a00 */
[----:B------:R-:W-:Y:S07]  /*4900*/  @UP0 UIMAD UR8, UR44, UR4, URZ ;  /* 0x000000042c0802a4 */ /* 0x000fee000f8e02ff */
[----:B------:R-:W-:Y:S01]  /*4910*/  @!P0 PRMT R86, R0, 0x7610, R86 ;  /* 0x0000761000568816 */ /* 0x000fe20000000056 */
[----:B-1----:R-:W-:Y:S03]  /*4920*/  @UP0 UIMAD.WIDE UR10, UR8, 0x4, UR10 ;  /* 0x00000004080a08a5 */ /* 0x002fe6000f8e020a */
[----:B------:R-:W1:Y:S03]  /*4930*/  @!UP0 LDCU UR8, c[0x0][0xc80] ;  /* 0x00019000ff0887ac */ /* 0x000e660008000800 */
[----:B------:R-:W-:Y:S01]  /*4940*/  IMAD.U32 R8, RZ, RZ, UR10 ;  /* 0x0000000aff087e24 */ /* 0x000fe2000f8e00ff */
[----:B------:R-:W-:Y:S05]  /*4950*/  MOV R9, UR11 ;  /* 0x0000000b00097c02 */ /* 0x000fea0008000f00 */
[----:B-----5:R2:W5:Y:S02]  /*4960*/  @P0 LDG.E R53, desc[UR46][R8.64] ;  /* 0x0000002e08350981 */ /* 0x020564000c1e1900 */
[----:B-12---:R-:W-:Y:S07]  /*4970*/  @!P0 IMAD.U32 R53, RZ, RZ, UR8 ;  /* 0x00000008ff358e24 */ /* 0x006fee000f8e00ff */
.L_x_83:
[----:B-----5:R-:W-:Y:S01]  /*4980*/  @!P4 FSETP.EQ.AND P0, PT, R53, RZ, PT ;  /* 0x000000ff3500c20b */ /* 0x020fe20003f02000 */
[----:B------:R-:W-:Y:S01]  /*4990*/  @!UPT UIADD3 URZ, UPT, UPT, URZ, URZ, URZ ;  /* 0x000000fffffff290 */ /* 0x000fe2000fffe0ff */
[----:B------:R-:W-:Y:S11]  /*49a0*/  @!P4 BRA `(.L_x_84) ;  /* 0x000000000014c947 */ /* 0x000ff60003800000 */
[----:B------:R-:W-:Y:S02]  /*49b0*/  LOP3.LUT P2, RZ, R86, 0xff, RZ, 0xc0, !PT ;  /* 0x000000ff56ff7812 */ /* 0x000fe4000784c0ff */
[----:B------:R-:W-:Y:S04]  /*49c0*/  PLOP3.LUT P0, PT, PT, PT, UP0, 0x80, 0x8 ;  /* 0x000000000008781c */ /* 0x000fe80003f0f008 */
[----:B------:R-:W-:Y:S07]  /*49d0*/  PLOP3.LUT P0, PT, P0, PT, PT, 0x8, 0x80 ;  /* 0x000000000080781c */ /* 0x000fee000070e170 */
[----:B------:R-:W-:Y:S11]  /*49e0*/  @P2 FSETP.EQ.AND P0, PT, R53, RZ, PT ;  /* 0x000000ff3500220b */ /* 0x000ff60003f02000 */
[----:B------:R-:W-:Y:S02]  /*49f0*/  @!UPT UIADD3 URZ, UPT, UPT, URZ, URZ, URZ ;  /* 0x000000fffffff290 */ /* 0x000fe4000fffe0ff */
.L_x_84:
[----:B------:R-:W2:Y:S01]  /*4a00*/  SYNCS.PHASECHK.TRANS64.TRYWAIT P2, [UR6+0x80], R24 ;  /* 0x00008018ff0075a7 */ /* 0x000ea20008041106 */
[----:B------:R-:W-:Y:S04]  /*4a10*/  ELECT P4, URZ, PT ;  /* 0x0000000000ff782f */ /* 0x000fe80003880000 */
[----:B------:R-:W-:Y:S11]  /*4a20*/  PLOP3.LUT P4, PT, P0, P4, PT, 0xf2, 0x2f ;  /* 0x00000000002f781c */ /* 0x000ff60000789e72 */
[----:B------:R-:W-:Y:S02]  /*4a30*/  @!UPT UIADD3 URZ, UPT, UPT, URZ, URZ, URZ ;  /* 0x000000fffffff290 */ /* 0x000fe4000fffe0ff */
[----:B---3--:R-:W-:Y:S05]  /*4a40*/  @!P4 IADD3 R8, P0, PT, R28, 0x980, RZ ;  /* 0x000009801c08c810 */ /* 0x008fea0007f1e0ff */
[----:B-1----:R-:W-:Y:S01]  /*4a50*/  @!P4 IMAD.X R2, RZ, RZ, R29, P0 ;  /* 0x000000ffff02c224 */ /* 0x002fe200000e061d */
[----:B--2---:R-:W-:Y:S07]  /*4a60*/  @!P2 BRA `(.L_x_85) ;  /* 0x0000009c00fca947 */ /* 0x004fee0003800000 */
.L_x_224:
[----:B------:R-:W-:Y:S01]  /*4a70*/  @!P4 R2UR UR9, R8 ;  /* 0x000000000809c2ca */ /* 0x000fe200000e0000 */
[----:B------:R-:W-:Y:S01]  /*4a80*/  VOTEU.ALL UP2, P4 ;  /* 0x0000000000ff7886 */ /* 0x000fe20002040000 */
[----:B------:R-:W-:Y:S01]  /*4a90*/  @!P4 R2UR UR8, R2 ;  /* 0x000000000208c2ca */ /* 0x000fe200000e0000 */
[----:B------:R-:W-:Y:S01]  /*4aa0*/  VOTEU.ALL UP3, P4 ;  /* 0x0000000000ff7886 */ /* 0x000fe20002060000 */
[----:B------:R-:W-:Y:S01]  /*4ab0*/  UMOV UR14, 0x0 ;  /* 0x00000000000e7882 */ /* 0x000fe20000000000 */
[----:B------:R-:W-:Y:S01]  /*4ac0*/  UMOV UR15, 0x10000000 ;  /* 0x10000000000f7882 */ /* 0x000fe20000000000 */
[----:B------:R-:W-:Y:S01]  /*4ad0*/  @!UP2 UIADD3 UR56, UPT, UPT, UR6, 0x200, URZ ;  /* 0x000002000638a890 */ /* 0x000fe2000fffe0ff */
[----:B-1----:R-:W-:Y:S01]  /*4ae0*/  @!P4 IMAD.MOV.U32 R0, RZ, RZ, 0x1000 ;  /* 0x00001000ff00c424 */ /* 0x002fe200078e00ff */
[----:B------:R-:W-:Y:S01]  /*4af0*/  UMOV UR60, UR44 ;  /* 0x0000002c003c7c82 */ /* 0x000fe20008000000 */
[----:B------:R-:W-:Y:S01]  /*4b00*/  @!UP2 UIADD3 UR10, UPT, UPT, UR58, 0x40, URZ ;  /* 0x000000403a0aa890 */ /* 0x000fe2000fffe0ff */
[----:B------:R-:W-:Y:S01]  /*4b10*/  UMOV UR11, UR59 ;  /* 0x0000003b000b7c82 */ /* 0x000fe20008000000 */
[----:B------:R-:W-:Y:S02]  /*4b20*/  UMOV UR12, UR44 ;  /* 0x0000002c000c7c82 */ /* 0x000fe40008000000 */
[----:B------:R-:W-:Y:S01]  /*4b30*/  IMAD.U32 R8, RZ, RZ, UR9 ;  /* 0x00000009ff087e24 */ /* 0x000fe2000f8e00ff */
[----:B------:R-:W-:Y:S01]  /*4b40*/  UMOV UR9, UR57 ;  /* 0x0000003900097c82 */ /* 0x000fe20008000000 */
[----:B------:R-:W-:Y:S01]  /*4b50*/  IMAD.U32 R9, RZ, RZ, UR8 ;  /* 0x00000008ff097e24 */ /* 0x000fe2000f8e00ff */
[----:B------:R-:W-:Y:S02]  /*4b60*/  @!UP2 UIADD3 UR8, UPT, UPT, UR6, 0xa00, URZ ;  /* 0x00000a000608a890 */ /* 0x000fe4000fffe0ff */
[----:B------:R-:W-:Y:S01]  /*4b70*/  @!P4 R2UR UR16, R8 ;  /* 0x000000000810c2ca */ /* 0x000fe200000e0000 */
[----:B------:R-:W-:Y:S01]  /*4b80*/  VOTEU.ALL UP2, P4 ;  /* 0x0000000000ff7886 */ /* 0x000fe20002040000 */
[----:B------:R-:W-:Y:S01]  /*4b90*/  @!P4 R2UR UR17, R9 ;  /* 0x000000000911c2ca */ /* 0x000fe200000e0000 */
[----:B------:R-:W-:Y:S01]  /*4ba0*/  UPRMT UR21, UR37, 0x654, UR57 ;  /* 0x0000065425157896 */ /* 0x000fe20008000039 */
[----:B------:R-:W-:Y:S05]  /*4bb0*/  @!P4 IADD3 R8, P0, PT, R28, 0x980, RZ ;  /* 0x000009801c08c810 */ /* 0x000fea0007f1e0ff */
[----:B------:R-:W-:Y:S06]  /*4bc0*/  @!P4 IMAD.X R2, RZ, RZ, R29, P0 ;  /* 0x000000ffff02c224 */ /* 0x000fec00000e061d */
[----:B------:R1:W-:Y:S01]  /*4bd0*/  @!UP3 UTMALDG.3D [UR56], [UR16], desc[UR14] ;  /* 0x00000e381000b5b4 */ /* 0x0003e20008011000 */
[----:B------:R1:W-:Y:S01]  /*4be0*/  @!UP2 UTMALDG.3D [UR8], [UR16], desc[UR14] ;  /* 0x00000e081000a5b4 */ /* 0x0003e20008011000 */
[----:B------:R1:W-:Y:S01]  /*4bf0*/  @!P4 SYNCS.ARRIVE.TRANS64.RED.A0TR RZ, [UR6+0x60], R0 ;  /* 0x00006000ffffc9a7 */ /* 0x0003e20008300406 */
[----:B------:R-:W-:Y:S01]  /*4c00*/  SYNCS.ARRIVE.TRANS64.RED.A1T0 RZ, [UR21], RZ ;  /* 0x000000ffffff79a7 */ /* 0x000fe20008100415 */
[----:B------:R-:W2:Y:S02]  /*4c10*/  SYNCS.PHASECHK.TRANS64.TRYWAIT P2, [UR6+0x88], R24 ;  /* 0x00008818ff0075a7 */ /* 0x000ea40008041106 */
[----:B-12---:R-:W-:Y:S05]  /*4c20*/  @!P2 BRA `(.L_x_86) ;  /* 0x0000009c00a4a947 */ /* 0x006fea0003800000 */
.L_x_226:
        /* <DEDUP_REMOVED lines=8> */
[----:B------:R-:W-:Y:S01]  /*4cb0*/  @!UP2 UIADD3 UR48, UPT, UPT, UR6, 0x1200, URZ ;  /* 0x000012000630a890 */ /* 0x000fe2000fffe0ff */
[----:B------:R-:W-:Y:S01]  /*4cc0*/  UMOV UR50, UR58 ;  /* 0x0000003a00327c82 */ /* 0x000fe20008000000 */
[----:B------:R-:W-:Y:S01]  /*4cd0*/  UMOV UR52, UR44 ;  /* 0x0000002c00347c82 */ /* 0x000fe20008000000 */
[----:B------:R-:W-:Y:S02]  /*4ce0*/  @!UP2 UIADD3 UR10, UPT, UPT, UR58, 0x40, URZ ;  /* 0x000000403a0aa890 */ /* 0x000fe4000fffe0ff */
[----:B------:R-:W-:Y:S01]  /*4cf0*/  IMAD.U32 R8, RZ, RZ, UR9 ;  /* 0x00000009ff087e24 */ /* 0x000fe2000f8e00ff */
[----:B------:R-:W-:Y:S01]  /*4d00*/  UMOV UR9, UR49 ;  /* 0x0000003100097c82 */ /* 0x000fe20008000000 */
[----:B------:R-:W-:Y:S01]  /*4d10*/  IMAD.U32 R9, RZ, RZ, UR8 ;  /* 0x00000008ff097e24 */ /* 0x000fe2000f8e00ff */
[----:B------:R-:W-:Y:S02]  /*4d20*/  @!UP2 UIADD3 UR8, UPT, UPT, UR6, 0x1a00, URZ ;  /* 0x00001a000608a890 */ /* 0x000fe4000fffe0ff */
[----:B------:R-:W-:Y:S01]  /*4d30*/  @!P4 R2UR UR18, R8 ;  /* 0x000000000812c2ca */ /* 0x000fe200000e0000 */
[----:B------:R-:W-:Y:S01]  /*4d40*/  VOTEU.ALL UP2, P4 ;  /* 0x0000000000ff7886 */ /* 0x000fe20002040000 */
[----:B------:R-:W-:Y:S01]  /*4d50*/  @!P4 R2UR UR19, R9 ;  /* 0x000000000913c2ca */ /* 0x000fe200000e0000 */
[----:B------:R-:W-:Y:S01]  /*4d60*/  UMOV UR12, UR44 ;  /* 0x0000002c000c7c82 */ /* 0x000fe20008000000 */
[----:B------:R-:W-:Y:S01]  /*4d70*/  UMOV UR11, UR51 ;  /* 0x00000033000b7c82 */ /* 0x000fe20008000000 */
[----:B------:R-:W-:Y:S01]  /*4d80*/  UPRMT UR15, UR37, 0x654, UR49 ;  /* 0x00000654250f7896 */ /* 0x000fe20008000031 */
[----:B------:R-:W-:Y:S05]  /*4d90*/  @!P4 IADD3 R8, P0, PT, R28, 0x980, RZ ;  /* 0x000009801c08c810 */ /* 0x000fea0007f1e0ff */
[----:B------:R-:W-:Y:S04]  /*4da0*/  @!P4 IMAD.X R2, RZ, RZ, R29, P0 ;  /* 0x000000ffff02c224 */ /* 0x000fe800000e061d */
[----:B------:R1:W-:Y:S01]  /*4db0*/  @!UP3 UTMALDG.3D [UR48], [UR18], desc[UR16] ;  /* 0x000010301200b5b4 */ /* 0x0003e20008011000 */
[----:B------:R1:W-:Y:S01]  /*4dc0*/  @!UP2 UTMALDG.3D [UR8], [UR18], desc[UR16] ;  /* 0x000010081200a5b4 */ /* 0x0003e20008011000 */
[----:B------:R1:W-:Y:S01]  /*4dd0*/  @!P4 SYNCS.ARRIVE.TRANS64.RED.A0TR RZ, [UR6+0x68], R0 ;  /* 0x00006800ffffc9a7 */ /* 0x0003e20008300406 */
[----:B------:R-:W-:Y:S01]  /*4de0*/  SYNCS.ARRIVE.TRANS64.RED.A1T0 RZ, [UR15], RZ ;  /* 0x000000ffffff79a7 */ /* 0x000fe2000810040f */
[----:B------:R-:W2:Y:S02]  /*4df0*/  SYNCS.PHASECHK.TRANS64.TRYWAIT P2, [UR6+0x90], R24 ;  /* 0x00009018ff0075a7 */ /* 0x000ea40008041106 */
[----:B-12---:R-:W-:Y:S05]  /*4e00*/  @!P2 BRA `(.L_x_87) ;  /* 0x0000009c0044a947 */ /* 0x006fea0003800000 */
.L_x_228:
[----:B------:R-:W-:Y:S01]  /*4e10*/  @!P4 R2UR UR9, R8 ;  /* 0x000000000809c2ca */ /* 0x000fe200000e0000 */
[----:B------:R-:W-:Y:S01]  /*4e20*/  VOTEU.ALL UP2, P4 ;  /* 0x0000000000ff7886 */ /* 0x000fe20002040000 */
[----:B------:R-:W-:Y:S01]  /*4e30*/  @!P4 R2UR UR8, R2 ;  /* 0x000000000208c2ca */ /* 0x000fe200000e0000 */
[----:B------:R-:W-:Y:S01]  /*4e40*/  UIADD3 UR42, UPT, UPT, UR58, 0x10, URZ ;  /* 0x000000103a2a7890 */ /* 0x000fe2000fffe0ff */
[----:B-1----:R-:W-:Y:S01]  /*4e50*/  @!P4 IMAD.MOV.U32 R0, RZ, RZ, 0x1000 ;  /* 0x00001000ff00c424 */ /* 0x002fe200078e00ff */
[----:B------:R-:W-:Y:S01]  /*4e60*/  VOTEU.ALL UP3, P4 ;  /* 0x0000000000ff7886 */ /* 0x000fe20002060000 */
[----:B------:R-:W-:Y:S01]  /*4e70*/  @!UP2 UIADD3 UR40, UPT, UPT, UR6, 0x2200, URZ ;  /* 0x000022000628a890 */ /* 0x000fe2000fffe0ff */
[----:B------:R-:W-:Y:S01]  /*4e80*/  UMOV UR16, 0x0 ;  /* 0x0000000000107882 */ /* 0x000fe20000000000 */
[----:B------:R-:W-:Y:S01]  /*4e90*/  UMOV UR17, 0x10000000 ;  /* 0x1000000000117882 */ /* 0x000fe20000000000 */
[----:B------:R-:W-:Y:S01]  /*4ea0*/  UMOV UR43, UR59 ;  /* 0x0000003b002b7c82 */ /* 0x000fe20008000000 */
[----:B------:R-:W-:Y:S03]  /*4eb0*/  @!UP2 UIADD3 UR10, UPT, UPT, UR58, 0x50, URZ ;  /* 0x000000503a0aa890 */ /* 0x000fe6000fffe0ff */
        /* <DEDUP_REMOVED lines=18> */
.L_x_230:
        /* <DEDUP_REMOVED lines=9> */
[----:B------:R-:W-:Y:S01]  /*5070*/  SHF.L.U32 R30, RZ, 0x1f, RZ ;  /* 0x0000001fff1e7819 */ /* 0x000fe200000006ff */
[----:B------:R-:W-:Y:S01]  /*5080*/  UMOV UR26, UR42 ;  /* 0x0000002a001a7c82 */ /* 0x000fe20008000000 */
[----:B------:R-:W-:Y:S01]  /*5090*/  UMOV UR28, UR44 ;  /* 0x0000002c001c7c82 */ /* 0x000fe20008000000 */
[----:B------:R-:W-:Y:S01]  /*50a0*/  @!UP2 UIADD3 UR10, UPT, UPT, UR58, 0x50, URZ ;  /* 0x000000503a0aa890 */ /* 0x000fe2000fffe0ff */
        /* <DEDUP_REMOVED lines=18> */
.L_x_232:
        /* <DEDUP_REMOVED lines=10> */
[----:B------:R-:W-:Y:S01]  /*5270*/  UMOV UR19, UR59 ;  /* 0x0000003b00137c82 */ /* 0x000fe20008000000 */
[----:B------:R-:W-:Y:S02]  /*5280*/  UMOV UR20, UR44 ;  /* 0x0000002c00147c82 */ /* 0x000fe40008000000 */
[----:B------:R-:W-:Y:S01]  /*5290*/  IMAD.U32 R8, RZ, RZ, UR9 ;  /* 0x00000009ff087e24 */ /* 0x000fe2000f8e00ff */
[----:B------:R-:W-:Y:S01]  /*52a0*/  @!UP2 UIADD3 UR10, UPT, UPT, UR58, 0x60, URZ ;  /* 0x000000603a0aa890 */ /* 0x000fe2000fffe0ff */
[----:B------:R-:W-:Y:S01]  /*52b0*/  IMAD.U32 R9, RZ, RZ, UR8 ;  /* 0x00000008ff097e24 */ /* 0x000fe2000f8e00ff */
[----:B------:R-:W-:Y:S02]  /*52c0*/  @!UP2 UIADD3 UR8, UPT, UPT, UR6, 0xa00, URZ ;  /* 0x00000a000608a890 */ /* 0x000fe4000fffe0ff */
[----:B------:R-:W-:Y:S01]  /*52d0*/  @!P4 R2UR UR26, R8 ;  /* 0x00000000081ac2ca */ /* 0x000fe200000e0000 */
[----:B------:R-:W-:Y:S01]  /*52e0*/  VOTEU.ALL UP2, P4 ;  /* 0x0000000000ff7886 */ /* 0x000fe20002040000 */
[----:B------:R-:W-:Y:S01]  /*52f0*/  @!P4 R2UR UR27, R9 ;  /* 0x00000000091bc2ca */ /* 0x000fe200000e0000 */
[----:B------:R-:W-:Y:S01]  /*5300*/  UMOV UR9, UR57 ;  /* 0x0000003900097c82 */ /* 0x000fe20008000000 */
[----:B------:R-:W-:Y:S01]  /*5310*/  UMOV UR11, UR59 ;  /* 0x0000003b000b7c82 */ /* 0x000fe20008000000 */
[----:B------:R-:W-:Y:S01]  /*5320*/  UMOV UR12, UR44 ;  /* 0x0000002c000c7c82 */ /* 0x000fe20008000000 */
        /* <DEDUP_REMOVED lines=8> */
.L_x_234:
        /* <DEDUP_REMOVED lines=21> */
[----:B------:R-:W-:Y:S05]  /*5500*/  @!P4 IADD3 R8, P0, PT, R28, 0x980, RZ ;  /* 0x000009801c08c810 */ /* 0x000fea0007f1e0ff */
[----:B------:R-:W-:Y:S05]  /*5510*/  @!P4 IMAD.X R2, RZ, RZ, R29, P0 ;  /* 0x000000ffff02c224 */ /* 0x000fea00000e061d */
[----:B------:R1:W-:Y:S01]  /*5520*/  @!UP3 UTMALDG.3D [UR16], [UR26], desc[UR22] ;  /* 0x000016101a00b5b4 */ /* 0x0003e20008011000 */
[----:B------:R1:W-:Y:S01]  /*5530*/  @!UP2 UTMALDG.3D [UR8], [UR26], desc[UR22] ;  /* 0x000016081a00a5b4 */ /* 0x0003e20008011000 */
[----:B------:R1:W-:Y:S01]  /*5540*/  @!P4 SYNCS.ARRIVE.TRANS64.RED.A0TR RZ, [UR6+0x68], R0 ;  /* 0x00006800ffffc9a7 */ /* 0x0003e20008300406 */
[----:B------:R-:W-:Y:S01]  /*5550*/  SYNCS.ARRIVE.TRANS64.RED.A1T0 RZ, [UR15], RZ ;  /* 0x000000ffffff79a7 */ /* 0x000fe2000810040f */
[----:B------:R-:W2:Y:S02]  /*5560*/  SYNCS.PHASECHK.TRANS64.TRYWAIT P2, [UR6+0x90], R30 ;  /* 0x0000901eff0075a7 */ /* 0x000ea40008041106 */
[----:B-12---:R-:W-:Y:S05]  /*5570*/  @!P2 BRA `(.L_x_91) ;  /* 0x0000009400c8a947 */ /* 0x006fea0003800000 */
.L_x_236:
[----:B------:R-:W2:Y:S01]  /*5580*/  LDC.64 R12, c[0x0][0xf18] ;  /* 0x0003c600ff0c7b82 */ /* 0x000ea20000000a00 */
[----:B------:R-:W-:Y:S01]  /*5590*/  @!P4 R2UR UR8, R2 ;  /* 0x000000000208c2ca */ /* 0x000fe200000e0000 */
[----:B------:R-:W-:Y:S01]  /*55a0*/  VOTEU.ALL UP2, P4 ;  /* 0x0000000000ff7886 */ /* 0x000fe20002040000 */
[----:B------:R-:W-:Y:S01]  /*55b0*/  @!P4 R2UR UR9, R8 ;  /* 0x000000000809c2ca */ /* 0x000fe200000e0000 */
[----:B------:R-:W-:Y:S01]  /*55c0*/  UIADD3 UR34, UPT, UPT, UR58, 0x30, URZ ;  /* 0x000000303a227890 */ /* 0x000fe2000fffe0ff */
[----:B-1----:R-:W-:Y:S03]  /*55d0*/  @!P4 IMAD.MOV.U32 R0, RZ, RZ, 0x1000 ;  /* 0x00001000ff00c424 */ /* 0x002fe600078e00ff */
[----:B------:R-:W1:Y:S01]  /*55e0*/  @!P1 LDC R2, c[0x0][0xf0c] ;  /* 0x0003c300ff029b82 */ /* 0x000e620000000800 */
[----:B------:R-:W-:Y:S01]  /*55f0*/  @!UP2 UIADD3 UR32, UPT, UPT, UR6, 0x2200, URZ ;  /* 0x000022000620a890 */ /* 0x000fe2000fffe0ff */
[----:B------:R-:W-:Y:S01]  /*5600*/  @P3 SHF.R.U32.HI R25, RZ, 0x10, R17 ;  /* 0x00000010ff193819 */ /* 0x000fe20000011611 */
[----:B------:R-:W-:Y:S01]  /*5610*/  VOTEU.ALL UP3, P4 ;  /* 0x0000000000ff7886 */ /* 0x000fe20002060000 */
[----:B------:R-:W-:Y:S01]  /*5620*/  UMOV UR16, 0x0 ;  /* 0x0000000000107882 */ /* 0x000fe20000000000 */
[----:B------:R-:W-:Y:S01]  /*5630*/  UMOV UR17, 0x10000000 ;  /* 0x1000000000117882 */ /* 0x000fe20000000000 */
[----:B------:R-:W-:Y:S01]  /*5640*/  UMOV UR33, UR41 ;  /* 0x0000002900217c82 */ /* 0x000fe20008000000 */
[----:B------:R-:W-:Y:S01]  /*5650*/  UMOV UR35, UR59 ;  /* 0x0000003b00237c82 */ /* 0x000fe20008000000 */
[----:B------:R-:W-:Y:S01]  /*5660*/  IMAD.U32 R9, RZ, RZ, UR8 ;  /* 0x00000008ff097e24 */ /* 0x000fe2000f8e00ff */
[----:B------:R-:W-:Y:S01]  /*5670*/  UMOV UR36, UR44 ;  /* 0x0000002c00247c82 */ /* 0x000fe20008000000 */
[----:B------:R-:W-:Y:S01]  /*5680*/  IMAD.U32 R8, RZ, RZ, UR9 ;  /* 0x00000009ff087e24 */ /* 0x000fe2000f8e00ff */
[----:B------:R-:W-:Y:S01]  /*5690*/  @!UP2 UIADD3 UR10, UPT, UPT, UR58, 0x70, URZ ;  /* 0x000000703a0aa890 */ /* 0x000fe2000fffe0ff */
[----:B------:R-:W-:Y:S01]  /*56a0*/  VIADD R27, R27, 0x1 ;  /* 0x000000011b1b7836 */ /* 0x000fe20000000000 */
[----:B------:R-:W-:Y:S01]  /*56b0*/  @!P4 R2UR UR19, R9 ;  /* 0x000000000913c2ca */ /* 0x000fe200000e0000 */
[----:B------:R-:W-:Y:S01]  /*56c0*/  @!UP2 UIADD3 UR8, UPT, UPT, UR6, 0x2a00, URZ ;  /* 0x00002a000608a890 */ /* 0x000fe2000fffe0ff */
[----:B------:R-:W-:Y:S01]  /*56d0*/  @!P4 R2UR UR18, R8 ;  /* 0x000000000812c2ca */ /* 0x000fe200000e0000 */
[----:B------:R-:W-:Y:S01]  /*56e0*/  VOTEU.ALL UP2, P4 ;  /* 0x0000000000ff7886 */ /* 0x000fe20002040000 */
[----:B------:R-:W3:Y:S01]  /*56f0*/  LDC.64 R8, c[0x0][0xf10] ;  /* 0x0003c400ff087b82 */ /* 0x000ee20000000a00 */
[----:B------:R-:W-:Y:S01]  /*5700*/  UMOV UR9, UR41 ;  /* 0x0000002900097c82 */ /* 0x000fe20008000000 */
[----:B------:R-:W-:Y:S01]  /*5710*/  UMOV UR11, UR59 ;  /* 0x0000003b000b7c82 */ /* 0x000fe20008000000 */
[----:B------:R-:W-:Y:S08]  /*5720*/  UMOV UR12, UR44 ;  /* 0x0000002c000c7c82 */ /* 0x000ff00008000000 */
[----:B------:R1:W-:Y:S01]  /*5730*/  @!UP3 UTMALDG.3D [UR32], [UR18], desc[UR16] ;  /* 0x000010201200b5b4 */ /* 0x0003e20008011000 */
[----:B------:R1:W-:Y:S01]  /*5740*/  @!UP2 UTMALDG.3D [UR8], [UR18], desc[UR16] ;  /* 0x000010081200a5b4 */ /* 0x0003e20008011000 */
[----:B------:R5:W-:Y:S01]  /*5750*/  @!P4 SYNCS.ARRIVE.TRANS64.RED.A0TR RZ, [UR6+0x70], R0 ;  /* 0x00007000ffffc9a7 */ /* 0x000be20008300406 */
[C---:B---3--:R-:W-:Y:S01]  /*5760*/  @!P1 IMAD.HI.U32 R8, R11.reuse, R8, RZ ;  /* 0x000000080b089227 */ /* 0x048fe200078e00ff */
[----:B--2---:R-:W-:Y:S02]  /*5770*/  @!P1 ISETP.NE.AND P0, PT, R12, 0x1, PT ;  /* 0x000000010c00980c */ /* 0x004fe40003f05270 */
[----:B-1----:R-:W-:Y:S01]  /*5780*/  @!P1 ISETP.NE.AND P2, PT, R2, 0x1, PT ;  /* 0x000000010200980c */ /* 0x002fe20003f45270 */
[C---:B------:R-:W-:Y:S01]  /*5790*/  @!P1 IMAD.HI.U32 R13, R10.reuse, R13, RZ ;  /* 0x0000000d0a0d9227 */ /* 0x040fe200078e00ff */
[----:B------:R-:W-:Y:S04]  /*57a0*/  @!P1 SHF.R.U32.HI R8, RZ, R9, R8 ;  /* 0x00000009ff089219 */ /* 0x000fe80000011608 */
[----:B------:R-:W-:Y:S01]  /*57b0*/  @!P1 SEL R8, R11, R8, !P2 ;  /* 0x000000080b089207 */ /* 0x000fe20005000000 */
[----:B------:R-:W-:Y:S01]  /*57c0*/  SYNCS.ARRIVE.TRANS64.RED.A1T0 RZ, [UR14], RZ ;  /* 0x000000ffffff79a7 */ /* 0x000fe2000810040e */
[----:B------:R-:W1:Y:S01]  /*57d0*/  SYNCS.PHASECHK.TRANS64.TRYWAIT P5, [UR6+0x98], R30 ;  /* 0x0000981eff0075a7 */ /* 0x000e6200080a1106 */
[----:B-----5:R-:W2:Y:S02]  /*57e0*/  @!P1 LDC R0, c[0x0][0xf20] ;  /* 0x0003c800ff009b82 */ /* 0x020ea40000000800 */
[----:B--2---:R-:W-:Y:S04]  /*57f0*/  @!P1 SHF.R.U32.HI R0, RZ, R0, R13 ;  /* 0x00000000ff009219 */ /* 0x004fe8000001160d */
[----:B------:R-:W-:Y:S05]  /*5800*/  @!P1 SEL R9, R10, R0, !P0 ;  /* 0x000000000a099207 */ /* 0x000fea0004000000 */
[----:B------:R-:W-:Y:S02]  /*5810*/  @!P1 IMAD.IADD R0, R9, 0x1, -R8 ;  /* 0x0000000109009824 */ /* 0x000fe400078e0a08 */
[----:B------:R-:W-:Y:S02]  /*5820*/  @!P1 IMAD.IADD R8, R8, 0x1, -R9 ;  /* 0x0000000108089824 */ /* 0x000fe400078e0a09 */
[----:B------:R-:W-:Y:S02]  /*5830*/  @!P1 IMAD R11, R0, R2, R11 ;  /* 0x00000002000b9224 */ /* 0x000fe400078e020b */
[----:B------:R-:W-:Y:S01]  /*5840*/  @!P1 IMAD R10, R8, R12, R10 ;  /* 0x0000000c080a9224 */ /* 0x000fe200078e020a */
[----:B-1----:R-:W-:Y:S06]  /*5850*/  @!P5 BRA `(.L_x_92) ;  /* 0x000000940028d947 */ /* 0x002fec0003800000 */
.L_x_238:
[----:B------:R-:W-:Y:S01]  /*5860*/  @!P4 IADD3 R2, P0, PT, R28, 0x980, RZ ;  /* 0x000009801c02c810 */ /* 0x000fe20007f1e0ff */
[----:B------:R-:W-:Y:S01]  /*5870*/  VOTEU.ALL UP2, P4 ;  /* 0x0000000000ff7886 */ /* 0x000fe20002040000 */
[----:B------:R-:W-:Y:S01]  /*5880*/  VOTEU.ALL UP3, P4 ;  /* 0x0000000000ff7886 */ /* 0x000fe20002060000 */
[----:B------:R-:W-:Y:S01]  /*5890*/  UMOV UR33, UR25 ;  /* 0x0000001900217c82 */ /* 0x000fe20008000000 */
[----:B------:R-:W-:Y:S01]  /*58a0*/  @!P4 R2UR UR9, R2 ;  /* 0x000000000209c2ca */ /* 0x000fe200000e0000 */
[----:B-1----:R-:W-:Y:S01]  /*58b0*/  @!P4 IMAD.X R0, RZ, RZ, R29, P0 ;  /* 0x000000ffff00c224 */ /* 0x002fe200000e061d */
[----:B------:R-:W-:Y:S01]  /*58c0*/  @!UP2 UIADD3 UR35, UPT, UPT, UR59, 0x40, URZ ;  /* 0x000000403b23a890 */ /* 0x000fe2000fffe0ff */
[----:B------:R-:W-:Y:S01]  /*58d0*/  VIADD R2, R10, UR38 ;  /* 0x000000260a027c36 */ /* 0x000fe20008000000 */
[----:B------:R-:W-:Y:S01]  /*58e0*/  @!UP2 UIADD3 UR32, UPT, UPT, UR6, 0x3200, URZ ;  /* 0x000032000620a890 */ /* 0x000fe2000fffe0ff */
[----:B------:R-:W-:Y:S01]  /*58f0*/  ISETP.NE.AND P0, PT, R27, 0x2, PT ;  /* 0x000000021b00780c */ /* 0x000fe20003f05270 */
[----:B------:R-:W-:Y:S01]  /*5900*/  UMOV UR36, UR44 ;  /* 0x0000002c00247c82 */ /* 0x000fe20008000000 */
[----:B------:R-:W-:Y:S01]  /*5910*/  @!P4 R2UR UR8, R0 ;  /* 0x000000000008c2ca */ /* 0x000fe200000e0000 */
[----:B------:R-:W-:Y:S01]  /*5920*/  @!UP2 UIADD3 UR18, UPT, UPT, UR58, 0x70, URZ ;  /* 0x000000703a12a890 */ /* 0x000fe2000fffe0ff */
[----:B------:R-:W-:Y:S01]  /*5930*/  VIADD R0, R11, UR39 ;  /* 0x000000270b007c36 */ /* 0x000fe20008000000 */
[----:B------:R-:W-:Y:S01]  /*5940*/  @!UP2 UIADD3 UR16, UPT, UPT, UR6, 0x3a00, URZ ;  /* 0x00003a000610a890 */ /* 0x000fe2000fffe0ff */
[----:B------:R-:W-:Y:S01]  /*5950*/  R2UR UR11, R2 ;  /* 0x00000000020b72ca */ /* 0x000fe200000e0000 */
[----:B------:R-:W-:Y:S01]  /*5960*/  VOTEU.ALL UP2, P4 ;  /* 0x0000000000ff7886 */ /* 0x000fe20002040000 */
[----:B------:R-:W-:Y:S01]  /*5970*/  IMAD.U32 R8, RZ, RZ, UR9 ;  /* 0x00000009ff087e24 */ /* 0x000fe2000f8e00ff */
[----:B------:R-:W-:Y:S01]  /*5980*/  UMOV UR9, 0x10000000 ;  /* 0x1000000000097882 */ /* 0x000fe20000000000 */
[----:B------:R-:W-:Y:S01]  /*5990*/  UMOV UR17, UR25 ;  /* 0x0000001900117c82 */ /* 0x000fe20008000000 */
[----:B------:R-:W-:Y:S01]  /*59a0*/  UMOV UR20, UR44 ;  /* 0x0000002c00147c82 */ /* 0x000fe20008000000 */
[----:B------:R-:W-:Y:S01]  /*59b0*/  UMOV UR19, UR35 ;  /* 0x0000002300137c82 */ /* 0x000fe20008000000 */
[----:B------:R-:W-:Y:S02]  /*59c0*/  @!P4 R2UR UR14, R8 ;  /* 0x00000000080ec2ca */ /* 0x000fe400000e0000 */
[----:B------:R-:W-:Y:S01]  /*59d0*/  IMAD.U32 R9, RZ, RZ, UR8 ;  /* 0x00000008ff097e24 */ /* 0x000fe2000f8e00ff */
[----:B------:R-:W-:Y:S01]  /*59e0*/  UMOV UR8, 0x0 ;  /* 0x0000000000087882 */ /* 0x000fe20000000000 */
[----:B------:R-:W-:Y:S02]  /*59f0*/  R2UR UR27, R0 ;  /* 0x00000000001b72ca */ /* 0x000fe400000e0000 */
[----:B------:R-:W-:Y:S02]  /*5a00*/  @P3 R2UR UR44, R25 ;  /* 0x00000000192c32ca */ /* 0x000fe400000e0000 */
[----:B------:R-:W-:Y:S02]  /*5a10*/  @!P4 R2UR UR15, R9 ;  /* 0x00000000090fc2ca */ /* 0x000fe400000e0000 */
[----:B------:R-:W-:Y:S02]  /*5a20*/  SEL R0, RZ, 0x1, P0 ;  /* 0x00000001ff007807 */ /* 0x000fe40000000000 */
[----:B------:R-:W-:Y:S02]  /*5a30*/  SEL R27, R27, RZ, P0 ;  /* 0x000000ff1b1b7207 */ /* 0x000fe40000000000 */
[----:B------:R-:W-:Y:S07]  /*5a40*/  LOP3.LUT R26, R26, R0, RZ, 0x3c, !PT ;  /* 0x000000001a1a7212 */ /* 0x000fee00078e3cff */
[----:B------:R2:W-:Y:S01]  /*5a50*/  @!UP3 UTMALDG.3D [UR32], [UR14], desc[UR8] ;  /* 0x000008200e00b5b4 */ /* 0x0005e20008011000 */
[----:B------:R2:W-:Y:S01]  /*5a60*/  @!UP2 UTMALDG.3D [UR16], [UR14], desc[UR8] ;  /* 0x000008100e00a5b4 */ /* 0x0005e20008011000 */
[----:B------:R2:W-:Y:S01]  /*5a70*/  @!P4 SYNCS.ARRIVE.TRANS64.RED.A0TR RZ, [UR6+0x78], R23 ;  /* 0x00007817ffffc9a7 */ /* 0x0005e20008300406 */
[----:B------:R-:W-:Y:S01]  /*5a80*/  UPLOP3.LUT UP2, UPT, UPT, UPT, UPT, 0x80, 0x8 ;  /* 0x000000000008789c */ /* 0x000fe20003f4f070 */
[----:B------:R-:W-:Y:S01]  /*5a90*/  SYNCS.ARRIVE.TRANS64.RED.A1T0 RZ, [UR13], RZ ;  /* 0x000000ffffff79a7 */ /* 0x000fe2000810040d */
[----:B------:R-:W-:Y:S09]  /*5aa0*/  @P3 BRA `(.L_x_93) ;  /* 0xffffffe800583947 */ /* 0x000ff2000383ffff */
[----:B------:R-:W1:Y:S02]  /*5ab0*/  SYNCS.PHASECHK.TRANS64.TRYWAIT P0, [UR6+0x80], R24 ;  /* 0x00008018ff0075a7 */ /* 0x000e640008001106 */
[----:B-1----:R-:W-:Y:S05]  /*5ac0*/  @!P0 BRA `(.L_x_94) ;  /* 0x0000009000a48947 */ /* 0x002fea0003800000 */
.L_x_240:
[----:B------:R-:W3:Y:S02]  /*5ad0*/  SYNCS.PHASECHK.TRANS64.TRYWAIT P0, [UR6+0x88], R24 ;  /* 0x00008818ff0075a7 */ /* 0x000ee40008001106 */
[----:B---3--:R-:W-:Y:S05]  /*5ae0*/  @!P0 BRA `(.L_x_95) ;  /* 0x0000009000b48947 */ /* 0x008fea0003800000 */
.L_x_242:
[----:B------:R-:W3:Y:S01]  /*5af0*/  SYNCS.PHASECHK.TRANS64.TRYWAIT P0, [UR6+0x90], R24 ;  /* 0x00009018ff0075a7 */ /* 0x000ee20008001106 */
[----:B-1----:R-:W-:Y:S01]  /*5b00*/  HFMA2 R0, -RZ, RZ, 0, 5.9604644775390625e-08 ;  /* 0x00000001ff007431 */ /* 0x002fe200000001ff */
[----:B---3--:R-:W-:Y:S06]  /*5b10*/  @!P0 BRA `(.L_x_96) ;  /* 0x0000009000c08947 */ /* 0x008fec0003800000 */
.L_x_244:
[----:B-1----:R-:W-:Y:S02]  /*5b20*/  MOV R2, UR6 ;  /* 0x0000000600027c02 */ /* 0x002fe40008000f00 */
[----:B------:R-:W-:-:S07]  /*5b30*/  SHF.L.U32 R0, R0, 0x1f, RZ ;  /* 0x0000001f00007819 */ /* 0x000fce00000006ff */
.L_x_97:
[----:B-1----:R1:W3:Y:S02]  /*5b40*/  SYNCS.PHASECHK.TRANS64.TRYWAIT P0, [R2+URZ+0x98], R0 ;  /* 0x00009800020075a7 */ /* 0x0022e400080011ff */
[----:B---3--:R-:W-:Y:S05]  /*5b50*/  @!P0 NANOSLEEP.SYNCS 0x989680 ;  /* 0x009896800000895d */ /* 0x008fea0003900000 */
[----:B------:R-:W3:Y:S02]  /*5b60*/  @!P0 SYNCS.PHASECHK.TRANS64 P0, [R2+URZ+0x98], R0 ;  /* 0x00009800020085a7 */ /* 0x000ee400080010ff */
[----:B--23--:R-:W-:Y:S05]  /*5b70*/  @P0 EXIT ;  /* 0x000000000000094d */ /* 0x00cfea0003800000 */
[----:B------:R-:W-:Y:S05]  /*5b80*/  BRA `(.L_x_97) ;  /* 0xfffffffc00ec7947 */ /* 0x000fea000383ffff */
.L_x_78:
[----:B------:R-:W-:-:S06]  /*5b90*/  UISETP.GE.AND UP1, UPT, UR12, 0x4, UPT ;  /* 0x000000040c00788c */ /* 0x000fcc000bf26270 */
[----:B------:R-:W-:-:S13]  /*5ba0*/  PLOP3.LUT P0, PT, PT, PT, UP1, 0x80, 0x8 ;  /* 0x000000000008781c */ /* 0x000fda0003f0f018 */
[----:B-1----:R-:W-:Y:S05]  /*5bb0*/  @!P0 EXIT ;  /* 0x000000000000894d */ /* 0x002fea0003800000 */
[----:B------:R-:W-:Y:S01]  /*5bc0*/  BAR.SYNC.DEFER_BLOCKING 0x6, 0xa0 ;  /* 0x0182800000007b1d */ /* 0x000fe20000010000 */
[----:B------:R-:W-:Y:S01]  /*5bd0*/  IMAD.SHL.U32 R97, R3, 0x10, RZ ;  /* 0x0000001003617824 */ /* 0x000fe200078e00ff */
[----:B------:R-:W-:Y:S01]  /*5be0*/  LOP3.LUT R98, R99, 0x3, RZ, 0xc0, !PT ;  /* 0x0000000363627812 */ /* 0x000fe200078ec0ff */
[C---:B------:R-:W-:Y:S01]  /*5bf0*/  IMAD.SHL.U32 R96, R3.reuse, 0x2, RZ ;  /* 0x0000000203607824 */ /* 0x040fe200078e00ff */
[----:B------:R-:W-:Y:S01]  /*5c00*/  CS2R R92, SRZ ;  /* 0x00000000005c7805 */ /* 0x000fe2000001ff00 */
[----:B------:R-:W-:Y:S01]  /*5c10*/  IMAD.U32 R3, R3, 0x10000, RZ ;  /* 0x0001000003037824 */ /* 0x000fe200078e00ff */
[----:B------:R-:W-:Y:S02]  /*5c20*/  UMOV UR45, 0x400 ;  /* 0x00000400002d7882 */ /* 0x000fe40000000000 */
[----:B------:R-:W1:Y:S01]  /*5c30*/  LDC R90, c[0x0][0x370] ;  /* 0x0000dc00ff5a7b82 */ /* 0x000e620000000800 */
[----:B------:R-:W-:Y:S01]  /*5c40*/  ULEA UR45, UR37, UR45, 0x18 ;  /* 0x0000002d252d7291 */ /* 0x000fe2000f8ec0ff */
[C---:B------:R-:W-:Y:S01]  /*5c50*/  LOP3.LUT R0, R97.reuse, 0x40, RZ, 0xc0, !PT ;  /* 0x0000004061007812 */ /* 0x040fe200078ec0ff */
[----:B------:R-:W-:Y:S01]  /*5c60*/  IMAD.MOV.U32 R94, RZ, RZ, RZ ;  /* 0x000000ffff5e7224 */ /* 0x000fe200078e00ff */
[----:B------:R-:W-:Y:S01]  /*5c70*/  LOP3.LUT R2, R97, 0x1b0, RZ, 0xc0, !PT ;  /* 0x000001b061027812 */ /* 0x000fe200078ec0ff */
[----:B------:R-:W-:Y:S01]  /*5c80*/  UIADD3 UR4, UPT, UPT, UR45, 0x200, URZ ;  /* 0x000002002d047890 */ /* 0x000fe2000fffe0ff */
[----:B------:R-:W-:Y:S01]  /*5c90*/  LOP3.LUT R96, R0, 0x8, R96, 0xf8, !PT ;  /* 0x0000000800607812 */ /* 0x000fe200078ef860 */
[----:B------:R-:W-:Y:S01]  /*5ca0*/  IMAD.SHL.U32 R0, R99, 0x200, RZ ;  /* 0x0000020063007824 */ /* 0x000fe200078e00ff */
[----:B------:R-:W2:Y:S01]  /*5cb0*/  LDC R49, c[0x0][0xf0c] ;  /* 0x0003c300ff317b82 */ /* 0x000ea20000000800 */
[----:B------:R-:W-:Y:S01]  /*5cc0*/  LOP3.LUT R3, R3, 0x200000, RZ, 0xc0, !PT ;  /* 0x0020000003037812 */ /* 0x000fe200078ec0ff */
[----:B------:R-:W-:Y:S01]  /*5cd0*/  IMAD.MOV.U32 R102, RZ, RZ, RZ ;  /* 0x000000ffff667224 */ /* 0x000fe200078e00ff */
[----:B------:R-:W-:Y:S01]  /*5ce0*/  LOP3.LUT P0, RZ, R97, 0x40, RZ, 0xc0, !PT ;  /* 0x0000004061ff7812 */ /* 0x000fe2000780c0ff */
[----:B------:R-:W-:Y:S01]  /*5cf0*/  IMAD.U32 R88, RZ, RZ, UR4 ;  /* 0x00000004ff587e24 */ /* 0x000fe2000f8e00ff */
[----:B------:R-:W-:Y:S01]  /*5d00*/  LOP3.LUT R0, R2, 0x200, R0, 0xf8, !PT ;  /* 0x0000020002007812 */ /* 0x000fe200078ef800 */
[----:B------:R-:W3:Y:S02]  /*5d10*/  LDCU.64 UR58, c[0x0][0x348] ;  /* 0x00006900ff3a77ac */ /* 0x000ee40008000a00 */
[----:B------:R-:W4:Y:S01]  /*5d20*/  LDC R87, c[0x0][0xf20] ;  /* 0x0003c800ff577b82 */ /* 0x000f220000000800 */
[----:B------:R-:W3:Y:S01]  /*5d30*/  LDS R95, [UR45+0x140] ;  /* 0x0001402dff5f7984 */ /* 0x000ee20008000800 */
[----:B------:R-:W-:Y:S01]  /*5d40*/  LOP3.LUT R96, R0, R96, RZ, 0xfc, !PT ;  /* 0x0000006000607212 */ /* 0x000fe200078efcff */
[----:B------:R-:W1:Y:S01]  /*5d50*/  LDCU.64 UR48, c[0x0][0xc88] ;  /* 0x00019100ff3077ac */ /* 0x000e620008000a00 */
[----:B------:R-:W-:Y:S01]  /*5d60*/  P2R R0, PR, RZ, 0x1 ;  /* 0x00000001ff007803 */ /* 0x000fe20000000000 */
[----:B------:R-:W1:Y:S03]  /*5d70*/  LDCU.64 UR50, c[0x0][0xc90] ;  /* 0x00019200ff3277ac */ /* 0x000e660008000a00 */
[----:B------:R-:W1:Y:S01]  /*5d80*/  LDC R48, c[0x0][0xf30] ;  /* 0x0003cc00ff307b82 */ /* 0x000e620000000800 */
[----:B------:R-:W-:Y:S01]  /*5d90*/  UMOV UR56, URZ ;  /* 0x000000ff00387c82 */ /* 0x000fe20008000000 */
[----:B------:R-:W-:-:S06]  /*5da0*/  UMOV UR57, URZ ;  /* 0x000000ff00397c82 */ /* 0x000fcc0008000000 */
[----:B------:R-:W1:Y:S08]  /*5db0*/  LDC.64 R84, c[0x0][0xf10] ;  /* 0x0003c400ff547b82 */ /* 0x000e700000000a00 */
[----:B------:R-:W1:Y:S08]  /*5dc0*/  LDC.64 R46, c[0x0][0xf18] ;  /* 0x0003c600ff2e7b82 */ /* 0x000e700000000a00 */
[----:B------:R-:W1:Y:S08]  /*5dd0*/  LDC.64 R44, c[0x0][0xf28] ;  /* 0x0003ca00ff2c7b82 */ /* 0x000e700000000a00 */
[----:B------:R-:W1:Y:S01]  /*5de0*/  LDC.64 R82, c[0x0][0xcb0] ;  /* 0x00032c00ff527b82 */ /* 0x000e620000000a00 */
[----:B---3--:R-:W-:-:S07]  /*5df0*/  IMAD.IADD R95, R95, 0x1, R3 ;  /* 0x000000015f5f7824 */ /* 0x008fce00078e0203 */
[----:B------:R-:W3:Y:S08]  /*5e00*/  LDC.64 R80, c[0x0][0xca8] ;  /* 0x00032a00ff507b82 */ /* 0x000ef00000000a00 */
[----:B--2-4-:R-:W1:Y:S02]  /*5e10*/  LDC R89, c[0x0][0x374] ;  /* 0x0000dd00ff597b82 */ /* 0x014e640000000800 */
.L_x_189:
[----:B------:R-:W-:Y:S02]  /*5e20*/  LEA R0, R102, UR45, 0x3 ;  /* 0x0000002d66007c11 */ /* 0x000fe4000f8e18ff */
[----:B------:R-:W-:Y:S02]  /*5e30*/  SHF.L.U32 R2, R92, 0x1f, RZ ;  /* 0x0000001f5c027819 */ /* 0x000fe400000006ff */
[----:B------:R-:W-:Y:S02]  /*5e40*/  LEA R16, R102, UR45, 0x4 ;  /* 0x0000002d66107c11 */ /* 0x000fe4000f8e20ff */
[----:B------:R-:W2:Y:S02]  /*5e50*/  SYNCS.PHASECHK.TRANS64.TRYWAIT P0, [R0+URZ+0xb0], R2 ;  /* 0x0000b002000075a7 */ /* 0x000ea400080011ff */
[----:B-12---:R-:W-:Y:S05]  /*5e60*/  @!P0 BRA `(.L_x_98) ;  /* 0x0000009000048947 */ /* 0x006fea0003800000 */
.L_x_245:
[----:B------:R-:W4:Y:S01]  /*5e70*/  LDC.64 R10, c[0x0][0xf10] ;  /* 0x0003c400ff0a7b82 */ /* 0x000f220000000a00 */
[----:B------:R-:W3:Y:S01]  /*5e80*/  LDS.128 R16, [R16+0x120] ;  /* 0x0001200010107984 */ /* 0x000ee20000000c00 */
[----:B-1----:R-:W-:Y:S01]  /*5e90*/  ISETP.NE.AND P1, PT, R48, 0x1, PT ;  /* 0x000000013000780c */ /* 0x002fe20003f25270 */
[----:B--2---:R-:W-:Y:S01]  /*5ea0*/  VIADD R0, R0, 0xc0 ;  /* 0x000000c000007836 */ /* 0x004fe20000000000 */
[----:B------:R-:W-:Y:S04]  /*5eb0*/  ISETP.GE.AND P0, PT, R43, 0x1, PT ;  /* 0x000000012b00780c */ /* 0x000fe80003f06270 */
[----:B------:R-:W1:Y:S01]  /*5ec0*/  LDC.64 R8, c[0x0][0xf18] ;  /* 0x0003c600ff087b82 */ /* 0x000e620000000a00 */
[----:B------:R-:W-:Y:S01]  /*5ed0*/  PRMT R0, RZ, 0x654, R0 ;  /* 0x00000654ff007816 */ /* 0x000fe20000000000 */
[----:B------:R-:W-:Y:S01]  /*5ee0*/  @!PT LDS RZ, [RZ] ;  /* 0x00000000fffff984 */ /* 0x000fe20000000800 */
[----:B------:R-:W-:Y:S01]  /*5ef0*/  @!PT LDS RZ, [RZ] ;  /* 0x00000000fffff984 */ /* 0x000fe20000000800 */
[----:B------:R-:W-:Y:S01]  /*5f00*/  @!PT LDS RZ, [RZ] ;  /* 0x00000000fffff984 */ /* 0x000fe20000000800 */
[----:B------:R-:W-:Y:S01]  /*5f10*/  @!PT LDS RZ, [RZ] ;  /* 0x00000000fffff984 */ /* 0x000fe20000000800 */
[----:B------:R2:W-:Y:S06]  /*5f20*/  MEMBAR.ALL.CTA ;  /* 0x0000000000007992 */ /* 0x0005ec0000008000 */
[----:B--2---:R-:W2:Y:S01]  /*5f30*/  FENCE.VIEW.ASYNC.S ;  /* 0x00000000000073c6 */ /* 0x004ea20000000000 */
[----:B------:R-:W1:Y:S08]  /*5f40*/  @!P1 LDC R12, c[0x0][0xf20] ;  /* 0x0003c800ff0c9b82 */ /* 0x000e700000000800 */
[----:B------:R-:W1:Y:S01]  /*5f50*/  @!P1 LDC R7, c[0x0][0xf0c] ;  /* 0x0003c300ff079b82 */ /* 0x000e620000000800 */
[----:B--2---:R2:W-:Y:S01]  /*5f60*/  SYNCS.ARRIVE.TRANS64.RED.A1T0 RZ, [R0+URZ], RZ ;  /* 0x000000ff00ff79a7 */ /* 0x0045e200081004ff */
[----:B---3--:R-:W-:Y:S04]  /*5f70*/  LOP3.LUT P4, RZ, R18, 0x1, RZ, 0xc0, !PT ;  /* 0x0000000112ff7812 */ /* 0x008fe8000788c0ff */
[----:B------:R-:W-:Y:S09]  /*5f80*/  P2R R100, PR, RZ, 0x10 ;  /* 0x00000010ff647803 */ /* 0x000ff20000000000 */
[----:B------:R-:W-:Y:S02]  /*5f90*/  @P4 MOV R51, R16 ;  /* 0x0000001000334202 */ /* 0x000fe40000000f00 */
[----:B------:R-:W-:Y:S01]  /*5fa0*/  @P4 LOP3.LUT R50, R17, 0xffff, RZ, 0xc0, !PT ;  /* 0x0000ffff11324812 */ /* 0x000fe200078ec0ff */
[----:B--2-4-:R-:W-:Y:S06]  /*5fb0*/  @!P0 BRA `(.L_x_99) ;  /* 0x0000000000a48947 */ /* 0x014fec0003800000 */
[----:B------:R-:W-:Y:S01]  /*5fc0*/  IMAD.HI.U32 R0, R89, R47, RZ ;  /* 0x0000002f59007227 */ /* 0x000fe200078e00ff */
[----:B------:R-:W-:Y:S02]  /*5fd0*/  ISETP.NE.AND P0, PT, R46, 0x1, PT ;  /* 0x000000012e00780c */ /* 0x000fe40003f05270 */
[----:B------:R-:W-:Y:S01]  /*5fe0*/  ISETP.NE.AND P2, PT, R43, 0x1, PT ;  /* 0x000000012b00780c */ /* 0x000fe20003f45270 */
[----:B------:R-:W-:Y:S01]  /*5ff0*/  IMAD.HI.U32 R4, R90, R84, RZ ;  /* 0x000000545a047227 */ /* 0x000fe200078e00ff */
[----:B------:R-:W-:Y:S02]  /*6000*/  SHF.R.U32.HI R0, RZ, R87, R0 ;  /* 0x00000057ff007219 */ /* 0x000fe40000011600 */
[----:B------:R-:W-:Y:S01]  /*6010*/  ISETP.NE.AND P3, PT, R49, 0x1, PT ;  /* 0x000000013100780c */ /* 0x000fe20003f65270 */
[----:B------:R-:W-:Y:S01]  /*6020*/  IMAD.HI.U32 R6, R50, R47, RZ ;  /* 0x0000002f32067227 */ /* 0x000fe200078e00ff */
[-C--:B------:R-:W-:Y:S02]  /*6030*/  SHF.R.U32.HI R4, RZ, R85.reuse, R4 ;  /* 0x00000055ff047219 */ /* 0x080fe40000011604 */
[----:B------:R-:W-:Y:S01]  /*6040*/  SEL R0, R89, R0, !P0 ;  /* 0x0000000059007207 */ /* 0x000fe20004000000 */
[----:B------:R-:W-:Y:S01]  /*6050*/  IMAD.HI.U32 R5, R51, R84, RZ ;  /* 0x0000005433057227 */ /* 0x000fe200078e00ff */
[----:B------:R-:W-:Y:S03]  /*6060*/  SEL R4, R90, R4, !P3 ;  /* 0x000000045a047207 */ /* 0x000fe60005800000 */
[-C--:B------:R-:W-:Y:S01]  /*6070*/  IMAD.HI.U32 R3, R0, R44.reuse, RZ ;  /* 0x0000002c00037227 */ /* 0x080fe200078e00ff */
[----:B------:R-:W-:Y:S03]  /*6080*/  SHF.R.U32.HI R5, RZ, R85, R5 ;  /* 0x00000055ff057219 */ /* 0x000fe60000011605 */
[----:B------:R-:W-:Y:S01]  /*6090*/  IMAD.HI.U32 R2, R4, R44, RZ ;  /* 0x0000002c04027227 */ /* 0x000fe200078e00ff */
[----:B------:R-:W-:Y:S02]  /*60a0*/  @P2 SHF.R.U32.HI R0, RZ, R45, R3 ;  /* 0x0000002dff002219 */ /* 0x000fe40000011603 */
[----:B------:R-:W-:Y:S02]  /*60b0*/  SHF.R.U32.HI R3, RZ, R87, R6 ;  /* 0x00000057ff037219 */ /* 0x000fe40000011606 */
[----:B------:R-:W-:Y:S01]  /*60c0*/  @P2 SHF.R.U32.HI R4, RZ, R45, R2 ;  /* 0x0000002dff042219 */ /* 0x000fe20000011602 */
[----:B------:R-:W-:Y:S01]  /*60d0*/  IMAD R0, R43, R0, RZ ;  /* 0x000000002b007224 */ /* 0x000fe200078e02ff */
[----:B------:R-:W-:Y:S02]  /*60e0*/  SEL R3, R50, R3, !P0 ;  /* 0x0000000332037207 */ /* 0x000fe40004000000 */
[----:B------:R-:W-:Y:S01]  /*60f0*/  SEL R2, R51, R5, !P3 ;  /* 0x0000000533027207 */ /* 0x000fe20005800000 */
[----:B------:R-:W-:Y:S01]  /*6100*/  IMAD R5, R43, R4, RZ ;  /* 0x000000042b057224 */ /* 0x000fe200078e02ff */
[C---:B------:R-:W-:Y:S01]  /*6110*/  ISETP.GE.AND P0, PT, R3.reuse, R0, PT ;  /* 0x000000000300720c */ /* 0x040fe20003f06270 */
[C---:B------:R-:W-:Y:S03]  /*6120*/  IMAD.HI.U32 R0, R3.reuse, R44, RZ ;  /* 0x0000002c03007227 */ /* 0x040fe600078e00ff */
[C---:B------:R-:W-:Y:S02]  /*6130*/  ISETP.GE.OR P0, PT, R2.reuse, R5, P0 ;  /* 0x000000050200720c */ /* 0x040fe40000706670 */
[----:B------:R-:W-:Y:S04]  /*6140*/  SHF.R.U32.HI R0, RZ, R45, R0 ;  /* 0x0000002dff007219 */ /* 0x000fe80000011600 */
        /* <DEDUP_REMOVED lines=15> */
[----:B------:R-:W-:Y:S07]  /*6240*/  IMAD R50, R3, R46, R50 ;  /* 0x0000002e03327224 */ /* 0x000fee00078e0232 */
.L_x_99:
[----:B-1----:R-:W-:Y:S01]  /*6250*/  @!P1 IMAD.HI.U32 R2, R50, R9, RZ ;  /* 0x0000000932029227 */ /* 0x002fe200078e00ff */
[----:B------:R-:W-:Y:S01]  /*6260*/  @!P1 ISETP.NE.AND P0, PT, R8, 0x1, PT ;  /* 0x000000010800980c */ /* 0x000fe20003f05270 */
[----:B------:R-:W-:Y:S01]  /*6270*/  USHF.L.U32 UR42, UR27, 0x7, URZ ;  /* 0x000000071b2a7899 */ /* 0x000fe200080006ff */
[----:B------:R-:W-:Y:S01]  /*6280*/  @!P1 ISETP.NE.AND P2, PT, R7, 0x1, PT ;  /* 0x000000010700980c */ /* 0x000fe20003f45270 */
[C---:B------:R-:W-:Y:S01]  /*6290*/  @!P1 IMAD.HI.U32 R0, R51.reuse, R10, RZ ;  /* 0x0000000a33009227 */ /* 0x040fe200078e00ff */
[----:B------:R-:W-:Y:S01]  /*62a0*/  @!P1 SHF.R.U32.HI R2, RZ, R12, R2 ;  /* 0x0000000cff029219 */ /* 0x000fe20000011602 */
[----:B------:R-:W-:Y:S01]  /*62b0*/  USHF.L.U32 UR41, UR11, 0x7, URZ ;  /* 0x000000070b297899 */ /* 0x000fe200080006ff */
[----:B------:R-:W-:Y:S01]  /*62c0*/  @P4 SHF.R.U32.HI R91, RZ, 0x10, R17 ;  /* 0x00000010ff5b4819 */ /* 0x000fe20000011611 */
[----:B------:R-:W-:Y:S01]  /*62d0*/  VIADD R102, R102, 0x1 ;  /* 0x0000000166667836 */ /* 0x000fe20000000000 */
[----:B------:R-:W-:Y:S01]  /*62e0*/  @!P1 SEL R2, R50, R2, !P0 ;  /* 0x0000000232029207 */ /* 0x000fe20004000000 */
[----:B------:R-:W-:Y:S01]  /*62f0*/  BSSY.RECONVERGENT B6, `(.L_x_100) ;  /* 0x0000028000067945 */ /* 0x000fe20003800200 */
[----:B------:R-:W-:Y:S02]  /*6300*/  @!P1 SHF.R.U32.HI R0, RZ, R11, R0 ;  /* 0x0000000bff009219 */ /* 0x000fe40000011600 */
[----:B------:R-:W-:Y:S02]  /*6310*/  LOP3.LUT P0, RZ, R88, 0x90, RZ, 0xc0, !PT ;  /* 0x0000009058ff7812 */ /* 0x000fe4000780c0ff */
[----:B------:R-:W-:Y:S05]  /*6320*/  @!P1 SEL R3, R51, R0, !P2 ;  /* 0x0000000033039207 */ /* 0x000fea0005000000 */
[----:B------:R-:W-:Y:S02]  /*6330*/  @!P1 IMAD.IADD R0, R2, 0x1, -R3 ;  /* 0x0000000102009824 */ /* 0x000fe400078e0a03 */
[----:B------:R-:W-:Y:S02]  /*6340*/  @!P1 IMAD.IADD R2, R3, 0x1, -R2 ;  /* 0x0000000103029824 */ /* 0x000fe400078e0a02 */
[----:B------:R-:W-:Y:S02]  /*6350*/  @!P1 IMAD R51, R0, R7, R51 ;  /* 0x0000000700339224 */ /* 0x000fe400078e0233 */
[----:B------:R-:W-:Y:S01]  /*6360*/  @!P1 IMAD R50, R2, R8, R50 ;  /* 0x0000000802329224 */ /* 0x000fe200078e0232 */
[----:B------:R-:W-:Y:S06]  /*6370*/  @!P0 BRA `(.L_x_101) ;  /* 0x00000000007c8947 */ /* 0x000fec0003800000 */
[----:B------:R-:W1:Y:S01]  /*6380*/  LDCU.64 UR8, c[0x4][0x80] ;  /* 0x01001000ff0877ac */ /* 0x000e620008000a00 */
[----:B------:R-:W-:Y:S01]  /*6390*/  MOV R2, 0x0 ;  /* 0x0000000000027802 */ /* 0x000fe20000000f00 */
[----:B------:R-:W-:Y:S02]  /*63a0*/  HFMA2 R12, -RZ, RZ, 0, 5.9604644775390625e-08 ;  /* 0x00000001ff0c7431 */ /* 0x000fe400000001ff */
[----:B------:R-:W-:Y:S01]  /*63b0*/  IMAD.MOV.U32 R8, RZ, RZ, 0x70 ;  /* 0x00000070ff087424 */ /* 0x000fe200078e00ff */
[----:B------:R2:W3:Y:S01]  /*63c0*/  LDC.64 R14, c[0x4][R2] ;  /* 0x01000000020e7b82 */ /* 0x0004e20000000a00 */
[----:B------:R-:W4:Y:S01]  /*63d0*/  LDCU.64 UR6, c[0x4][0x88] ;  /* 0x01001100ff0677ac */ /* 0x000f220008000a00 */
[----:B------:R-:W-:Y:S01]  /*63e0*/  IMAD.MOV.U32 R13, RZ, RZ, RZ ;  /* 0x000000ffff0d7224 */ /* 0x000fe200078e00ff */
[----:B------:R-:W2:Y:S01]  /*63f0*/  LDCU.64 UR4, c[0x4][0x8] ;  /* 0x01000100ff0477ac */ /* 0x000ea20008000a00 */
[----:B-1----:R-:W-:Y:S01]  /*6400*/  MOV R5, UR9 ;  /* 0x0000000900057c02 */ /* 0x002fe20008000f00 */
[----:B------:R-:W-:Y:S01]  /*6410*/  IMAD.U32 R4, RZ, RZ, UR8 ;  /* 0x00000008ff047e24 */ /* 0x000fe2000f8e00ff */
[----:B----4-:R-:W-:Y:S01]  /*6420*/  MOV R7, UR7 ;  /* 0x0000000700077c02 */ /* 0x010fe20008000f00 */
[----:B------:R-:W-:Y:S01]  /*6430*/  IMAD.U32 R6, RZ, RZ, UR6 ;  /* 0x00000006ff067e24 */ /* 0x000fe2000f8e00ff */
[----:B--2---:R-:W-:Y:S01]  /*6440*/  MOV R11, UR5 ;  /* 0x00000005000b7c02 */ /* 0x004fe20008000f00 */
[----:B------:R-:W-:Y:S02]  /*6450*/  IMAD.U32 R10, RZ, RZ, UR4 ;  /* 0x00000004ff0a7e24 */ /* 0x000fe4000f8e00ff */
[----:B------:R-:W-:Y:S07]  /*6460*/  LEPC R20, `(.L_x_102) ;  /* 0x000000001014794e */ /* 0x000fee0000000000 */
[----:B---3-5:R-:W-:Y:S05]  /*6470*/  CALL.ABS.NOINC R14 ;  /* 0x000000000e007343 */ /* 0x028fea0003c00000 */
.L_x_102:
[----:B------:R-:W1:Y:S01]  /*6480*/  LDCU.64 UR8, c[0x4][0x80] ;  /* 0x01001000ff0877ac */ /* 0x000e620008000a00 */
[----:B------:R-:W2:Y:S01]  /*6490*/  LDC.64 R2, c[0x4][R2] ;  /* 0x0100000002027b82 */ /* 0x000ea20000000a00 */
[----:B------:R-:W-:Y:S02]  /*64a0*/  HFMA2 R12, -RZ, RZ, 0, 5.9604644775390625e-08 ;  /* 0x00000001ff0c7431 */ /* 0x000fe400000001ff */
[----:B------:R-:W-:Y:S02]  /*64b0*/  IMAD.MOV.U32 R8, RZ, RZ, 0x70 ;  /* 0x00000070ff087424 */ /* 0x000fe400078e00ff */
[----:B------:R-:W-:Y:S01]  /*64c0*/  IMAD.MOV.U32 R13, RZ, RZ, RZ ;  /* 0x000000ffff0d7224 */ /* 0x000fe200078e00ff */
[----:B------:R-:W3:Y:S01]  /*64d0*/  LDCU.64 UR6, c[0x4][0x88] ;  /* 0x01001100ff0677ac */ /* 0x000ee20008000a00 */
[----:B------:R-:W4:Y:S01]  /*64e0*/  LDCU.64 UR4, c[0x4][0x8] ;  /* 0x01000100ff0477ac */ /* 0x000f220008000a00 */
[----:B-1----:R-:W-:Y:S02]  /*64f0*/  MOV R4, UR8 ;  /* 0x0000000800047c02 */ /* 0x002fe40008000f00 */
[----:B------:R-:W-:Y:S02]  /*6500*/  MOV R5, UR9 ;  /* 0x0000000900057c02 */ /* 0x000fe40008000f00 */
[----:B---3--:R-:W-:Y:S01]  /*6510*/  MOV R7, UR7 ;  /* 0x0000000700077c02 */ /* 0x008fe20008000f00 */
[----:B------:R-:W-:Y:S01]  /*6520*/  IMAD.U32 R6, RZ, RZ, UR6 ;  /* 0x00000006ff067e24 */ /* 0x000fe2000f8e00ff */
[----:B----4-:R-:W-:Y:S01]  /*6530*/  MOV R11, UR5 ;  /* 0x00000005000b7c02 */ /* 0x010fe20008000f00 */
[----:B------:R-:W-:Y:S02]  /*6540*/  IMAD.U32 R10, RZ, RZ, UR4 ;  /* 0x00000004ff0a7e24 */ /* 0x000fe4000f8e00ff */
[----:B------:R-:W-:Y:S07]  /*6550*/  LEPC R20, `(.L_x_101) ;  /* 0x000000001014794e */ /* 0x000fee0000000000 */
[----:B--2---:R-:W-:Y:S05]  /*6560*/  CALL.ABS.NOINC R2 ;  /* 0x0000000002007343 */ /* 0x004fea0003c00000 */
.L_x_101:
[----:B------:R-:W-:Y:S05]  /*6570*/  BSYNC.RECONVERGENT B6 ;  /* 0x0000000000067941 */ /* 0x000fea0003800200 */
.L_x_100:
[----:B------:R-:W-:Y:S01]  /*6580*/  ISETP.NE.U32.AND P4, PT, R82, RZ, PT ;  /* 0x000000ff5200720c */ /* 0x000fe20003f85070 */
[----:B------:R-:W-:Y:S01]  /*6590*/  UISETP.NE.AND UP2, UPT, UR36, URZ, UPT ;  /* 0x000000ff2400728c */ /* 0x000fe2000bf45270 */
[----:B------:R-:W-:Y:S01]  /*65a0*/  ISETP.NE.U32.AND P2, PT, RZ, UR48, PT ;  /* 0x00000030ff007c0c */ /* 0x000fe2000bf45070 */
[----:B------:R-:W-:Y:S01]  /*65b0*/  UISETP.NE.U32.AND UP1, UPT, UR50, URZ, UPT ;  /* 0x000000ff3200728c */ /* 0x000fe2000bf25070 */
[----:B------:R-:W-:Y:S01]  /*65c0*/  ISETP.NE.AND.EX P4, PT, R83, RZ, PT, P4 ;  /* 0x000000ff5300720c */ /* 0x000fe20003f85340 */
[----:B------:R-:W-:Y:S01]  /*65d0*/  UPLOP3.LUT UP0, UPT, UPT, UPT, UPT, 0x40, 0x4 ;  /* 0x000000000004789c */ /* 0x000fe20003f0e870 */
[----:B------:R-:W-:Y:S01]  /*65e0*/  ISETP.NE.AND.EX P2, PT, RZ, UR49, PT, P2 ;  /* 0x00000031ff007c0c */ /* 0x000fe2000bf45320 */
[----:B------:R-:W-:Y:S01]  /*65f0*/  UISETP.NE.AND.EX UP1, UPT, UR51, URZ, UPT, UP1 ;  /* 0x000000ff3300728c */ /* 0x000fe2000bf25310 */
[----:B------:R-:W-:Y:S04]  /*6600*/  PLOP3.LUT P1, PT, PT, PT, UP2, 0x80, 0x8 ;  /* 0x000000000008781c */ /* 0x000fe80003f2f028 */
[----:B------:R-:W-:Y:S06]  /*6610*/  @UP2 UPLOP3.LUT UP0, UPT, UPT, UPT, UP1, 0x80, 0x8 ;  /* 0x000000000008289c */ /* 0x000fec0003f0f010 */
[----:B------:R-:W-:Y:S01]  /*6620*/  PLOP3.LUT P0, PT, PT, PT, UP0, 0x80, 0x8 ;  /* 0x000000000008781c */ /* 0x000fe20003f0f008 */
[----:B------:R-:W-:Y:S01]  /*6630*/  @!UPT UIADD3 URZ, UPT, UPT, URZ, URZ, URZ ;  /* 0x000000fffffff290 */ /* 0x000fe2000fffe0ff */
[----:B------:R-:W-:Y:S11]  /*6640*/  BRA.U !UP1, `(.L_x_103) ;  /* 0x0000000109387547 */ /* 0x000ff6000b800000 */
[----:B------:R-:W-:Y:S01]  /*6650*/  UISETP.NE.U32.AND UP0, UPT, UR48, URZ, UPT ;  /* 0x000000ff3000728c */ /* 0x000fe2000bf05070 */
[----:B------:R-:W-:Y:S02]  /*6660*/  HFMA2 R0, -RZ, RZ, 0, 5.9604644775390625e-08 ;  /* 0x00000001ff007431 */ /* 0x000fe400000001ff */
[----:B------:R-:W-:Y:S01]  /*6670*/  IMAD.MOV.U32 R86, RZ, RZ, 0x1 ;  /* 0x00000001ff567424 */ /* 0x000fe200078e00ff */
[----:B------:R-:W-:Y:S06]  /*6680*/  UISETP.NE.AND.EX UP0, UPT, UR49, URZ, UPT, UP0 ;  /* 0x000000ff3100728c */ /* 0x000fec000bf05300 */
        /* <DEDUP_REMOVED lines=9> */
[----:B-12---:R-:W-:Y:S02]  /*6720*/  @!P3 IMAD.U32 R53, RZ, RZ, UR4 ;  /* 0x00000004ff35be24 */ /* 0x006fe4000f8e00ff */
.L_x_103:
[----:B------:R-:W-:Y:S05]  /*6730*/  @!P4 BRA `(.L_x_104) ;  /* 0x000000000020c947 */ /* 0x000fea0003800000 */
[----:B------:R-:W-:Y:S04]  /*6740*/  ISETP.NE.U32.AND P3, PT, R80, RZ, PT ;  /* 0x000000ff5000720c */ /* 0x000fe80003f65070 */
[----:B------:R-:W-:Y:S11]  /*6750*/  ISETP.NE.AND.EX P3, PT, R81, RZ, PT, P3 ;  /* 0x000000ff5100720c */ /* 0x000ff60003f65330 */
[----:B------:R-:W-:Y:S02]  /*6760*/  @!UPT UIADD3 URZ, UPT, UPT, URZ, URZ, URZ ;  /* 0x000000fffffff290 */ /* 0x000fe4000fffe0ff */
[----:B------:R-:W1:Y:S01]  /*6770*/  @P3 LDC.64 R2, c[0x0][0xca8] ;  /* 0x00032a00ff023b82 */ /* 0x000e620000000a00 */
[----:B------:R-:W-:Y:S04]  /*6780*/  @P3 IMAD R0, R82, UR44, RZ ;  /* 0x0000002c52003c24 */ /* 0x000fe8000f8e02ff */
[----:B-1----:R-:W-:Y:S05]  /*6790*/  @P3 IMAD.WIDE R2, R0, 0x4, R2 ;  /* 0x0000000400023825 */ /* 0x002fea00078e0202 */
[----:B-----5:R1:W5:Y:S02]  /*67a0*/  @P3 LDG.E R52, desc[UR46][R2.64] ;  /* 0x0000002e02343981 */ /* 0x020364000c1e1900 */
[----:B-1----:R-:W2:Y:S02]  /*67b0*/  @!P3 LDC R52, c[0x0][0xca0] ;  /* 0x00032800ff34bb82 */ /* 0x002ea40000000800 */
.L_x_104:
[----:B-----5:R-:W-:Y:S01]  /*67c0*/  FSETP.NEU.AND P3, PT, R53, RZ, PT ;  /* 0x000000ff3500720b */ /* 0x020fe20003f6d000 */
[----:B------:R-:W-:Y:S01]  /*67d0*/  IMAD.MOV.U32 R69, RZ, RZ, 0x10 ;  /* 0x00000010ff457424 */ /* 0x000fe200078e00ff */
[----:B------:R-:W-:Y:S01]  /*67e0*/  SEL R2, RZ, 0xffffffff, P2 ;  /* 0xffffffffff027807 */ /* 0x000fe20001000000 */
[----:B------:R-:W-:Y:S01]  /*67f0*/  IMAD R59, R94, 0x80, R95 ;  /* 0x000000805e3b7824 */ /* 0x000fe200078e025f */
[----:B------:R-:W-:Y:S01]  /*6800*/  @P1 LOP3.LUT P2, RZ, R86, 0xff, RZ, 0xc0, !PT ;  /* 0x000000ff56ff1812 */ /* 0x000fe2000784c0ff */
[----:B------:R-:W-:Y:S01]  /*6810*/  IMAD.SHL.U32 R104, R96, 0x2, RZ ;  /* 0x0000000260687824 */ /* 0x000fe200078e00ff */
[----:B------:R-:W-:Y:S01]  /*6820*/  @P1 SEL R0, RZ, 0xffffffff, P3 ;  /* 0xffffffffff001807 */ /* 0x000fe20001800000 */
[----:B------:R-:W-:Y:S01]  /*6830*/  BSSY B1, `(.L_x_105) ;  /* 0x0000039000017945 */ /* 0x000fe20003800000 */
[----:B------:R-:W-:Y:S01]  /*6840*/  LEA R58, R94, UR45, 0x3 ;  /* 0x0000002d5e3a7c11 */ /* 0x000fe2000f8e18ff */
[----:B------:R-:W-:Y:S01]  /*6850*/  VIADD R103, R104, UR45 ;  /* 0x0000002d68677c36 */ /* 0x000fe20008000000 */
[----:B------:R-:W-:Y:S01]  /*6860*/  @P0 SEL R0, R2, R0, !P2 ;  /* 0x0000000002000207 */ /* 0x000fe20005000000 */
[----:B------:R-:W-:Y:S01]  /*6870*/  IMAD.MOV.U32 R70, RZ, RZ, 0x1 ;  /* 0x00000001ff467424 */ /* 0x000fe200078e00ff */
[----:B------:R-:W-:Y:S01]  /*6880*/  SHF.L.U32 R3, R93, 0x1f, RZ ;  /* 0x0000001f5d037819 */ /* 0x000fe200000006ff */
[----:B------:R-:W-:Y:S01]  /*6890*/  IMAD.MOV.U32 R68, RZ, RZ, RZ ;  /* 0x000000ffff447224 */ /* 0x000fe200078e00ff */
[----:B------:R-:W-:Y:S02]  /*68a0*/  @P1 LOP3.LUT R0, R0, 0x1, RZ, 0xc0, !PT ;  /* 0x0000000100001812 */ /* 0x000fe400078ec0ff */
[----:B------:R-:W-:Y:S02]  /*68b0*/  CS2R R78, SRZ ;  /* 0x00000000004e7805 */ /* 0x000fe4000001ff00 */
[----:B------:R-:W-:Y:S02]  /*68c0*/  PLOP3.LUT P2, PT, PT, PT, UP1, 0x80, 0x8 ;  /* 0x000000000008781c */ /* 0x000fe40003f4f018 */
[----:B------:R-:W-:Y:S02]  /*68d0*/  CS2R R76, SRZ ;  /* 0x00000000004c7805 */ /* 0x000fe4000001ff00 */
[----:B------:R-:W-:Y:S02]  /*68e0*/  ISETP.NE.U32.OR P4, PT, R0, 0x1, !P1 ;  /* 0x000000010000780c */ /* 0x000fe40004f85470 */
[----:B------:R-:W-:Y:S02]  /*68f0*/  CS2R R74, SRZ ;  /* 0x00000000004a7805 */ /* 0x000fe4000001ff00 */
[----:B------:R-:W-:Y:S02]  /*6900*/  LOP3.LUT P5, RZ, R97, 0x40, RZ, 0xc0, !PT ;  /* 0x0000004061ff7812 */ /* 0x000fe400078ac0ff */
[----:B------:R-:W-:Y:S02]  /*6910*/  CS2R R72, SRZ ;  /* 0x0000000000487805 */ /* 0x000fe4000001ff00 */
[----:B------:R-:W-:Y:S02]  /*6920*/  P2R R105, PR, RZ, 0x10 ;  /* 0x00000010ff697803 */ /* 0x000fe40000000000 */
[----:B------:R-:W-:Y:S02]  /*6930*/  CS2R R66, SRZ ;  /* 0x0000000000427805 */ /* 0x000fe4000001ff00 */
[----:B------:R-:W-:Y:S02]  /*6940*/  SEL R69, R69, 0xfffffff0, !P5 ;  /* 0xfffffff045457807 */ /* 0x000fe40006800000 */
[----:B------:R-:W-:Y:S02]  /*6950*/  CS2R R64, SRZ ;  /* 0x0000000000407805 */ /* 0x000fe4000001ff00 */
[----:B------:R-:W-:Y:S02]  /*6960*/  CS2R R62, SRZ ;  /* 0x00000000003e7805 */ /* 0x000fe4000001ff00 */
[----:B------:R-:W-:Y:S01]  /*6970*/  CS2R R60, SRZ ;  /* 0x00000000003c7805 */ /* 0x000fe2000001ff00 */
[----:B------:R-:W-:Y:S01]  /*6980*/  IMAD.IADD R103, R103, 0x1, R69 ;  /* 0x0000000167677824 */ /* 0x000fe200078e0245 */
[----:B------:R-:W-:Y:S04]  /*6990*/  @P4 SHF.L.U32 R0, RZ, 0x1f, RZ ;  /* 0x0000001fff004819 */ /* 0x000fe800000006ff */
[----:B------:R1:W3:Y:S01]  /*69a0*/  @P4 SYNCS.PHASECHK.TRANS64.TRYWAIT P1, [UR45+0x60], R0 ;  /* 0x00006000ff0045a7 */ /* 0x0002e2000802112d */
[----:B------:R4:W2:Y:S01]  /*69b0*/  SYNCS.PHASECHK.TRANS64.TRYWAIT P0, [R58+URZ+0xd0], R3 ;  /* 0x0000d0033a0075a7 */ /* 0x0008a200080011ff */
[----:B-1----:R-:W-:Y:S02]  /*69c0*/  SEL R0, RZ, 0xffffffff, P3 ;  /* 0xffffffffff007807 */ /* 0x002fe40001800000 */
[----:B------:R-:W-:Y:S04]  /*69d0*/  LOP3.LUT P3, R101, R86, 0xff, RZ, 0xc0, !PT ;  /* 0x000000ff56657812 */ /* 0x000fe8000786c0ff */
[----:B------:R-:W-:Y:S04]  /*69e0*/  @P2 SEL R0, R2, R0, !P3 ;  /* 0x0000000002002207 */ /* 0x000fe80005800000 */
[----:B------:R-:W-:Y:S04]  /*69f0*/  LOP3.LUT R0, R0, 0x1, RZ, 0xc0, !PT ;  /* 0x0000000100007812 */ /* 0x000fe800078ec0ff */
[----:B------:R-:W-:Y:S02]  /*6a00*/  ISETP.NE.U32.AND P2, PT, R0, 0x1, PT ;  /* 0x000000010000780c */ /* 0x000fe40003f45070 */
[----:B------:R-:W-:Y:S02]  /*6a10*/  SHF.R.U32.HI R0, RZ, 0x15, R59 ;  /* 0x00000015ff007819 */ /* 0x000fe4000001163b */
[----:B------:R-:W-:Y:S02]  /*6a20*/  P2R R71, PR, RZ, 0x4 ;  /* 0x00000004ff477803 */ /* 0x000fe40000000000 */
[----:B------:R-:W-:Y:S02]  /*6a30*/  LOP3.LUT R2, R0, 0x3, RZ, 0xc0, !PT ;  /* 0x0000000300027812 */ /* 0x000fe400078ec0ff */
[----:B---3--:R-:W-:Y:S01]  /*6a40*/  @P4 SEL R70, RZ, 0x1, !P1 ;  /* 0x00000001ff464807 */ /* 0x008fe20004800000 */
[----:B--2-4-:R-:W-:Y:S06]  /*6a50*/  @!P4 BRA `(.L_x_106) ;  /* 0x000000000058c947 */ /* 0x014fec0003800000 */
[----:B------:R-:W-:Y:S01]  /*6a60*/  IMAD.MOV.U32 R79, RZ, RZ, RZ ;  /* 0x000000ffff4f7224 */ /* 0x000fe200078e00ff */
[----:B------:R-:W-:Y:S01]  /*6a70*/  ISETP.NE.AND P1, PT, R70, RZ, PT ;  /* 0x000000ff4600720c */ /* 0x000fe20003f25270 */
[----:B------:R-:W-:Y:S01]  /*6a80*/  BSSY B0, `(.L_x_107) ;  /* 0x000000c000007945 */ /* 0x000fe20003800000 */
[----:B------:R-:W-:Y:S02]  /*6a90*/  CS2R R62, SRZ ;  /* 0x00000000003e7805 */ /* 0x000fe4000001ff00 */
[----:B------:R-:W-:Y:S02]  /*6aa0*/  CS2R R60, SRZ ;  /* 0x00000000003c7805 */ /* 0x000fe4000001ff00 */
[----:B------:R-:W-:Y:S02]  /*6ab0*/  CS2R R66, SRZ ;  /* 0x0000000000427805 */ /* 0x000fe4000001ff00 */
[----:B------:R-:W-:Y:S02]  /*6ac0*/  CS2R R64, SRZ ;  /* 0x0000000000407805 */ /* 0x000fe4000001ff00 */
[----:B------:R-:W-:Y:S02]  /*6ad0*/  CS2R R74, SRZ ;  /* 0x00000000004a7805 */ /* 0x000fe4000001ff00 */
[----:B------:R-:W-:Y:S02]  /*6ae0*/  CS2R R72, SRZ ;  /* 0x0000000000487805 */ /* 0x000fe4000001ff00 */
[----:B------:R-:W-:Y:S01]  /*6af0*/  CS2R R76, SRZ ;  /* 0x00000000004c7805 */ /* 0x000fe2000001ff00 */
[----:B------:R-:W-:Y:S06]  /*6b00*/  @P1 BRA `(.L_x_108) ;  /* 0x00000000000c1947 */ /* 0x000fec0003800000 */
[----:B------:R-:W-:Y:S04]  /*6b10*/  SHF.L.U32 R5, RZ, 0x1f, RZ ;  /* 0x0000001fff057819 */ /* 0x000fe800000006ff */
[----:B------:R-:W1:Y:S02]  /*6b20*/  SYNCS.PHASECHK.TRANS64.TRYWAIT P1, [UR45+0x60], R5 ;  /* 0x00006005ff0075a7 */ /* 0x000e64000802112d */
[----:B-1----:R-:W-:Y:S05]  /*6b30*/  @!P1 BRA `(.L_x_109) ;  /* 0x0000008000e49947 */ /* 0x002fea0003800000 */
.L_x_108:
[----:B------:R-:W-:Y:S05]  /*6b40*/  BSYNC B0 ;  /* 0x0000000000007941 */ /* 0x000fea0003800000 */
.L_x_107:
[----:B------:R-:W-:Y:S01]  /*6b50*/  ISETP.NE.AND P1, PT, R71, RZ, PT ;  /* 0x000000ff4700720c */ /* 0x000fe20003f25270 */
[----:B------:R-:W-:Y:S11]  /*6b60*/  HFMA2 R68, -RZ, RZ, 0, 5.9604644775390625e-08 ;  /* 0x00000001ff447431 */ /* 0x000ff600000001ff */
[----:B------:R-:W-:Y:S01]  /*6b70*/  @!UPT UIADD3 URZ, UPT, UPT, URZ, URZ, URZ ;  /* 0x000000fffffff290 */ /* 0x000fe2000fffe0ff */
[----:B------:R2:W3:Y:S04]  /*6b80*/  @P1 LDS.128 R60, [R104+UR45+0x200] ;  /* 0x0002002d683c1984 */ /* 0x0004e80008000c00 */
[----:B------:R2:W4:Y:S04]  /*6b90*/  @P1 LDS.128 R64, [R103+0x200] ;  /* 0x0002000067401984 */ /* 0x0005280000000c00 */
[----:B------:R2:W1:Y:S04]  /*6ba0*/  @P1 LDS.128 R72, [R104+UR45+0xa00] ;  /* 0x000a002d68481984 */ /* 0x0004680008000c00 */
[----:B------:R2:W1:Y:S02]  /*6bb0*/  @P1 LDS.128 R76, [R103+0xa00] ;  /* 0x000a0000674c1984 */ /* 0x0004640000000c00 */
.L_x_106:
[----:B------:R-:W-:Y:S05]  /*6bc0*/  BSYNC B1 ;  /* 0x0000000000017941 */ /* 0x000fea0003800000 */
.L_x_105:
[----:B------:R-:W-:Y:S02]  /*6bd0*/  ISETP.NE.AND P1, PT, R98, R2, PT ;  /* 0x000000026200720c */ /* 0x000fe40003f25270 */
[----:B------:R-:W-:Y:S01]  /*6be0*/  MOV R39, RZ ;  /* 0x000000ff00277202 */ /* 0x000fe20000000f00 */
[----:B------:R-:W-:Y:S10]  /*6bf0*/  @P0 BRA `(.L_x_110) ;  /* 0x0000000000080947 */ /* 0x000ff40003800000 */
[----:B------:R-:W5:Y:S02]  /*6c00*/  SYNCS.PHASECHK.TRANS64.TRYWAIT P0, [R58+URZ+0xd0], R3 ;  /* 0x0000d0033a0075a7 */ /* 0x000f6400080011ff */
[----:B-----5:R-:W-:Y:S05]  /*6c10*/  @!P0 BRA `(.L_x_111) ;  /* 0x0000008000c48947 */ /* 0x020fea0003800000 */
.L_x_110:
[----:B------:R-:W-:Y:S01]  /*6c20*/  IMAD.MOV.U32 R38, RZ, RZ, RZ ;  /* 0x000000ffff267224 */ /* 0x000fe200078e00ff */
[----:B------:R-:W-:Y:S02]  /*6c30*/  CS2R R36, SRZ ;  /* 0x0000000000247805 */ /* 0x000fe4000001ff00 */
        /* <DEDUP_REMOVED lines=13> */
[----:B-1----:R-:W-:Y:S01]  /*6d10*/  CS2R R4, SRZ ;  /* 0x0000000000047805 */ /* 0x002fe2000001ff00 */
[----:B------:R-:W-:Y:S06]  /*6d20*/  @P1 BRA `(.L_x_112) ;  /* 0x0000000000bc1947 */ /* 0x000fec0003800000 */
[----:B------:R-:W-:Y:S11]  /*6d30*/  LOP3.LUT P0, RZ, R0, 0x3, R99, 0x48, !PT ;  /* 0x0000000300ff7812 */ /* 0x000ff60007804863 */
[----:B------:R-:W-:Y:S02]  /*6d40*/  @!UPT UIADD3 URZ, UPT, UPT, URZ, URZ, URZ ;  /* 0x000000fffffff290 */ /* 0x000fe4000fffe0ff */
[----:B------:R-:W-:Y:S05]  /*6d50*/  @!P0 BRA `(.L_x_113) ;  /* 0x0000000000408947 */ /* 0x000fea0003800000 */
[----:B------:R-:W1:Y:S01]  /*6d60*/  LDCU.64 UR8, c[0x4][0x70] ;  /* 0x01000e00ff0877ac */ /* 0x000e620008000a00 */
[----:B------:R-:W-:Y:S01]  /*6d70*/  MOV R15, 0x0 ;  /* 0x00000000000f7802 */ /* 0x000fe20000000f00 */
[----:B------:R-:W-:Y:S02]  /*6d80*/  HFMA2 R12, -RZ, RZ, 0, 5.9604644775390625e-08 ;  /* 0x00000001ff0c7431 */ /* 0x000fe400000001ff */
[----:B------:R-:W-:Y:S02]  /*6d90*/  IMAD.MOV.U32 R8, RZ, RZ, 0x192 ;  /* 0x00000192ff087424 */ /* 0x000fe400078e00ff */
[----:B------:R-:W-:Y:S01]  /*6da0*/  IMAD.MOV.U32 R13, RZ, RZ, RZ ;  /* 0x000000ffff0d7224 */ /* 0x000fe200078e00ff */
[----:B------:R-:W5:Y:S01]  /*6db0*/  LDCU.64 UR6, c[0x4][0x78] ;  /* 0x01000f00ff0677ac */ /* 0x000f620008000a00 */
[----:B------:R-:W2:Y:S01]  /*6dc0*/  LDC.64 R14, c[0x4][R15] ;  /* 0x010000000f0e7b82 */ /* 0x000ea20000000a00 */
[----:B------:R-:W3:Y:S01]  /*6dd0*/  LDCU.64 UR4, c[0x4][0x10] ;  /* 0x01000200ff0477ac */ /* 0x000ee20008000a00 */
[----:B-1----:R-:W-:Y:S01]  /*6de0*/  MOV R5, UR9 ;  /* 0x0000000900057c02 */ /* 0x002fe20008000f00 */
[----:B------:R-:W-:Y:S01]  /*6df0*/  IMAD.U32 R4, RZ, RZ, UR8 ;  /* 0x00000008ff047e24 */ /* 0x000fe2000f8e00ff */
[----:B-----5:R-:W-:Y:S01]  /*6e00*/  MOV R7, UR7 ;  /* 0x0000000700077c02 */ /* 0x020fe20008000f00 */
[----:B------:R-:W-:Y:S01]  /*6e10*/  IMAD.U32 R6, RZ, RZ, UR6 ;  /* 0x00000006ff067e24 */ /* 0x000fe2000f8e00ff */
[----:B---3--:R-:W-:Y:S01]  /*6e20*/  MOV R11, UR5 ;  /* 0x00000005000b7c02 */ /* 0x008fe20008000f00 */
[----:B------:R-:W-:Y:S02]  /*6e30*/  IMAD.U32 R10, RZ, RZ, UR4 ;  /* 0x00000004ff0a7e24 */ /* 0x000fe4000f8e00ff */
[----:B------:R-:W-:Y:S07]  /*6e40*/  LEPC R20, `(.L_x_113) ;  /* 0x000000001014794e */ /* 0x000fee0000000000 */
[----:B--2-4-:R-:W-:Y:S05]  /*6e50*/  CALL.ABS.NOINC R14 ;  /* 0x000000000e007343 */ /* 0x014fea0003c00000 */
.L_x_113:
[----:B------:R-:W-:Y:S05]  /*6e60*/  WARPSYNC.ALL ;  /* 0x0000000000007948 */ /* 0x000fea0003800000 */
[C---:B------:R-:W-:Y:S01]  /*6e70*/  R2UR UR4, R59.reuse ;  /* 0x000000003b0472ca */ /* 0x040fe200000e0000 */
[----:B------:R-:W-:Y:S05]  /*6e80*/  VIADD R0, R59, 0x40 ;  /* 0x000000403b007836 */ /* 0x000fea0000000000 */
[----:B------:R-:W-:Y:S04]  /*6e90*/  SHF.R.U32.HI R0, RZ, 0x15, R0 ;  /* 0x00000015ff007819 */ /* 0x000fe80000011600 */
[----:B------:R-:W-:Y:S03]  /*6ea0*/  LOP3.LUT P0, RZ, R0, 0x3, R99, 0x48, !PT ;  /* 0x0000000300ff7812 */ /* 0x000fe60007804863 */
[----:B------:R-:W1:Y:S10]  /*6eb0*/  LDTM.x16 R24, tmem[UR4] ;  /* 0x00000004001879ee */ /* 0x000e740008240000 */
[----:B-1----:R-:W-:Y:S05]  /*6ec0*/  @!P0 BRA `(.L_x_114) ;  /* 0x0000000000408947 */ /* 0x002fea0003800000 */
        /* <DEDUP_REMOVED lines=16> */
.L_x_114:
[----:B------:R-:W-:Y:S05]  /*6fd0*/  WARPSYNC.ALL ;  /* 0x0000000000007948 */ /* 0x000fea0003800000 */
[----:B------:R-:W-:Y:S11]  /*6fe0*/  R2UR UR4, R59 ;  /* 0x000000003b0472ca */ /* 0x000ff600000e0000 */
[----:B------:R-:W-:Y:S02]  /*6ff0*/  @!UPT UIADD3 URZ, UPT, UPT, URZ, URZ, URZ ;  /* 0x000000fffffff290 */ /* 0x000fe4000fffe0ff */
[----:B------:R-:W1:Y:S02]  /*7000*/  LDTM.x16 R4, tmem[UR4+0x40] ;  /* 0x00004004000479ee */ /* 0x000e640008240000 */
[----:B-1----:R-:W-:Y:S01]  /*7010*/  NOP ;  /* 0x0000000000007918 */ /* 0x002fe20000000000 */
.L_x_112:
[----:B---3--:R-:W-:Y:S01]  /*7020*/  SHF.L.U32 R20, R60, 0x10, RZ ;  /* 0x000000103c147819 */ /* 0x008fe200000006ff */
[----:B------:R-:W-:Y:S01]  /*7030*/  FMUL R0, R52, R24 ;  /* 0x0000001834007220 */ /* 0x000fe20000400000 */
[----:B------:R-:W-:Y:S01]  /*7040*/  ISETP.NE.AND P0, PT, R98, R2, PT ;  /* 0x000000026200720c */ /* 0x000fe20003f05270 */
[----:B------:R-:W-:Y:S01]  /*7050*/  FMUL R2, R52, R25 ;  /* 0x0000001934027220 */ /* 0x000fe20000400000 */
[----:B------:R-:W-:Y:S01]  /*7060*/  LOP3.LUT R21, R60, 0xffff0000, RZ, 0xc0, !PT ;  /* 0xffff00003c157812 */ /* 0x000fe200078ec0ff */
[----:B------:R-:W-:Y:S01]  /*7070*/  FFMA R0, R53, R20, R0 ;  /* 0x0000001435007223 */ /* 0x000fe20000000000 */
[C---:B------:R-:W-:Y:S01]  /*7080*/  SHF.L.U32 R22, R61.reuse, 0x10, RZ ;  /* 0x000000103d167819 */ /* 0x040fe200000006ff */
[----:B------:R-:W-:Y:S01]  /*7090*/  FMUL R3, R52, R26 ;  /* 0x0000001a34037220 */ /* 0x000fe20000400000 */
[----:B------:R-:W-:Y:S01]  /*70a0*/  LOP3.LUT R23, R61, 0xffff0000, RZ, 0xc0, !PT ;  /* 0xffff00003d177812 */ /* 0x000fe200078ec0ff */
[C---:B------:R-:W-:Y:S01]  /*70b0*/  FFMA R2, R53.reuse, R21, R2 ;  /* 0x0000001535027223 */ /* 0x040fe20000000002 */
[----:B------:R-:W-:Y:S01]  /*70c0*/  SHF.L.U32 R40, R62, 0x10, RZ ;  /* 0x000000103e287819 */ /* 0x000fe200000006ff */
[----:B------:R-:W-:Y:S01]  /*70d0*/  FMUL R20, R52, R27 ;  /* 0x0000001b34147220 */ /* 0x000fe20000400000 */
[----:B------:R-:W-:Y:S01]  /*70e0*/  LOP3.LUT R41, R62, 0xffff0000, RZ, 0xc0, !PT ;  /* 0xffff00003e297812 */ /* 0x000fe200078ec0ff */
[----:B------:R-:W-:Y:S01]  /*70f0*/  FFMA R3, R53, R22, R3 ;  /* 0x0000001635037223 */ /* 0x000fe20000000003 */
[----:B------:R-:W-:Y:S01]  /*7100*/  F2FP.BF16.F32.PACK_AB R108, R2, R0 ;  /* 0x00000000026c723e */ /* 0x000fe200000010ff */
[C---:B------:R-:W-:Y:S01]  /*7110*/  FMUL R21, R52.reuse, R28 ;  /* 0x0000001c34157220 */ /* 0x040fe20000400000 */
[----:B------:R-:W-:Y:S01]  /*7120*/  LOP3.LUT R42, R77, 0xffff0000, RZ, 0xc0, !PT ;  /* 0xffff00004d2a7812 */ /* 0x000fe200078ec0ff */
[----:B------:R-:W-:Y:S01]  /*7130*/  FMUL R22, R52, R29 ;  /* 0x0000001d34167220 */ /* 0x000fe20000400000 */
[----:B------:R-:W-:Y:S01]  /*7140*/  SHF.L.U32 R54, R78, 0x10, RZ ;  /* 0x000000104e367819 */ /* 0x000fe200000006ff */
[----:B------:R-:W-:Y:S01]  /*7150*/  FFMA R20, R53, R23, R20 ;  /* 0x0000001735147223 */ /* 0x000fe20000000014 */
[----:B------:R-:W-:Y:S01]  /*7160*/  SHF.L.U32 R23, R63, 0x10, RZ ;  /* 0x000000103f177819 */ /* 0x000fe200000006ff */
[----:B------:R-:W-:Y:S01]  /*7170*/  FFMA R21, R53, R40, R21 ;  /* 0x0000002835157223 */ /* 0x000fe20000000015 */
[----:B------:R-:W-:Y:S01]  /*7180*/  LOP3.LUT R40, R63, 0xffff0000, RZ, 0xc0, !PT ;  /* 0xffff00003f287812 */ /* 0x000fe200078ec0ff */
[C---:B------:R-:W-:Y:S01]  /*7190*/  FFMA R22, R53.reuse, R41, R22 ;  /* 0x0000002935167223 */ /* 0x040fe20000000016 */
[----:B------:R-:W-:Y:S01]  /*71a0*/  F2FP.BF16.F32.PACK_AB R109, R20, R3 ;  /* 0x00000003146d723e */ /* 0x000fe200000010ff */
[----:B------:R-:W-:Y:S01]  /*71b0*/  FMUL R0, R52, R30 ;  /* 0x0000001e34007220 */ /* 0x000fe20000400000 */
[----:B----4-:R-:W-:Y:S01]  /*71c0*/  LOP3.LUT R41, R66, 0xffff0000, RZ, 0xc0, !PT ;  /* 0xffff000042297812 */ /* 0x010fe200078ec0ff */
[----:B------:R-:W-:Y:S01]  /*71d0*/  FMUL R2, R52, R31 ;  /* 0x0000001f34027220 */ /* 0x000fe20000400000 */
[----:B------:R-:W-:Y:S01]  /*71e0*/  F2FP.BF16.F32.PACK_AB R110, R22, R21 ;  /* 0x00000015166e723e */ /* 0x000fe200000010ff */
[C---:B------:R-:W-:Y:S01]  /*71f0*/  FFMA R0, R53.reuse, R23, R0 ;  /* 0x0000001735007223 */ /* 0x040fe20000000000 */
[C---:B------:R-:W-:Y:S01]  /*7200*/  SHF.L.U32 R22, R64.reuse, 0x10, RZ ;  /* 0x0000001040167819 */ /* 0x040fe200000006ff */
[----:B------:R-:W-:Y:S01]  /*7210*/  FFMA R2, R53, R40, R2 ;  /* 0x0000002835027223 */ /* 0x000fe20000000002 */
[----:B------:R-:W-:Y:S01]  /*7220*/  LOP3.LUT R23, R64, 0xffff0000, RZ, 0xc0, !PT ;  /* 0xffff000040177812 */ /* 0x000fe200078ec0ff */
[C---:B------:R-:W-:Y:S01]  /*7230*/  FMUL R3, R52.reuse, R32 ;  /* 0x0000002034037220 */ /* 0x040fe20000400000 */
[----:B------:R-:W-:Y:S01]  /*7240*/  SHF.L.U32 R40, R65, 0x10, RZ ;  /* 0x0000001041287819 */ /* 0x000fe200000006ff */
[----:B------:R-:W-:Y:S01]  /*7250*/  FMUL R20, R52, R33 ;  /* 0x0000002134147220 */ /* 0x000fe20000400000 */
[----:B------:R-:W-:Y:S01]  /*7260*/  F2FP.BF16.F32.PACK_AB R111, R2, R0 ;  /* 0x00000000026f723e */ /* 0x000fe200000010ff */
[----:B------:R-:W-:Y:S01]  /*7270*/  FMUL R21, R52, R34 ;  /* 0x0000002234157220 */ /* 0x000fe20000400000 */
[----:B------:R-:W-:Y:S01]  /*7280*/  LOP3.LUT R55, R78, 0xffff0000, RZ, 0xc0, !PT ;  /* 0xffff00004e377812 */ /* 0x000fe200078ec0ff */
[----:B------:R-:W-:Y:S01]  /*7290*/  FFMA R3, R53, R22, R3 ;  /* 0x0000001635037223 */ /* 0x000fe20000000003 */
[----:B------:R-:W-:Y:S01]  /*72a0*/  SHF.L.U32 R56, R79, 0x10, RZ ;  /* 0x000000104f387819 */ /* 0x000fe200000006ff */
[----:B------:R-:W-:Y:S01]  /*72b0*/  FFMA R20, R53, R23, R20 ;  /* 0x0000001735147223 */ /* 0x000fe20000000014 */
[----:B------:R-:W-:Y:S01]  /*72c0*/  LOP3.LUT R23, R65, 0xffff0000, RZ, 0xc0, !PT ;  /* 0xffff000041177812 */ /* 0x000fe200078ec0ff */
[----:B------:R-:W-:Y:S01]  /*72d0*/  FFMA R21, R53, R40, R21 ;  /* 0x0000002835157223 */ /* 0x000fe20000000015 */
[----:B------:R-:W-:Y:S01]  /*72e0*/  SHF.L.U32 R40, R66, 0x10, RZ ;  /* 0x0000001042287819 */ /* 0x000fe200000006ff */
[----:B------:R-:W-:Y:S01]  /*72f0*/  FMUL R0, R52, R35 ;  /* 0x0000002334007220 */ /* 0x000fe20000400000 */
[----:B------:R-:W-:Y:S01]  /*7300*/  F2FP.BF16.F32.PACK_AB R112, R20, R3 ;  /* 0x000000031470723e */ /* 0x000fe200000010ff */
[C---:B------:R-:W-:Y:S01]  /*7310*/  FMUL R2, R52.reuse, R36 ;  /* 0x0000002434027220 */ /* 0x040fe20000400000 */
[----:B------:R-:W-:Y:S01]  /*7320*/  LOP3.LUT R57, R79, 0xffff0000, RZ, 0xc0, !PT ;  /* 0xffff00004f397812 */ /* 0x000fe200078ec0ff */
[----:B------:R-:W-:Y:S01]  /*7330*/  FMUL R22, R52, R37 ;  /* 0x0000002534167220 */ /* 0x000fe20000400000 */
[----:B------:R-:W-:Y:S01]  /*7340*/  ISETP.NE.AND P1, PT, R98, RZ, PT ;  /* 0x000000ff6200720c */ /* 0x000fe20003f25270 */
[----:B------:R-:W-:Y:S01]  /*7350*/  FFMA R0, R53, R23, R0 ;  /* 0x0000001735007223 */ /* 0x000fe20000000000 */
[----:B------:R-:W-:Y:S01]  /*7360*/  SHF.L.U32 R23, R67, 0x10, RZ ;  /* 0x0000001043177819 */ /* 0x000fe200000006ff */
[----:B------:R-:W-:Y:S01]  /*7370*/  FFMA R2, R53, R40, R2 ;  /* 0x0000002835027223 */ /* 0x000fe20000000002 */
[----:B------:R-:W-:Y:S01]  /*7380*/  LOP3.LUT R40, R67, 0xffff0000, RZ, 0xc0, !PT ;  /* 0xffff000043287812 */ /* 0x000fe200078ec0ff */
[----:B------:R1:W-:Y:S01]  /*7390*/  @!P0 STS.128 [R104+UR45+0x200], R108 ;  /* 0x0002006c68008988 */ /* 0x0003e20008000c2d */
[----:B------:R-:W-:Y:S01]  /*73a0*/  F2FP.BF16.F32.PACK_AB R113, R0, R21 ;  /* 0x000000150071723e */ /* 0x000fe200000010ff */
[C---:B------:R-:W-:Y:S01]  /*73b0*/  FFMA R22, R53.reuse, R41, R22 ;  /* 0x0000002935167223 */ /* 0x040fe20000000016 */
[----:B------:R-:W-:Y:S01]  /*73c0*/  LOP3.LUT R41, R74, 0xffff0000, RZ, 0xc0, !PT ;  /* 0xffff00004a297812 */ /* 0x000fe200078ec0ff */
[C---:B------:R-:W-:Y:S01]  /*73d0*/  FMUL R3, R52.reuse, R38 ;  /* 0x0000002634037220 */ /* 0x040fe20000400000 */
[C---:B------:R-:W-:Y:S01]  /*73e0*/  FMUL R20, R52.reuse, R39 ;  /* 0x0000002734147220 */ /* 0x040fe20000400000 */
        /* <DEDUP_REMOVED lines=9> */
[C---:B------:R-:W-:Y:S01]  /*7480*/  FFMA R0, R53.reuse, R22, R0 ;  /* 0x0000001635007223 */ /* 0x040fe20000000000 */
[C---:B------:R-:W-:Y:S01]  /*7490*/  FFMA R2, R53.reuse, R23, R2 ;  /* 0x0000001735027223 */ /* 0x040fe20000000002 */
[----:B------:R-:W-:Y:S01]  /*74a0*/  F2FP.BF16.F32.PACK_AB R115, R20, R3 ;  /* 0x000000031473723e */ /* 0x000fe200000010ff */
[----:B------:R-:W-:Y:S01]  /*74b0*/  FFMA R21, R53, R40, R21 ;  /* 0x0000002835157223 */ /* 0x000fe20000000015 */
[----:B------:R-:W-:Y:S01]  /*74c0*/  LOP3.LUT R23, R73, 0xffff0000, RZ, 0xc0, !PT ;  /* 0xffff000049177812 */ /* 0x000fe200078ec0ff */
[----:B------:R-:W-:Y:S01]  /*74d0*/  FMUL R3, R52, R7 ;  /* 0x0000000734037220 */ /* 0x000fe20000400000 */
[----:B------:R-:W-:Y:S01]  /*74e0*/  SHF.L.U32 R40, R74, 0x10, RZ ;  /* 0x000000104a287819 */ /* 0x000fe200000006ff */
[----:B------:R1:W-:Y:S01]  /*74f0*/  @!P0 STS.128 [R103+0x200], R112 ;  /* 0x0002007067008388 */ /* 0x0003e20000000c00 */
[C---:B------:R-:W-:Y:S01]  /*7500*/  FMUL R20, R52.reuse, R8 ;  /* 0x0000000834147220 */ /* 0x040fe20000400000 */
[----:B------:R-:W-:Y:S01]  /*7510*/  FMUL R22, R52, R9 ;  /* 0x0000000934167220 */ /* 0x000fe20000400000 */
[C---:B------:R-:W-:Y:S01]  /*7520*/  FFMA R3, R53.reuse, R23, R3 ;  /* 0x0000001735037223 */ /* 0x040fe20000000003 */
[----:B------:R-:W-:Y:S01]  /*7530*/  F2FP.BF16.F32.PACK_AB R116, R2, R0 ;  /* 0x000000000274723e */ /* 0x000fe200000010ff */
[----:B------:R-:W-:Y:S01]  /*7540*/  FFMA R20, R53, R40, R20 ;  /* 0x0000002835147223 */ /* 0x000fe20000000014 */
[C---:B------:R-:W-:Y:S01]  /*7550*/  SHF.L.U32 R23, R75.reuse, 0x10, RZ ;  /* 0x000000104b177819 */ /* 0x040fe200000006ff */
[C---:B------:R-:W-:Y:S01]  /*7560*/  FMUL R0, R52.reuse, R10 ;  /* 0x0000000a34007220 */ /* 0x040fe20000400000 */
[----:B------:R-:W-:Y:S01]  /*7570*/  LOP3.LUT R40, R75, 0xffff0000, RZ, 0xc0, !PT ;  /* 0xffff00004b287812 */ /* 0x000fe200078ec0ff */
[C---:B------:R-:W-:Y:S01]  /*7580*/  FFMA R22, R53.reuse, R41, R22 ;  /* 0x0000002935167223 */ /* 0x040fe20000000016 */
[C---:B------:R-:W-:Y:S01]  /*7590*/  FMUL R2, R52.reuse, R11 ;  /* 0x0000000b34027220 */ /* 0x040fe20000400000 */
[----:B------:R-:W-:Y:S01]  /*75a0*/  FFMA R0, R53, R23, R0 ;  /* 0x0000001735007223 */ /* 0x000fe20000000000 */
[----:B------:R-:W-:Y:S01]  /*75b0*/  F2FP.BF16.F32.PACK_AB R117, R3, R21 ;  /* 0x000000150375723e */ /* 0x000fe200000010ff */
[----:B------:R-:W-:Y:S01]  /*75c0*/  FMUL R3, R52, R12 ;  /* 0x0000000c34037220 */ /* 0x000fe20000400000 */
[----:B------:R-:W-:Y:S01]  /*75d0*/  FFMA R2, R53, R40, R2 ;  /* 0x0000002835027223 */ /* 0x000fe20000000002 */
[----:B------:R-:W-:Y:S01]  /*75e0*/  SHF.L.U32 R23, R76, 0x10, RZ ;  /* 0x000000104c177819 */ /* 0x000fe200000006ff */
[----:B------:R-:W-:Y:S01]  /*75f0*/  FMUL R21, R52, R14 ;  /* 0x0000000e34157220 */ /* 0x000fe20000400000 */
[----:B------:R-:W-:Y:S01]  /*7600*/  F2FP.BF16.F32.PACK_AB R118, R22, R20 ;  /* 0x000000141676723e */ /* 0x000fe200000010ff */
[----:B------:R-:W-:Y:S01]  /*7610*/  FMUL R20, R52, R13 ;  /* 0x0000000d34147220 */ /* 0x000fe20000400000 */
[----:B------:R-:W-:Y:S01]  /*7620*/  LOP3.LUT R40, R76, 0xffff0000, RZ, 0xc0, !PT ;  /* 0xffff00004c287812 */ /* 0x000fe200078ec0ff */
[C---:B------:R-:W-:Y:S01]  /*7630*/  FMUL R22, R52.reuse, R15 ;  /* 0x0000000f34167220 */ /* 0x040fe20000400000 */
[----:B------:R-:W-:Y:S01]  /*7640*/  SHF.L.U32 R41, R77, 0x10, RZ ;  /* 0x000000104d297819 */ /* 0x000fe200000006ff */
[C---:B------:R-:W-:Y:S01]  /*7650*/  FFMA R3, R53.reuse, R23, R3 ;  /* 0x0000001735037223 */ /* 0x040fe20000000003 */
[C---:B------:R-:W-:Y:S01]  /*7660*/  FMUL R23, R52.reuse, R16 ;  /* 0x0000001034177220 */ /* 0x040fe20000400000 */
[C---:B------:R-:W-:Y:S01]  /*7670*/  FFMA R20, R53.reuse, R40, R20 ;  /* 0x0000002835147223 */ /* 0x040fe20000000014 */
[C---:B------:R-:W-:Y:S01]  /*7680*/  FMUL R40, R52.reuse, R17 ;  /* 0x0000001134287220 */ /* 0x040fe20000400000 */
[C---:B------:R-:W-:Y:S01]  /*7690*/  FFMA R21, R53.reuse, R41, R21 ;  /* 0x0000002935157223 */ /* 0x040fe20000000015 */
[C---:B------:R-:W-:Y:S01]  /*76a0*/  FFMA R22, R53.reuse, R42, R22 ;  /* 0x0000002a35167223 */ /* 0x040fe20000000016 */
[C---:B------:R-:W-:Y:S01]  /*76b0*/  FMUL R41, R52.reuse, R18 ;  /* 0x0000001234297220 */ /* 0x040fe20000400000 */
[----:B------:R-:W-:Y:S01]  /*76c0*/  FMUL R42, R52, R19 ;  /* 0x00000013342a7220 */ /* 0x000fe20000400000 */
[----:B------:R-:W-:Y:S01]  /*76d0*/  F2FP.BF16.F32.PACK_AB R119, R2, R0 ;  /* 0x000000000277723e */ /* 0x000fe200000010ff */
[C---:B------:R-:W-:Y:S01]  /*76e0*/  FFMA R23, R53.reuse, R54, R23 ;  /* 0x0000003635177223 */ /* 0x040fe20000000017 */
[C---:B------:R-:W-:Y:S01]  /*76f0*/  FFMA R40, R53.reuse, R55, R40 ;  /* 0x0000003735287223 */ /* 0x040fe20000000028 */
[C---:B------:R-:W-:Y:S01]  /*7700*/  FFMA R41, R53.reuse, R56, R41 ;  /* 0x0000003835297223 */ /* 0x040fe20000000029 */
[----:B------:R-:W-:Y:S01]  /*7710*/  FFMA R42, R53, R57, R42 ;  /* 0x00000039352a7223 */ /* 0x000fe2000000002a */
[----:B------:R1:W-:Y:S01]  /*7720*/  @!P0 STS.128 [R104+UR45+0xa00], R116 ;  /* 0x000a007468008988 */ /* 0x0003e20008000c2d */
[----:B------:R-:W-:Y:S02]  /*7730*/  F2FP.BF16.F32.PACK_AB R21, R22, R21 ;  /* 0x000000151615723e */ /* 0x000fe400000010ff */
[----:B------:R-:W-:Y:S02]  /*7740*/  F2FP.BF16.F32.PACK_AB R22, R40, R23 ;  /* 0x000000172816723e */ /* 0x000fe400000010ff */
[----:B------:R-:W-:Y:S02]  /*7750*/  F2FP.BF16.F32.PACK_AB R20, R20, R3 ;  /* 0x000000031414723e */ /* 0x000fe400000010ff */
[----:B------:R-:W-:Y:S05]  /*7760*/  F2FP.BF16.F32.PACK_AB R23, R42, R41 ;  /* 0x000000292a17723e */ /* 0x000fea00000010ff */
[----:B------:R1:W-:Y:S01]  /*7770*/  @!P0 STS.128 [R103+0xa00], R20 ;  /* 0x000a001467008388 */ /* 0x0003e20000000c00 */
[----:B------:R-:W-:Y:S01]  /*7780*/  @!PT LDS RZ, [RZ] ;  /* 0x00000000fffff984 */ /* 0x000fe20000000800 */
[----:B------:R-:W-:Y:S01]  /*7790*/  @!PT LDS RZ, [RZ] ;  /* 0x00000000fffff984 */ /* 0x000fe20000000800 */
[----:B------:R-:W-:Y:S01]  /*77a0*/  @!PT LDS RZ, [RZ] ;  /* 0x00000000fffff984 */ /* 0x000fe20000000800 */
[----:B------:R-:W-:Y:S01]  /*77b0*/  @!PT LDS RZ, [RZ] ;  /* 0x00000000fffff984 */ /* 0x000fe20000000800 */
[----:B------:R3:W-:Y:S07]  /*77c0*/  MEMBAR.ALL.CTA ;  /* 0x0000000000007992 */ /* 0x0007ee0000008000 */
[----:B---3--:R-:W3:Y:S01]  /*77d0*/  FENCE.VIEW.ASYNC.S ;  /* 0x00000000000073c6 */ /* 0x008ee20000000000 */
[----:B------:R-:W-:Y:S05]  /*77e0*/  WARPSYNC.ALL ;  /* 0x0000000000007948 */ /* 0x000fea0003800000 */
[----:B------:R-:W-:Y:S01]  /*77f0*/  BSSY.RECONVERGENT B0, `(.L_x_115) ;  /* 0x0000011000007945 */ /* 0x000fe20003800200 */
[----:B---3--:R-:W-:Y:S06]  /*7800*/  BAR.SYNC.DEFER_BLOCKING 0x1, 0x80 ;  /* 0x0042000000007b1d */ /* 0x008fec0000010000 */
[----:B------:R-:W-:Y:S05]  /*7810*/  @P1 BRA `(.L_x_116) ;  /* 0x0000000000381947 */ /* 0x000fea0003800000 */
[----:B------:R-:W-:Y:S02]  /*7820*/  UIADD3 UR4, UPT, UPT, UR45, 0x200, URZ ;  /* 0x000002002d047890 */ /* 0x000fe4000fffe0ff */
[----:B------:R-:W-:Y:S01]  /*7830*/  UIADD3 UR8, UP0, UPT, UR58, 0xa80, URZ ;  /* 0x00000a803a087890 */ /* 0x000fe2000ff1e0ff */
[----:B------:R-:W-:Y:S01]  /*7840*/  UMOV UR43, UR44 ;  /* 0x0000002c002b7c82 */ /* 0x000fe20008000000 */
[----:B------:R-:W-:Y:S02]  /*7850*/  UIADD3 UR5, UPT, UPT, UR41, 0x40, URZ ;  /* 0x0000004029057890 */ /* 0x000fe4000fffe0ff */
[----:B------:R-:W-:Y:S01]  /*7860*/  MOV R88, UR4 ;  /* 0x0000000400587c02 */ /* 0x000fe20008000f00 */
[----:B------:R-:W-:Y:S02]  /*7870*/  UIADD3.X UR9, UPT, UPT, URZ, UR59, URZ, UP0, !UPT ;  /* 0x0000003bff097290 */ /* 0x000fe400087fe4ff */
[----:B------:R-:W-:Y:S01]  /*7880*/  UIADD3 UR4, UPT, UPT, UR45, 0xa00, URZ ;  /* 0x00000a002d047890 */ /* 0x000fe2000fffe0ff */
[----:B------:R-:W-:Y:S01]  /*7890*/  R2UR UR40, R88 ;  /* 0x00000000582872ca */ /* 0x000fe200000e0000 */
[----:B------:R-:W-:Y:S01]  /*78a0*/  UMOV UR6, UR42 ;  /* 0x0000002a00067c82 */ /* 0x000fe20008000000 */
[----:B------:R-:W-:Y:S11]  /*78b0*/  UMOV UR7, UR44 ;  /* 0x0000002c00077c82 */ /* 0x000ff60008000000 */
[----:B------:R3:W-:Y:S01]  /*78c0*/  UTMASTG.3D [UR40], [UR8] ;  /* 0x00000028080073b5 */ /* 0x0007e20008010000 */
[----:B------:R3:W-:Y:S01]  /*78d0*/  UTMASTG.3D [UR4], [UR8] ;  /* 0x00000004080073b5 */ /* 0x0007e20008010000 */
[----:B------:R0:W-:Y:S01]  /*78e0*/  UTMACMDFLUSH ;  /* 0x00000000000079b7 */ /* 0x0001e20000000000 */
[----:B---3--:R-:W-:Y:S04]  /*78f0*/  DEPBAR.LE SB0, 0x1 ;  /* 0x000080400000791a */ /* 0x008fe80000000000 */
.L_x_116:
[----:B------:R-:W-:Y:S05]  /*7900*/  BSYNC.RECONVERGENT B0 ;  /* 0x0000000000007941 */ /* 0x000fea0003800200 */
.L_x_115:
[----:B------:R-:W-:Y:S01]  /*7910*/  BAR.SYNC.DEFER_BLOCKING 0x1, 0x80 ;  /* 0x0042000000007b1d */ /* 0x000fe20000010000 */
[----:B------:R-:W-:Y:S01]  /*7920*/  ISETP.NE.AND P1, PT, R105, RZ, PT ;  /* 0x000000ff6900720c */ /* 0x000fe20003f25270 */
[----:B------:R-:W-:Y:S01]  /*7930*/  UISETP.NE.AND UP0, UPT, UR56, URZ, UPT ;  /* 0x000000ff3800728c */ /* 0x000fe2000bf05270 */
[----:B------:R-:W-:Y:S11]  /*7940*/  LEA R2, R68, UR45, 0x3 ;  /* 0x0000002d44027c11 */ /* 0x000ff6000f8e18ff */
[----:B------:R-:W-:Y:S01]  /*7950*/  @P1 SHF.L.U32 R3, RZ, 0x1f, RZ ;  /* 0x0000001fff031819 */ /* 0x000fe200000006ff */
[----:B------:R-:W-:Y:S06]  /*7960*/  BRA.U !UP0, `(.L_x_117) ;  /* 0x0000000108247547 */ /* 0x000fec000b800000 */
[----:B-1----:R-:W-:Y:S01]  /*7970*/  IMAD.U32 R20, RZ, RZ, UR57 ;  /* 0x00000039ff147e24 */ /* 0x002fe2000f8e00ff */
[----:B------:R-:W-:Y:S01]  /*7980*/  MOV R0, UR37 ;  /* 0x0000002500007c02 */ /* 0x000fe20008000f00 */
[----:B------:R-:W-:Y:S03]  /*7990*/  UIADD3 UR57, UPT, UPT, UR57, 0x1, URZ ;  /* 0x0000000139397890 */ /* 0x000fe6000fffe0ff */
[----:B------:R-:W-:Y:S01]  /*79a0*/  @P1 LEA R20, R20, UR45, 0x3 ;  /* 0x0000002d14141c11 */ /* 0x000fe2000f8e18ff */
[----:B------:R-:W-:Y:S04]  /*79b0*/  UISETP.NE.AND UP0, UPT, UR57, 0x4, UPT ;  /* 0x000000043900788c */ /* 0x000fe8000bf05270 */
[----:B------:R-:W-:Y:S01]  /*79c0*/  @P1 VIADD R20, R20, 0x80 ;  /* 0x0000008014141836 */ /* 0x000fe20000000000 */
[----:B------:R-:W-:Y:S04]  /*79d0*/  USEL UR57, UR57, URZ, UP0 ;  /* 0x000000ff39397287 */ /* 0x000fe80008000000 */
[----:B------:R-:W-:Y:S04]  /*79e0*/  @P1 PRMT R0, R0, 0x654, R20 ;  /* 0x0000065400001816 */ /* 0x000fe80000000014 */
[----:B------:R3:W-:Y:S04]  /*79f0*/  @P1 SYNCS.ARRIVE.TRANS64.RED.A1T0 RZ, [R0+URZ], RZ ;  /* 0x000000ff00ff19a7 */ /* 0x0007e800081004ff */
.L_x_117:
[----:B------:R-:W4:Y:S01]  /*7a00*/  @P1 SYNCS.PHASECHK.TRANS64.TRYWAIT P0, [R2+URZ+0x60], R3 ;  /* 0x00006003020015a7 */ /* 0x000f2200080011ff */
[----:B------:R-:W-:Y:S01]  /*7a10*/  BSSY B1, `(.L_x_118) ;  /* 0x0000014000017945 */ /* 0x000fe20003800000 */
[----:B----4-:R-:W-:Y:S03]  /*7a20*/  @P1 SEL R70, RZ, 0x1, !P0 ;  /* 0x00000001ff461807 */ /* 0x010fe60004000000 */
[----:B------:R-:W-:Y:S05]  /*7a30*/  @!P1 BRA `(.L_x_119) ;  /* 0x0000000000449947 */ /* 0x000fea0003800000 */
[----:B------:R-:W-:Y:S01]  /*7a40*/  ISETP.NE.AND P1, PT, R71, RZ, PT ;  /* 0x000000ff4700720c */ /* 0x000fe20003f25270 */
[----:B------:R-:W-:Y:S01]  /*7a50*/  BSSY B0, `(.L_x_120) ;  /* 0x0000009000007945 */ /* 0x000fe20003800000 */
[----:B------:R-:W-:Y:S11]  /*7a60*/  ISETP.NE.AND P0, PT, R70, RZ, PT ;  /* 0x000000ff4600720c */ /* 0x000ff60003f05270 */
[----:B-1----:R-:W-:Y:S05]  /*7a70*/  @P1 IMAD R20, R68, 0x1000, R104 ;  /* 0x0000100044141824 */ /* 0x002fea00078e0268 */
[----:B------:R-:W-:Y:S05]  /*7a80*/  @P1 IADD3 R3, PT, PT, R20, UR45, RZ ;  /* 0x0000002d14031c10 */ /* 0x000fea000fffe0ff */
[----:B------:R-:W-:Y:S01]  /*7a90*/  @P1 IMAD.IADD R3, R69, 0x1, R3 ;  /* 0x0000000145031824 */ /* 0x000fe200078e0203 */
[----:B------:R-:W-:Y:S06]  /*7aa0*/  @P0 BRA `(.L_x_121) ;  /* 0x00000000000c0947 */ /* 0x000fec0003800000 */
[----:B---3--:R-:W-:Y:S04]  /*7ab0*/  SHF.L.U32 R0, RZ, 0x1f, RZ ;  /* 0x0000001fff007819 */ /* 0x008fe800000006ff */
[----:B------:R-:W1:Y:S02]  /*7ac0*/  SYNCS.PHASECHK.TRANS64.TRYWAIT P0, [R2+URZ+0x60], R0 ;  /* 0x00006000020075a7 */ /* 0x000e6400080011ff */
[----:B-1----:R-:W-:Y:S05]  /*7ad0*/  @!P0 BRA `(.L_x_122) ;  /* 0x0000007400288947 */ /* 0x002fea0003800000 */
.L_x_121:
[----:B------:R-:W-:Y:S05]  /*7ae0*/  BSYNC B0 ;  /* 0x0000000000007941 */ /* 0x000fea0003800000 */
.L_x_120:
[----:B------:R-:W-:Y:S02]  /*7af0*/  ISETP.NE.AND P0, PT, R71, RZ, PT ;  /* 0x000000ff4700720c */ /* 0x000fe40003f05270 */
[----:B------:R-:W-:Y:S11]  /*7b00*/  IADD3 R68, PT, PT, R68, 0x1, RZ ;  /* 0x0000000144447810 */ /* 0x000ff60007ffe0ff */
[----:B------:R4:W1:Y:S04]  /*7b10*/  @P0 LDS.128 R60, [R20+UR45+0x200] ;  /* 0x0002002d143c0984 */ /* 0x0008680008000c00 */
[----:B------:R4:W1:Y:S04]  /*7b20*/  @P0 LDS.128 R72, [R20+UR45+0xa00] ;  /* 0x000a002d14480984 */ /* 0x0008680008000c00 */
[----:B------:R4:W1:Y:S04]  /*7b30*/  @P0 LDS.128 R64, [R3+0x200] ;  /* 0x0002000003400984 */ /* 0x0008680000000c00 */
[----:B------:R4:W1:Y:S02]  /*7b40*/  @P0 LDS.128 R76, [R3+0xa00] ;  /* 0x000a0000034c0984 */ /* 0x0008640000000c00 */
.L_x_119:
[----:B------:R-:W-:Y:S05]  /*7b50*/  BSYNC B1 ;  /* 0x0000000000017941 */ /* 0x000fea0003800000 */
.L_x_118:
[----:B----4-:R-:W-:Y:S05]  /*7b60*/  VIADD R3, R59, 0x400000 ;  /* 0x004000003b037836 */ /* 0x010fea0000000000 */
[----:B-1-3--:R-:W-:Y:S04]  /*7b70*/  SHF.R.U32.HI R0, RZ, 0x15, R3 ;  /* 0x00000015ff007819 */ /* 0x00afe80000011603 */
[----:B------:R-:W-:Y:S04]  /*7b80*/  LOP3.LUT R22, R0, 0x3, RZ, 0xc0, !PT ;  /* 0x0000000300167812 */ /* 0x000fe800078ec0ff */
[----:B------:R-:W-:Y:S11]  /*7b90*/  ISETP.NE.AND P0, PT, R98, R22, PT ;  /* 0x000000166200720c */ /* 0x000ff60003f05270 */
[----:B------:R-:W-:Y:S02]  /*7ba0*/  @!UPT UIADD3 URZ, UPT, UPT, URZ, URZ, URZ ;  /* 0x000000fffffff290 */ /* 0x000fe4000fffe0ff */
[----:B------:R-:W-:Y:S05]  /*7bb0*/  @P0 BRA `(.L_x_123) ;  /* 0x0000000000bc0947 */ /* 0x000fea0003800000 */
[----:B------:R-:W-:Y:S02]  /*7bc0*/  LOP3.LUT P0, RZ, R0, 0x3, R99, 0x48, !PT ;  /* 0x0000000300ff7812 */ /* 0x000fe40007804863 */
[----:B------:R-:W-:Y:S11]  /*7bd0*/  MOV R2, R3 ;  /* 0x0000000300027202 */ /* 0x000ff60000000f00 */
[----:B------:R-:W-:Y:S05]  /*7be0*/  @!P0 BRA `(.L_x_124) ;  /* 0x0000000000408947 */ /* 0x000fea0003800000 */
[----:B------:R-:W1:Y:S01]  /*7bf0*/  LDCU.64 UR8, c[0x4][0x70] ;  /* 0x01000e00ff0877ac */ /* 0x000e620008000a00 */
[----:B------:R-:W-:Y:S01]  /*7c00*/  MOV R15, 0x0 ;  /* 0x00000000000f7802 */ /* 0x000fe20000000f00 */
[----:B------:R-:W-:Y:S02]  /*7c10*/  HFMA2 R12, -RZ, RZ, 0, 5.9604644775390625e-08 ;  /* 0x00000001ff0c7431 */ /* 0x000fe400000001ff */
[----:B------:R-:W-:Y:S02]  /*7c20*/  IMAD.MOV.U32 R8, RZ, RZ, 0x192 ;  /* 0x00000192ff087424 */ /* 0x000fe400078e00ff */
[----:B------:R-:W-:Y:S01]  /*7c30*/  IMAD.MOV.U32 R13, RZ, RZ, RZ ;  /* 0x000000ffff0d7224 */ /* 0x000fe200078e00ff */
[----:B------:R-:W3:Y:S01]  /*7c40*/  LDCU.64 UR6, c[0x4][0x78] ;  /* 0x01000f00ff0677ac */ /* 0x000ee20008000a00 */
[----:B------:R-:W4:Y:S01]  /*7c50*/  LDC.64 R14, c[0x4][R15] ;  /* 0x010000000f0e7b82 */ /* 0x000f220000000a00 */
[----:B------:R-:W5:Y:S01]  /*7c60*/  LDCU.64 UR4, c[0x4][0x10] ;  /* 0x01000200ff0477ac */ /* 0x000f620008000a00 */
[----:B-1----:R-:W-:Y:S01]  /*7c70*/  MOV R5, UR9 ;  /* 0x0000000900057c02 */ /* 0x002fe20008000f00 */
[----:B------:R-:W-:Y:S01]  /*7c80*/  IMAD.U32 R4, RZ, RZ, UR8 ;  /* 0x00000008ff047e24 */ /* 0x000fe2000f8e00ff */
[----:B---3--:R-:W-:Y:S01]  /*7c90*/  MOV R7, UR7 ;  /* 0x0000000700077c02 */ /* 0x008fe20008000f00 */
[----:B------:R-:W-:Y:S01]  /*7ca0*/  IMAD.U32 R6, RZ, RZ, UR6 ;  /* 0x00000006ff067e24 */ /* 0x000fe2000f8e00ff */
[----:B-----5:R-:W-:Y:S01]  /*7cb0*/  MOV R11, UR5 ;  /* 0x00000005000b7c02 */ /* 0x020fe20008000f00 */
[----:B------:R-:W-:Y:S02]  /*7cc0*/  IMAD.U32 R10, RZ, RZ, UR4 ;  /* 0x00000004ff0a7e24 */ /* 0x000fe4000f8e00ff */
[----:B------:R-:W-:Y:S07]  /*7cd0*/  LEPC R20, `(.L_x_124) ;  /* 0x000000001014794e */ /* 0x000fee0000000000 */
[----:B--2-4-:R-:W-:Y:S05]  /*7ce0*/  CALL.ABS.NOINC R14 ;  /* 0x000000000e007343 */ /* 0x014fea0003c00000 */
.L_x_124:
        /* <DEDUP_REMOVED lines=23> */
.L_x_125:
[----:B------:R-:W-:Y:S05]  /*7e60*/  WARPSYNC.ALL ;  /* 0x0000000000007948 */ /* 0x000fea0003800000 */
[----:B------:R-:W-:Y:S11]  /*7e70*/  R2UR UR4, R2 ;  /* 0x00000000020472ca */ /* 0x000ff600000e0000 */
[----:B------:R-:W-:Y:S02]  /*7e80*/  @!UPT UIADD3 URZ, UPT, UPT, URZ, URZ, URZ ;  /* 0x000000fffffff290 */ /* 0x000fe4000fffe0ff */
[----:B------:R-:W1:Y:S02]  /*7e90*/  LDTM.x16 R4, tmem[UR4+0x40] ;  /* 0x00004004000479ee */ /* 0x000e640008240000 */
[----:B-1----:R-:W-:Y:S01]  /*7ea0*/  NOP ;  /* 0x0000000000007918 */ /* 0x002fe20000000000 */
.L_x_123:
[----:B------:R-:W-:Y:S01]  /*7eb0*/  ISETP.NE.AND P2, PT, R105, RZ, PT ;  /* 0x000000ff6900720c */ /* 0x000fe20003f45270 */
[----:B------:R-:W-:Y:S01]  /*7ec0*/  FMUL R0, R52, R24 ;  /* 0x0000001834007220 */ /* 0x000fe20000400000 */
[----:B------:R-:W-:Y:S01]  /*7ed0*/  SHF.L.U32 R3, R60, 0x10, RZ ;  /* 0x000000103c037819 */ /* 0x000fe200000006ff */
[----:B------:R-:W-:Y:S01]  /*7ee0*/  FMUL R2, R52, R25 ;  /* 0x0000001934027220 */ /* 0x000fe20000400000 */
[----:B------:R-:W-:Y:S02]  /*7ef0*/  LOP3.LUT R20, R60, 0xffff0000, RZ, 0xc0, !PT ;  /* 0xffff00003c147812 */ /* 0x000fe400078ec0ff */
[----:B------:R-:W-:Y:S01]  /*7f00*/  SHF.L.U32 R21, R61, 0x10, RZ ;  /* 0x000000103d157819 */ /* 0x000fe200000006ff */
[C---:B------:R-:W-:Y:S01]  /*7f10*/  FFMA R0, R53.reuse, R3, R0 ;  /* 0x0000000335007223 */ /* 0x040fe20000000000 */
[----:B------:R-:W-:Y:S01]  /*7f20*/  ISETP.NE.AND P1, PT, R98, R22, PT ;  /* 0x000000166200720c */ /* 0x000fe20003f25270 */
[C---:B------:R-:W-:Y:S01]  /*7f30*/  FFMA R2, R53.reuse, R20, R2 ;  /* 0x0000001435027223 */ /* 0x040fe20000000002 */
[----:B------:R-:W-:Y:S01]  /*7f40*/  MOV R20, UR57 ;  /* 0x0000003900147c02 */ /* 0x000fe20008000f00 */
[----:B------:R-:W-:Y:S01]  /*7f50*/  FMUL R3, R52, R26 ;  /* 0x0000001a34037220 */ /* 0x000fe20000400000 */
[----:B------:R-:W-:Y:S02]  /*7f60*/  SHF.L.U32 R22, R62, 0x10, RZ ;  /* 0x000000103e167819 */ /* 0x000fe400000006ff */
[----:B------:R-:W-:Y:S01]  /*7f70*/  @P2 LEA R20, R20, UR45, 0x3 ;  /* 0x0000002d14142c11 */ /* 0x000fe2000f8e18ff */
[----:B------:R-:W-:Y:S01]  /*7f80*/  FFMA R3, R53, R21, R3 ;  /* 0x0000001535037223 */ /* 0x000fe20000000003 */
[----:B------:R-:W-:Y:S01]  /*7f90*/  F2FP.BF16.F32.PACK_AB R108, R2, R0 ;  /* 0x00000000026c723e */ /* 0x000fe200000010ff */
[C---:B------:R-:W-:Y:S01]  /*7fa0*/  FMUL R0, R52.reuse, R27 ;  /* 0x0000001b34007220 */ /* 0x040fe20000400000 */
[----:B------:R-:W-:Y:S01]  /*7fb0*/  LOP3.LUT R21, R61, 0xffff0000, RZ, 0xc0, !PT ;  /* 0xffff00003d157812 */ /* 0x000fe200078ec0ff */
[----:B------:R-:W-:Y:S01]  /*7fc0*/  FMUL R2, R52, R28 ;  /* 0x0000001c34027220 */ /* 0x000fe20000400000 */
[----:B------:R-:W-:Y:S01]  /*7fd0*/  @P2 IADD3 R40, PT, PT, R20, 0x80, RZ ;  /* 0x0000008014282810 */ /* 0x000fe20007ffe0ff */
[----:B------:R-:W-:Y:S01]  /*7fe0*/  FMUL R20, R52, R29 ;  /* 0x0000001d34147220 */ /* 0x000fe20000400000 */
[----:B------:R-:W-:Y:S01]  /*7ff0*/  LOP3.LUT R23, R62, 0xffff0000, RZ, 0xc0, !PT ;  /* 0xffff00003e177812 */ /* 0x000fe200078ec0ff */
[C---:B------:R-:W-:Y:S01]  /*8000*/  FFMA R0, R53.reuse, R21, R0 ;  /* 0x0000001535007223 */ /* 0x040fe20000000000 */
[----:B------:R-:W-:Y:S01]  /*8010*/  MOV R106, UR37 ;  /* 0x00000025006a7c02 */ /* 0x000fe20008000f00 */
[C---:B------:R-:W-:Y:S01]  /*8020*/  FFMA R2, R53.reuse, R22, R2 ;  /* 0x0000001635027223 */ /* 0x040fe20000000002 */
[----:B------:R-:W-:Y:S01]  /*8030*/  LOP3.LUT R41, R66, 0xffff0000, RZ, 0xc0, !PT ;  /* 0xffff000042297812 */ /* 0x000fe200078ec0ff */
[----:B------:R-:W-:Y:S01]  /*8040*/  FFMA R20, R53, R23, R20 ;  /* 0x0000001735147223 */ /* 0x000fe20000000014 */
[----:B------:R-:W-:Y:S01]  /*8050*/  @P2 PRMT R106, R106, 0x654, R40 ;  /* 0x000006546a6a2816 */ /* 0x000fe20000000028 */
[C---:B------:R-:W-:Y:S01]  /*8060*/  FMUL R21, R52.reuse, R30 ;  /* 0x0000001e34157220 */ /* 0x040fe20000400000 */
[C---:B------:R-:W-:Y:S01]  /*8070*/  SHF.L.U32 R23, R63.reuse, 0x10, RZ ;  /* 0x000000103f177819 */ /* 0x040fe200000006ff */
[----:B------:R-:W-:Y:S01]  /*8080*/  FMUL R22, R52, R31 ;  /* 0x0000001f34167220 */ /* 0x000fe20000400000 */
[----:B------:R-:W-:Y:S02]  /*8090*/  LOP3.LUT R40, R63, 0xffff0000, RZ, 0xc0, !PT ;  /* 0xffff00003f287812 */ /* 0x000fe400078ec0ff */
[----:B------:R-:W-:Y:S01]  /*80a0*/  F2FP.BF16.F32.PACK_AB R110, R20, R2 ;  /* 0x00000002146e723e */ /* 0x000fe200000010ff */
[C---:B------:R-:W-:Y:S01]  /*80b0*/  FFMA R21, R53.reuse, R23, R21 ;  /* 0x0000001735157223 */ /* 0x040fe20000000015 */
[----:B------:R-:W-:Y:S01]  /*80c0*/  F2FP.BF16.F32.PACK_AB R109, R0, R3 ;  /* 0x00000003006d723e */ /* 0x000fe200000010ff */
[----:B------:R-:W-:Y:S01]  /*80d0*/  FFMA R22, R53, R40, R22 ;  /* 0x0000002835167223 */ /* 0x000fe20000000016 */
[----:B------:R-:W-:Y:S01]  /*80e0*/  SHF.L.U32 R20, R64, 0x10, RZ ;  /* 0x0000001040147819 */ /* 0x000fe200000006ff */
[----:B------:R-:W-:Y:S01]  /*80f0*/  FMUL R0, R52, R32 ;  /* 0x0000002034007220 */ /* 0x000fe20000400000 */
[----:B------:R-:W-:Y:S01]  /*8100*/  LOP3.LUT R23, R64, 0xffff0000, RZ, 0xc0, !PT ;  /* 0xffff000040177812 */ /* 0x000fe200078ec0ff */
[C---:B------:R-:W-:Y:S01]  /*8110*/  FMUL R2, R52.reuse, R33 ;  /* 0x0000002134027220 */ /* 0x040fe20000400000 */
[----:B------:R-:W-:Y:S01]  /*8120*/  SHF.L.U32 R40, R65, 0x10, RZ ;  /* 0x0000001041287819 */ /* 0x000fe200000006ff */
[----:B------:R-:W-:Y:S01]  /*8130*/  FMUL R3, R52, R34 ;  /* 0x0000002234037220 */ /* 0x000fe20000400000 */
[----:B------:R-:W-:Y:S01]  /*8140*/  F2FP.BF16.F32.PACK_AB R111, R22, R21 ;  /* 0x00000015166f723e */ /* 0x000fe200000010ff */
[----:B------:R-:W-:Y:S01]  /*8150*/  FFMA R0, R53, R20, R0 ;  /* 0x0000001435007223 */ /* 0x000fe20000000000 */
[----:B------:R-:W-:Y:S01]  /*8160*/  LOP3.LUT R42, R77, 0xffff0000, RZ, 0xc0, !PT ;  /* 0xffff00004d2a7812 */ /* 0x000fe200078ec0ff */
[----:B------:R-:W-:Y:S01]  /*8170*/  FFMA R2, R53, R23, R2 ;  /* 0x0000001735027223 */ /* 0x000fe20000000002 */
[----:B------:R-:W-:Y:S01]  /*8180*/  LOP3.LUT R23, R65, 0xffff0000, RZ, 0xc0, !PT ;  /* 0xffff000041177812 */ /* 0x000fe200078ec0ff */
[C---:B------:R-:W-:Y:S01]  /*8190*/  FFMA R3, R53.reuse, R40, R3 ;  /* 0x0000002835037223 */ /* 0x040fe20000000003 */
[----:B------:R-:W-:Y:S01]  /*81a0*/  SHF.L.U32 R40, R66, 0x10, RZ ;  /* 0x0000001042287819 */ /* 0x000fe200000006ff */
[----:B------:R-:W-:Y:S01]  /*81b0*/  FMUL R20, R52, R35 ;  /* 0x0000002334147220 */ /* 0x000fe20000400000 */
[----:B------:R-:W-:Y:S01]  /*81c0*/  F2FP.BF16.F32.PACK_AB R112, R2, R0 ;  /* 0x000000000270723e */ /* 0x000fe200000010ff */
[----:B------:R-:W-:Y:S01]  /*81d0*/  FMUL R21, R52, R36 ;  /* 0x0000002434157220 */ /* 0x000fe20000400000 */
[----:B------:R-:W-:Y:S01]  /*81e0*/  SHF.L.U32 R54, R78, 0x10, RZ ;  /* 0x000000104e367819 */ /* 0x000fe200000006ff */
[----:B------:R-:W-:Y:S01]  /*81f0*/  FMUL R22, R52, R37 ;  /* 0x0000002534167220 */ /* 0x000fe20000400000 */
[----:B------:R-:W-:Y:S01]  /*8200*/  LOP3.LUT R55, R78, 0xffff0000, RZ, 0xc0, !PT ;  /* 0xffff00004e377812 */ /* 0x000fe200078ec0ff */
[----:B------:R-:W-:Y:S01]  /*8210*/  FFMA R20, R53, R23, R20 ;  /* 0x0000001735147223 */ /* 0x000fe20000000014 */
[----:B------:R-:W-:Y:S01]  /*8220*/  SHF.L.U32 R23, R67, 0x10, RZ ;  /* 0x0000001043177819 */ /* 0x000fe200000006ff */
[----:B------:R-:W-:Y:S01]  /*8230*/  FFMA R21, R53, R40, R21 ;  /* 0x0000002835157223 */ /* 0x000fe20000000015 */
[----:B------:R-:W-:Y:S01]  /*8240*/  LOP3.LUT R40, R67, 0xffff0000, RZ, 0xc0, !PT ;  /* 0xffff000043287812 */ /* 0x000fe200078ec0ff */
[C---:B------:R-:W-:Y:S01]  /*8250*/  FFMA R22, R53.reuse, R41, R22 ;  /* 0x0000002935167223 */ /* 0x040fe20000000016 */
[----:B------:R-:W-:Y:S01]  /*8260*/  F2FP.BF16.F32.PACK_AB R113, R20, R3 ;  /* 0x000000031471723e */ /* 0x000fe200000010ff */
[----:B------:R-:W-:Y:S01]  /*8270*/  FMUL R0, R52, R38 ;  /* 0x0000002634007220 */ /* 0x000fe20000400000 */
[----:B------:R-:W-:Y:S01]  /*8280*/  LOP3.LUT R41, R74, 0xffff0000, RZ, 0xc0, !PT ;  /* 0xffff00004a297812 */ /* 0x000fe200078ec0ff */
[----:B------:R-:W-:Y:S01]  /*8290*/  FMUL R2, R52, R39 ;  /* 0x0000002734027220 */ /* 0x000fe20000400000 */
[----:B------:R-:W-:Y:S01]  /*82a0*/  F2FP.BF16.F32.PACK_AB R114, R22, R21 ;  /* 0x000000151672723e */ /* 0x000fe200000010ff */
[----:B------:R1:W-:Y:S01]  /*82b0*/  @!P1 STS.128 [R104+UR45+0x1200], R108 ;  /* 0x0012006c68009988 */ /* 0x0003e20008000c2d */
[C---:B------:R-:W-:Y:S01]  /*82c0*/  SHF.L.U32 R22, R72.reuse, 0x10, RZ ;  /* 0x0000001048167819 */ /* 0x040fe200000006ff */
[C---:B------:R-:W-:Y:S01]  /*82d0*/  FFMA R0, R53.reuse, R23, R0 ;  /* 0x0000001735007223 */ /* 0x040fe20000000000 */
[----:B------:R-:W-:Y:S01]  /*82e0*/  LOP3.LUT R23, R72, 0xffff0000, RZ, 0xc0, !PT ;  /* 0xffff000048177812 */ /* 0x000fe200078ec0ff */
[----:B------:R-:W-:Y:S01]  /*82f0*/  FFMA R2, R53, R40, R2 ;  /* 0x0000002835027223 */ /* 0x000fe20000000002 */
[----:B------:R-:W-:Y:S01]  /*8300*/  SHF.L.U32 R40, R73, 0x10, RZ ;  /* 0x0000001049287819 */ /* 0x000fe200000006ff */
[C---:B------:R-:W-:Y:S01]  /*8310*/  FMUL R3, R52.reuse, R4 ;  /* 0x0000000434037220 */ /* 0x040fe20000400000 */
[C---:B------:R-:W-:Y:S01]  /*8320*/  SHF.L.U32 R56, R79.reuse, 0x10, RZ ;  /* 0x000000104f387819 */ /* 0x040fe200000006ff */
[----:B------:R-:W-:Y:S01]  /*8330*/  FMUL R20, R52, R5 ;  /* 0x0000000534147220 */ /* 0x000fe20000400000 */
[----:B------:R-:W-:Y:S01]  /*8340*/  F2FP.BF16.F32.PACK_AB R115, R2, R0 ;  /* 0x000000000273723e */ /* 0x000fe200000010ff */
[----:B------:R-:W-:Y:S01]  /*8350*/  FMUL R21, R52, R6 ;  /* 0x0000000634157220 */ /* 0x000fe20000400000 */
[----:B------:R-:W-:Y:S01]  /*8360*/  LOP3.LUT R57, R79, 0xffff0000, RZ, 0xc0, !PT ;  /* 0xffff00004f397812 */ /* 0x000fe200078ec0ff */
[C---:B------:R-:W-:Y:S01]  /*8370*/  FFMA R3, R53.reuse, R22, R3 ;  /* 0x0000001635037223 */ /* 0x040fe20000000003 */
[----:B------:R-:W-:Y:S01]  /*8380*/  FFMA R20, R53, R23, R20 ;  /* 0x0000001735147223 */ /* 0x000fe20000000014 */
[----:B------:R1:W-:Y:S01]  /*8390*/  @!P1 STS.128 [R103+0x1200], R112 ;  /* 0x0012007067009388 */ /* 0x0003e20000000c00 */
[----:B------:R-:W-:Y:S01]  /*83a0*/  LOP3.LUT R23, R73, 0xffff0000, RZ, 0xc0, !PT ;  /* 0xffff000049177812 */ /* 0x000fe200078ec0ff */
[C---:B------:R-:W-:Y:S01]  /*83b0*/  FFMA R21, R53.reuse, R40, R21 ;  /* 0x0000002835157223 */ /* 0x040fe20000000015 */
[----:B------:R-:W-:Y:S01]  /*83c0*/  SHF.L.U32 R40, R74, 0x10, RZ ;  /* 0x000000104a287819 */ /* 0x000fe200000006ff */
[----:B------:R-:W-:Y:S01]  /*83d0*/  FMUL R0, R52, R7 ;  /* 0x0000000734007220 */ /* 0x000fe20000400000 */
[----:B------:R-:W-:Y:S01]  /*83e0*/  F2FP.BF16.F32.PACK_AB R116, R20, R3 ;  /* 0x000000031474723e */ /* 0x000fe200000010ff */
[----:B------:R-:W-:Y:S01]  /*83f0*/  FMUL R2, R52, R8 ;  /* 0x0000000834027220 */ /* 0x000fe20000400000 */
[----:B------:R-:W-:Y:S01]  /*8400*/  ISETP.NE.AND P0, PT, R98, RZ, PT ;  /* 0x000000ff6200720c */ /* 0x000fe20003f05270 */
[C---:B------:R-:W-:Y:S01]  /*8410*/  FMUL R22, R52.reuse, R9 ;  /* 0x0000000934167220 */ /* 0x040fe20000400000 */
[C---:B------:R-:W-:Y:S01]  /*8420*/  FFMA R0, R53.reuse, R23, R0 ;  /* 0x0000001735007223 */ /* 0x040fe20000000000 */
[----:B------:R-:W-:Y:S01]  /*8430*/  FFMA R2, R53, R40, R2 ;  /* 0x0000002835027223 */ /* 0x000fe20000000002 */
[C---:B------:R-:W-:Y:S01]  /*8440*/  SHF.L.U32 R23, R75.reuse, 0x10, RZ ;  /* 0x000000104b177819 */ /* 0x040fe200000006ff */
[C---:B------:R-:W-:Y:S01]  /*8450*/  FMUL R3, R52.reuse, R10 ;  /* 0x0000000a34037220 */ /* 0x040fe20000400000 */
[----:B------:R-:W-:Y:S01]  /*8460*/  LOP3.LUT R40, R75, 0xffff0000, RZ, 0xc0, !PT ;  /* 0xffff00004b287812 */ /* 0x000fe200078ec0ff */
[C---:B------:R-:W-:Y:S01]  /*8470*/  FFMA R22, R53.reuse, R41, R22 ;  /* 0x0000002935167223 */ /* 0x040fe20000000016 */
[----:B------:R-:W-:Y:S01]  /*8480*/  FMUL R20, R52, R11 ;  /* 0x0000000b34147220 */ /* 0x000fe20000400000 */
[C---:B------:R-:W-:Y:S01]  /*8490*/  FFMA R3, R53.reuse, R23, R3 ;  /* 0x0000001735037223 */ /* 0x040fe20000000003 */
        /* <DEDUP_REMOVED lines=27> */
[----:B------:R-:W-:Y:S02]  /*8650*/  F2FP.BF16.F32.PACK_AB R23, R42, R41 ;  /* 0x000000292a17723e */ /* 0x000fe400000010ff */
[----:B------:R-:W-:Y:S02]  /*8660*/  LEA R0, R68, UR45, 0x3 ;  /* 0x0000002d44007c11 */ /* 0x000fe4000f8e18ff */
[----:B------:R-:W-:Y:S01]  /*8670*/  @P2 SHF.L.U32 R2, RZ, 0x1f, RZ ;  /* 0x0000001fff022819 */ /* 0x000fe200000006ff */
[----:B------:R1:W-:Y:S01]  /*8680*/  @!P1 STS.128 [R103+0x1a00], R20 ;  /* 0x001a001467009388 */ /* 0x0003e20000000c00 */
[----:B------:R-:W-:Y:S01]  /*8690*/  @!PT LDS RZ, [RZ] ;  /* 0x00000000fffff984 */ /* 0x000fe20000000800 */
[----:B------:R-:W-:Y:S01]  /*86a0*/  @!PT LDS RZ, [RZ] ;  /* 0x00000000fffff984 */ /* 0x000fe20000000800 */
[----:B------:R-:W-:Y:S01]  /*86b0*/  @!PT LDS RZ, [RZ] ;  /* 0x00000000fffff984 */ /* 0x000fe20000000800 */
[----:B------:R-:W-:Y:S01]  /*86c0*/  @!PT LDS RZ, [RZ] ;  /* 0x00000000fffff984 */ /* 0x000fe20000000800 */
[----:B------:R3:W-:Y:S07]  /*86d0*/  MEMBAR.ALL.CTA ;  /* 0x0000000000007992 */ /* 0x0007ee0000008000 */
[----:B---3--:R-:W3:Y:S02]  /*86e0*/  FENCE.VIEW.ASYNC.S ;  /* 0x00000000000073c6 */ /* 0x008ee40000000000 */
[----:B------:R-:W-:Y:S05]  /*86f0*/  WARPSYNC.ALL ;  /* 0x0000000000007948 */ /* 0x000fea0003800000 */
[----:B------:R-:W-:Y:S01]  /*8700*/  BSSY.RECONVERGENT B0, `(.L_x_126) ;  /* 0x0000011000007945 */ /* 0x000fe20003800200 */
[----:B---3--:R-:W-:Y:S06]  /*8710*/  BAR.SYNC.DEFER_BLOCKING 0x1, 0x80 ;  /* 0x0042000000007b1d */ /* 0x008fec0000010000 */
[----:B------:R-:W-:Y:S05]  /*8720*/  @P0 BRA `(.L_x_127) ;  /* 0x0000000000380947 */ /* 0x000fea0003800000 */
[----:B------:R-:W-:Y:S02]  /*8730*/  UIADD3 UR12, UP0, UPT, UR58, 0xa80, URZ ;  /* 0x00000a803a0c7890 */ /* 0x000fe4000ff1e0ff */
[----:B------:R-:W-:Y:S02]  /*8740*/  UIADD3 UR10, UPT, UPT, UR42, 0x40, URZ ;  /* 0x000000402a0a7890 */ /* 0x000fe4000fffe0ff */
[----:B------:R-:W-:Y:S02]  /*8750*/  UIADD3 UR8, UPT, UPT, UR45, 0x1200, URZ ;  /* 0x000012002d087890 */ /* 0x000fe4000fffe0ff */
[----:B------:R-:W-:Y:S01]  /*8760*/  UIADD3.X UR13, UPT, UPT, URZ, UR59, URZ, UP0, !UPT ;  /* 0x0000003bff0d7290 */ /* 0x000fe200087fe4ff */
[----:B------:R-:W-:Y:S01]  /*8770*/  UMOV UR9, UR41 ;  /* 0x0000002900097c82 */ /* 0x000fe20008000000 */
[----:B------:R-:W-:Y:S01]  /*8780*/  UMOV UR11, UR44 ;  /* 0x0000002c000b7c82 */ /* 0x000fe20008000000 */
[----:B------:R-:W-:Y:S02]  /*8790*/  UIADD3 UR5, UPT, UPT, UR41, 0x40, URZ ;  /* 0x0000004029057890 */ /* 0x000fe4000fffe0ff */
[----:B------:R-:W-:Y:S01]  /*87a0*/  UIADD3 UR4, UPT, UPT, UR45, 0x1a00, URZ ;  /* 0x00001a002d047890 */ /* 0x000fe2000fffe0ff */
[----:B------:R-:W-:Y:S03]  /*87b0*/  UMOV UR7, UR44 ;  /* 0x0000002c00077c82 */ /* 0x000fe60008000000 */
[----:B------:R3:W-:Y:S01]  /*87c0*/  UTMASTG.3D [UR8], [UR12] ;  /* 0x000000080c0073b5 */ /* 0x0007e20008010000 */
[----:B------:R-:W-:Y:S04]  /*87d0*/  UMOV UR6, UR10 ;  /* 0x0000000a00067c82 */ /* 0x000fe80008000000 */
[----:B------:R3:W-:Y:S01]  /*87e0*/  UTMASTG.3D [UR4], [UR12] ;  /* 0x000000040c0073b5 */ /* 0x0007e20008010000 */
[----:B------:R0:W-:Y:S01]  /*87f0*/  UTMACMDFLUSH ;  /* 0x00000000000079b7 */ /* 0x0001e20000000000 */
[----:B---3--:R-:W-:Y:S04]  /*8800*/  DEPBAR.LE SB0, 0x1 ;  /* 0x000080400000791a */ /* 0x008fe80000000000 */
.L_x_127:
[----:B------:R-:W-:Y:S05]  /*8810*/  BSYNC.RECONVERGENT B0 ;  /* 0x0000000000007941 */ /* 0x000fea0003800200 */
.L_x_126:
[----:B------:R-:W-:Y:S01]  /*8820*/  BAR.SYNC.DEFER_BLOCKING 0x1, 0x80 ;  /* 0x0042000000007b1d */ /* 0x000fe20000010000 */
[----:B------:R-:W-:Y:S01]  /*8830*/  UIADD3 UR43, UPT, UPT, UR57, 0x1, URZ ;  /* 0x00000001392b7890 */ /* 0x000fe2000fffe0ff */
[----:B-1----:R-:W-:Y:S01]  /*8840*/  VIADD R23, R59, 0x10 ;  /* 0x000000103b177836 */ /* 0x002fe20000000000 */
[----:B------:R-:W-:Y:S02]  /*8850*/  UIADD3 UR53, UPT, UPT, UR41, 0x10, URZ ;  /* 0x0000001029357890 */ /* 0x000fe4000fffe0ff */
[----:B------:R-:W-:Y:S02]  /*8860*/  UISETP.NE.AND UP0, UPT, UR43, 0x4, UPT ;  /* 0x000000042b00788c */ /* 0x000fe4000bf05270 */
[----:B------:R-:W-:Y:S02]  /*8870*/  SHF.R.U32.HI R21, RZ, 0x15, R23 ;  /* 0x00000015ff157819 */ /* 0x000fe40000011617 */
[----:B------:R-:W-:Y:S02]  /*8880*/  USEL UR43, UR43, URZ, UP0 ;  /* 0x000000ff2b2b7287 */ /* 0x000fe40008000000 */
[----:B------:R-:W-:Y:S01]  /*8890*/  LOP3.LUT R22, R21, 0x3, RZ, 0xc0, !PT ;  /* 0x0000000315167812 */ /* 0x000fe200078ec0ff */
[----:B------:R1:W-:Y:S01]  /*88a0*/  @P2 SYNCS.ARRIVE.TRANS64.RED.A1T0 RZ, [R106+URZ], RZ ;  /* 0x000000ff6aff29a7 */ /* 0x0003e200081004ff */
[----:B------:R-:W-:Y:S01]  /*88b0*/  BSSY B1, `(.L_x_128) ;  /* 0x0000015000017945 */ /* 0x000fe20003800000 */
[----:B------:R-:W3:Y:S02]  /*88c0*/  @P2 SYNCS.PHASECHK.TRANS64.TRYWAIT P0, [R0+URZ+0x60], R2 ;  /* 0x00006002000025a7 */ /* 0x000ee400080011ff */
[----:B---3--:R-:W-:Y:S01]  /*88d0*/  @P2 SEL R70, RZ, 0x1, !P0 ;  /* 0x00000001ff462807 */ /* 0x008fe20004000000 */
[----:B-1----:R-:W-:Y:S06]  /*88e0*/  @!P2 BRA `(.L_x_129) ;  /* 0x000000000044a947 */ /* 0x002fec0003800000 */
[----:B------:R-:W-:Y:S01]  /*88f0*/  ISETP.NE.AND P1, PT, R71, RZ, PT ;  /* 0x000000ff4700720c */ /* 0x000fe20003f25270 */
[----:B------:R-:W-:Y:S01]  /*8900*/  BSSY B0, `(.L_x_130) ;  /* 0x0000009000007945 */ /* 0x000fe20003800000 */
[----:B------:R-:W-:Y:S11]  /*8910*/  ISETP.NE.AND P0, PT, R70, RZ, PT ;  /* 0x000000ff4600720c */ /* 0x000ff60003f05270 */
[----:B------:R-:W-:Y:S05]  /*8920*/  @P1 IMAD R3, R68, 0x1000, R104 ;  /* 0x0000100044031824 */ /* 0x000fea00078e0268 */
[----:B------:R-:W-:Y:S05]  /*8930*/  @P1 IADD3 R2, PT, PT, R3, UR45, RZ ;  /* 0x0000002d03021c10 */ /* 0x000fea000fffe0ff */
[----:B------:R-:W-:Y:S01]  /*8940*/  @P1 IMAD.IADD R2, R69, 0x1, R2 ;  /* 0x0000000145021824 */ /* 0x000fe200078e0202 */
[----:B------:R-:W-:Y:S06]  /*8950*/  @P0 BRA `(.L_x_131) ;  /* 0x00000000000c0947 */ /* 0x000fec0003800000 */
[----:B------:R-:W-:Y:S04]  /*8960*/  SHF.L.U32 R20, RZ, 0x1f, RZ ;  /* 0x0000001fff147819 */ /* 0x000fe800000006ff */
[----:B------:R-:W1:Y:S02]  /*8970*/  SYNCS.PHASECHK.TRANS64.TRYWAIT P0, [R0+URZ+0x60], R20 ;  /* 0x00006014000075a7 */ /* 0x000e6400080011ff */
[----:B-1----:R-:W-:Y:S05]  /*8980*/  @!P0 BRA `(.L_x_132) ;  /* 0x0000006400908947 */ /* 0x002fea0003800000 */
.L_x_131:
[----:B------:R-:W-:Y:S05]  /*8990*/  BSYNC B0 ;  /* 0x0000000000007941 */ /* 0x000fea0003800000 */
.L_x_130:
[----:B------:R-:W-:Y:S02]  /*89a0*/  ISETP.NE.AND P0, PT, R71, RZ, PT ;  /* 0x000000ff4700720c */ /* 0x000fe40003f05270 */
[----:B------:R-:W-:Y:S11]  /*89b0*/  IADD3 R68, PT, PT, R68, 0x1, RZ ;  /* 0x0000000144447810 */ /* 0x000ff60007ffe0ff */
[----:B------:R3:W4:Y:S04]  /*89c0*/  @P0 LDS.128 R60, [R3+UR45+0x200] ;  /* 0x0002002d033c0984 */ /* 0x0007280008000c00 */
[----:B------:R3:W1:Y:S04]  /*89d0*/  @P0 LDS.128 R72, [R3+UR45+0xa00] ;  /* 0x000a002d03480984 */ /* 0x0006680008000c00 */
[----:B------:R3:W1:Y:S04]  /*89e0*/  @P0 LDS.128 R64, [R2+0x200] ;  /* 0x0002000002400984 */ /* 0x0006680000000c00 */
[----:B------:R3:W1:Y:S02]  /*89f0*/  @P0 LDS.128 R76, [R2+0xa00] ;  /* 0x000a0000024c0984 */ /* 0x0006640000000c00 */
.L_x_129:
[----:B------:R-:W-:Y:S05]  /*8a00*/  BSYNC B1 ;  /* 0x0000000000017941 */ /* 0x000fea0003800000 */
.L_x_128:
[----:B------:R-:W-:Y:S11]  /*8a10*/  ISETP.NE.AND P0, PT, R98, R22, PT ;  /* 0x000000166200720c */ /* 0x000ff60003f05270 */
[----:B------:R-:W-:Y:S02]  /*8a20*/  @!UPT UIADD3 URZ, UPT, UPT, URZ, URZ, URZ ;  /* 0x000000fffffff290 */ /* 0x000fe4000fffe0ff */
[----:B------:R-:W-:Y:S05]  /*8a30*/  @P0 BRA `(.L_x_133) ;  /* 0x0000000000bc0947 */ /* 0x000fea0003800000 */
[----:B------:R-:W-:Y:S11]  /*8a40*/  LOP3.LUT P0, RZ, R21, 0x3, R99, 0x48, !PT ;  /* 0x0000000315ff7812 */ /* 0x000ff60007804863 */
[----:B------:R-:W-:Y:S02]  /*8a50*/  @!UPT UIADD3 URZ, UPT, UPT, URZ, URZ, URZ ;  /* 0x000000fffffff290 */ /* 0x000fe4000fffe0ff */
[----:B------:R-:W-:Y:S05]  /*8a60*/  @!P0 BRA `(.L_x_134) ;  /* 0x0000000000408947 */ /* 0x000fea0003800000 */
[----:B------:R-:W5:Y:S01]  /*8a70*/  LDCU.64 UR8, c[0x4][0x70] ;  /* 0x01000e00ff0877ac */ /* 0x000f620008000a00 */
[----:B---3--:R-:W-:Y:S01]  /*8a80*/  MOV R3, 0x0 ;  /* 0x0000000000037802 */ /* 0x008fe20000000f00 */
[----:B------:R-:W-:Y:S02]  /*8a90*/  HFMA2 R12, -RZ, RZ, 0, 5.9604644775390625e-08 ;  /* 0x00000001ff0c7431 */ /* 0x000fe400000001ff */
[----:B------:R-:W-:Y:S02]  /*8aa0*/  IMAD.MOV.U32 R8, RZ, RZ, 0x192 ;  /* 0x00000192ff087424 */ /* 0x000fe400078e00ff */
[----:B------:R-:W-:Y:S01]  /*8ab0*/  IMAD.MOV.U32 R13, RZ, RZ, RZ ;  /* 0x000000ffff0d7224 */ /* 0x000fe200078e00ff */
[----:B------:R-:W3:Y:S01]  /*8ac0*/  LDCU.64 UR6, c[0x4][0x78] ;  /* 0x01000f00ff0677ac */ /* 0x000ee20008000a00 */
[----:B------:R-:W1:Y:S01]  /*8ad0*/  LDC.64 R2, c[0x4][R3] ;  /* 0x0100000003027b82 */ /* 0x000e620000000a00 */
[----:B------:R-:W2:Y:S01]  /*8ae0*/  LDCU.64 UR4, c[0x4][0x10] ;  /* 0x01000200ff0477ac */ /* 0x000ea20008000a00 */
[----:B-----5:R-:W-:Y:S01]  /*8af0*/  MOV R5, UR9 ;  /* 0x0000000900057c02 */ /* 0x020fe20008000f00 */
[----:B------:R-:W-:Y:S01]  /*8b00*/  IMAD.U32 R4, RZ, RZ, UR8 ;  /* 0x00000008ff047e24 */ /* 0x000fe2000f8e00ff */
[----:B---3--:R-:W-:Y:S01]  /*8b10*/  MOV R7, UR7 ;  /* 0x0000000700077c02 */ /* 0x008fe20008000f00 */
[----:B------:R-:W-:Y:S01]  /*8b20*/  IMAD.U32 R6, RZ, RZ, UR6 ;  /* 0x00000006ff067e24 */ /* 0x000fe2000f8e00ff */
[----:B--2---:R-:W-:Y:S01]  /*8b30*/  MOV R11, UR5 ;  /* 0x00000005000b7c02 */ /* 0x004fe20008000f00 */
[----:B------:R-:W-:Y:S02]  /*8b40*/  IMAD.U32 R10, RZ, RZ, UR4 ;  /* 0x00000004ff0a7e24 */ /* 0x000fe4000f8e00ff */
[----:B-1----:R-:W-:Y:S07]  /*8b50*/  LEPC R20, `(.L_x_134) ;  /* 0x000000001014794e */ /* 0x002fee0000000000 */
[----:B----4-:R-:W-:Y:S05]  /*8b60*/  CALL.ABS.NOINC R2 ;  /* 0x0000000002007343 */ /* 0x010fea0003c00000 */
.L_x_134:
[----:B------:R-:W-:Y:S05]  /*8b70*/  WARPSYNC.ALL ;  /* 0x0000000000007948 */ /* 0x000fea0003800000 */
[C---:B------:R-:W-:Y:S01]  /*8b80*/  R2UR UR4, R23.reuse ;  /* 0x00000000170472ca */ /* 0x040fe200000e0000 */
[----:B-1----:R-:W-:Y:S05]  /*8b90*/  VIADD R0, R23, 0x40 ;  /* 0x0000004017007836 */ /* 0x002fea0000000000 */
[----:B------:R-:W-:Y:S04]  /*8ba0*/  SHF.R.U32.HI R0, RZ, 0x15, R0 ;  /* 0x00000015ff007819 */ /* 0x000fe80000011600 */
[----:B------:R-:W-:Y:S03]  /*8bb0*/  LOP3.LUT P0, RZ, R0, 0x3, R99, 0x48, !PT ;  /* 0x0000000300ff7812 */ /* 0x000fe60007804863 */
[----:B------:R-:W1:Y:S10]  /*8bc0*/  LDTM.x16 R24, tmem[UR4] ;  /* 0x00000004001879ee */ /* 0x000e740008240000 */
[----:B-1----:R-:W-:Y:S05]  /*8bd0*/  @!P0 BRA `(.L_x_135) ;  /* 0x0000000000408947 */ /* 0x002fea0003800000 */
[----:B------:R-:W1:Y:S01]  /*8be0*/  LDCU.64 UR8, c[0x4][0x70] ;  /* 0x01000e00ff0877ac */ /* 0x000e620008000a00 */
[----:B---3--:R-:W-:Y:S01]  /*8bf0*/  MOV R3, 0x0 ;  /* 0x0000000000037802 */ /* 0x008fe20000000f00 */
[----:B------:R-:W-:Y:S02]  /*8c00*/  HFMA2 R12, -RZ, RZ, 0, 5.9604644775390625e-08 ;  /* 0x00000001ff0c7431 */ /* 0x000fe400000001ff */
[----:B------:R-:W-:Y:S02]  /*8c10*/  IMAD.MOV.U32 R8, RZ, RZ, 0x192 ;  /* 0x00000192ff087424 */ /* 0x000fe400078e00ff */
[----:B------:R-:W-:Y:S01]  /*8c20*/  IMAD.MOV.U32 R13, RZ, RZ, RZ ;  /* 0x000000ffff0d7224 */ /* 0x000fe200078e00ff */
[----:B------:R-:W3:Y:S01]  /*8c30*/  LDCU.64 UR6, c[0x4][0x78] ;  /* 0x01000f00ff0677ac */ /* 0x000ee20008000a00 */
[----:B------:R-:W2:Y:S01]  /*8c40*/  LDC.64 R2, c[0x4][R3] ;  /* 0x0100000003027b82 */ /* 0x000ea20000000a00 */
        /* <DEDUP_REMOVED lines=9> */
.L_x_135:
[----:B------:R-:W-:Y:S05]  /*8ce0*/  WARPSYNC.ALL ;  /* 0x0000000000007948 */ /* 0x000fea0003800000 */
[----:B------:R-:W-:Y:S11]  /*8cf0*/  R2UR UR4, R23 ;  /* 0x00000000170472ca */ /* 0x000ff600000e0000 */
[----:B------:R-:W-:Y:S02]  /*8d00*/  @!UPT UIADD3 URZ, UPT, UPT, URZ, URZ, URZ ;  /* 0x000000fffffff290 */ /* 0x000fe4000fffe0ff */
[----:B------:R-:W1:Y:S02]  /*8d10*/  LDTM.x16 R4, tmem[UR4+0x40] ;  /* 0x00004004000479ee */ /* 0x000e640008240000 */
[----:B-1----:R-:W-:Y:S01]  /*8d20*/  NOP ;  /* 0x0000000000007918 */ /* 0x002fe20000000000 */
.L_x_133:
[----:B------:R-:W-:Y:S01]  /*8d30*/  ISETP.NE.AND P2, PT, R105, RZ, PT ;  /* 0x000000ff6900720c */ /* 0x000fe20003f45270 */
[----:B-1----:R-:W-:Y:S01]  /*8d40*/  FMUL R0, R52, R24 ;  /* 0x0000001834007220 */ /* 0x002fe20000400000 */
[----:B---34-:R-:W-:Y:S01]  /*8d50*/  SHF.L.U32 R3, R60, 0x10, RZ ;  /* 0x000000103c037819 */ /* 0x018fe200000006ff */
        /* <DEDUP_REMOVED lines=146> */
.L_x_137:
[----:B------:R-:W-:Y:S05]  /*9680*/  BSYNC.RECONVERGENT B0 ;  /* 0x0000000000007941 */ /* 0x000fea0003800200 */
.L_x_136:
[----:B------:R-:W-:Y:S01]  /*9690*/  BAR.SYNC.DEFER_BLOCKING 0x1, 0x80 ;  /* 0x0042000000007b1d */ /* 0x000fe20000010000 */
[----:B------:R-:W-:Y:S04]  /*96a0*/  UIADD3 UR40, UPT, UPT, UR43, 0x1, URZ ;  /* 0x000000012b287890 */ /* 0x000fe8000fffe0ff */
[----:B------:R-:W-:Y:S04]  /*96b0*/  UISETP.NE.AND UP0, UPT, UR40, 0x4, UPT ;  /* 0x000000042800788c */ /* 0x000fe8000bf05270 */
[----:B------:R-:W-:Y:S01]  /*96c0*/  USEL UR40, UR40, URZ, UP0 ;  /* 0x000000ff28287287 */ /* 0x000fe20008000000 */
[----:B------:R3:W-:Y:S01]  /*96d0*/  @P2 SYNCS.ARRIVE.TRANS64.RED.A1T0 RZ, [R106+URZ], RZ ;  /* 0x000000ff6aff29a7 */ /* 0x0007e200081004ff */
[----:B------:R-:W-:Y:S01]  /*96e0*/  BSSY B1, `(.L_x_138) ;  /* 0x000001a000017945 */ /* 0x000fe20003800000 */
[----:B------:R-:W4:Y:S01]  /*96f0*/  @P2 SYNCS.PHASECHK.TRANS64.TRYWAIT P0, [R0+URZ+0x60], R2 ;  /* 0x00006002000025a7 */ /* 0x000f2200080011ff */
[----:B---3--:R-:W-:Y:S01]  /*9700*/  HFMA2 R106, -RZ, RZ, 0, 0 ;  /* 0x00000000ff6a7431 */ /* 0x008fe200000001ff */
[----:B----4-:R-:W-:Y:S01]  /*9710*/  @P2 SEL R70, RZ, 0x1, !P0 ;  /* 0x00000001ff462807 */ /* 0x010fe20004000000 */
[----:B------:R-:W-:Y:S06]  /*9720*/  @!P2 BRA `(.L_x_139) ;  /* 0x000000000054a947 */ /* 0x000fec0003800000 */
[----:B------:R-:W-:Y:S01]  /*9730*/  ISETP.NE.AND P1, PT, R71, RZ, PT ;  /* 0x000000ff4700720c */ /* 0x000fe20003f25270 */
[----:B------:R-:W-:Y:S01]  /*9740*/  BSSY B0, `(.L_x_140) ;  /* 0x0000009000007945 */ /* 0x000fe20003800000 */
[----:B------:R-:W-:Y:S11]  /*9750*/  ISETP.NE.AND P0, PT, R70, RZ, PT ;  /* 0x000000ff4600720c */ /* 0x000ff60003f05270 */
[----:B------:R-:W-:Y:S05]  /*9760*/  @P1 IMAD R3, R68, 0x1000, R104 ;  /* 0x0000100044031824 */ /* 0x000fea00078e0268 */
[----:B------:R-:W-:Y:S05]  /*9770*/  @P1 IADD3 R2, PT, PT, R3, UR45, RZ ;  /* 0x0000002d03021c10 */ /* 0x000fea000fffe0ff */
[----:B------:R-:W-:Y:S01]  /*9780*/  @P1 IMAD.IADD R2, R69, 0x1, R2 ;  /* 0x0000000145021824 */ /* 0x000fe200078e0202 */
[----:B------:R-:W-:Y:S06]  /*9790*/  @P0 BRA `(.L_x_141) ;  /* 0x00000000000c0947 */ /* 0x000fec0003800000 */
[----:B-1----:R-:W-:Y:S04]  /*97a0*/  SHF.L.U32 R20, RZ, 0x1f, RZ ;  /* 0x0000001fff147819 */ /* 0x002fe800000006ff */
[----:B------:R-:W1:Y:S02]  /*97b0*/  SYNCS.PHASECHK.TRANS64.TRYWAIT P0, [R0+URZ+0x60], R20 ;  /* 0x00006014000075a7 */ /* 0x000e6400080011ff */
[----:B-1----:R-:W-:Y:S05]  /*97c0*/  @!P0 BRA `(.L_x_142) ;  /* 0x0000005800148947 */ /* 0x002fea0003800000 */
.L_x_141:
[----:B------:R-:W-:Y:S05]  /*97d0*/  BSYNC B0 ;  /* 0x0000000000007941 */ /* 0x000fea0003800000 */
.L_x_140:
[----:B------:R-:W-:Y:S01]  /*97e0*/  ISETP.NE.AND P0, PT, R71, RZ, PT ;  /* 0x000000ff4700720c */ /* 0x000fe20003f05270 */
[----:B------:R-:W-:Y:S11]  /*97f0*/  VIADD R68, R68, 0x1 ;  /* 0x0000000144447836 */ /* 0x000ff60000000000 */
[----:B------:R-:W-:Y:S01]  /*9800*/  @!UPT UIADD3 URZ, UPT, UPT, URZ, URZ, URZ ;  /* 0x000000fffffff290 */ /* 0x000fe2000fffe0ff */
[----:B------:R3:W4:Y:S04]  /*9810*/  @P0 LDS.128 R60, [R3+UR45+0x200] ;  /* 0x0002002d033c0984 */ /* 0x0007280008000c00 */
[----:B------:R3:W1:Y:S04]  /*9820*/  @P0 LDS.128 R72, [R3+UR45+0xa00] ;  /* 0x000a002d03480984 */ /* 0x0006680008000c00 */
[----:B------:R3:W1:Y:S04]  /*9830*/  @P0 LDS.128 R64, [R2+0x200] ;  /* 0x0002000002400984 */ /* 0x0006680000000c00 */
[----:B------:R3:W1:Y:S01]  /*9840*/  @P0 LDS.128 R76, [R2+0xa00] ;  /* 0x000a0000024c0984 */ /* 0x0006620000000c00 */
[C---:B------:R-:W-:Y:S04]  /*9850*/  ISETP.NE.AND P0, PT, R68.reuse, 0x4, PT ;  /* 0x000000044400780c */ /* 0x040fe80003f05270 */
[----:B------:R-:W-:Y:S02]  /*9860*/  SEL R68, R68, RZ, P0 ;  /* 0x000000ff44447207 */ /* 0x000fe40000000000 */
[----:B------:R-:W-:Y:S02]  /*9870*/  SEL R106, RZ, 0x1, P0 ;  /* 0x00000001ff6a7807 */ /* 0x000fe40000000000 */
.L_x_139:
[----:B------:R-:W-:Y:S05]  /*9880*/  BSYNC B1 ;  /* 0x0000000000017941 */ /* 0x000fea0003800000 */
.L_x_138:
[----:B---3--:R-:W-:Y:S05]  /*9890*/  VIADD R3, R59, 0x400010 ;  /* 0x004000103b037836 */ /* 0x008fea0000000000 */
[----:B-1----:R-:W-:Y:S04]  /*98a0*/  SHF.R.U32.HI R0, RZ, 0x15, R3 ;  /* 0x00000015ff007819 */ /* 0x002fe80000011603 */
        /* <DEDUP_REMOVED lines=23> */
.L_x_144:
        /* <DEDUP_REMOVED lines=23> */
.L_x_145:
[----:B------:R-:W-:Y:S05]  /*9b90*/  WARPSYNC.ALL ;  /* 0x0000000000007948 */ /* 0x000fea0003800000 */
[----:B------:R-:W-:Y:S11]  /*9ba0*/  R2UR UR4, R2 ;  /* 0x00000000020472ca */ /* 0x000ff600000e0000 */
[----:B------:R-:W-:Y:S02]  /*9bb0*/  @!UPT UIADD3 URZ, UPT, UPT, URZ, URZ, URZ ;  /* 0x000000fffffff290 */ /* 0x000fe4000fffe0ff */
[----:B------:R-:W1:Y:S02]  /*9bc0*/  LDTM.x16 R4, tmem[UR4+0x40] ;  /* 0x00004004000479ee */ /* 0x000e640008240000 */
[----:B-1----:R-:W-:Y:S01]  /*9bd0*/  NOP ;  /* 0x0000000000007918 */ /* 0x002fe20000000000 */
.L_x_143:
[----:B------:R-:W-:Y:S01]  /*9be0*/  ISETP.NE.AND P2, PT, R105, RZ, PT ;  /* 0x000000ff6900720c */ /* 0x000fe20003f45270 */
[----:B------:R-:W-:Y:S01]  /*9bf0*/  FMUL R0, R52, R24 ;  /* 0x0000001834007220 */ /* 0x000fe20000400000 */
[----:B----4-:R-:W-:Y:S01]  /*9c00*/  SHF.L.U32 R3, R60, 0x10, RZ ;  /* 0x000000103c037819 */ /* 0x010fe200000006ff */
        /* <DEDUP_REMOVED lines=121> */
[----:B------:R-:W-:Y:S01]  /*a3a0*/  @P2 SHF.L.U32 R2, R106, 0x1f, RZ ;  /* 0x0000001f6a022819 */ /* 0x000fe200000006ff */
        /* <DEDUP_REMOVED lines=16> */
[----:B------:R-:W-:Y:S02]  /*a4b0*/  UIADD3 UR5, UPT, UPT, UR41, 0x50, URZ ;  /* 0x0000005029057890 */ /* 0x000fe4000fffe0ff */
[----:B------:R-:W-:Y:S01]  /*a4c0*/  UIADD3 UR4, UPT, UPT, UR45, 0x3a00, URZ ;  /* 0x00003a002d047890 */ /* 0x000fe2000fffe0ff */
[----:B------:R-:W-:Y:S01]  /*a4d0*/  UMOV UR7, UR44 ;  /* 0x0000002c00077c82 */ /* 0x000fe20008000000 */
[----:B------:R-:W-:Y:S03]  /*a4e0*/  UMOV UR6, UR54 ;  /* 0x0000003600067c82 */ /* 0x000fe60008000000 */
[----:B------:R3:W-:Y:S04]  /*a4f0*/  UTMASTG.3D [UR52], [UR8] ;  /* 0x00000034080073b5 */ /* 0x0007e80008010000 */
[----:B------:R3:W-:Y:S01]  /*a500*/  UTMASTG.3D [UR4], [UR8] ;  /* 0x00000004080073b5 */ /* 0x0007e20008010000 */
[----:B------:R0:W-:Y:S01]  /*a510*/  UTMACMDFLUSH ;  /* 0x00000000000079b7 */ /* 0x0001e20000000000 */
[----:B---3--:R-:W-:Y:S04]  /*a520*/  DEPBAR.LE SB0, 0x1 ;  /* 0x000080400000791a */ /* 0x008fe80000000000 */
.L_x_147:
[----:B------:R-:W-:Y:S05]  /*a530*/  BSYNC.RECONVERGENT B0 ;  /* 0x0000000000007941 */ /* 0x000fea0003800200 */
.L_x_146:
        /* <DEDUP_REMOVED lines=20> */
[----:B------:R-:W-:Y:S04]  /*a680*/  SHF.L.U32 R20, R106, 0x1f, RZ ;  /* 0x0000001f6a147819 */ /* 0x000fe800000006ff */
[----:B------:R-:W1:Y:S02]  /*a690*/  SYNCS.PHASECHK.TRANS64.TRYWAIT P0, [R0+URZ+0x60], R20 ;  /* 0x00006014000075a7 */ /* 0x000e6400080011ff */
[----:B-1----:R-:W-:Y:S05]  /*a6a0*/  @!P0 BRA `(.L_x_152) ;  /* 0x0000004800708947 */ /* 0x002fea0003800000 */
.L_x_151:
[----:B------:R-:W-:Y:S05]  /*a6b0*/  BSYNC B0 ;  /* 0x0000000000007941 */ /* 0x000fea0003800000 */
.L_x_150:
[----:B------:R-:W-:Y:S01]  /*a6c0*/  ISETP.NE.AND P0, PT, R71, RZ, PT ;  /* 0x000000ff4700720c */ /* 0x000fe20003f05270 */
[----:B------:R-:W-:Y:S11]  /*a6d0*/  VIADD R68, R68, 0x1 ;  /* 0x0000000144447836 */ /* 0x000ff60000000000 */
[----:B------:R-:W-:Y:S01]  /*a6e0*/  @!UPT UIADD3 URZ, UPT, UPT, URZ, URZ, URZ ;  /* 0x000000fffffff290 */ /* 0x000fe2000fffe0ff */
[----:B------:R3:W4:Y:S04]  /*a6f0*/  @P0 LDS.128 R60, [R3+UR45+0x200] ;  /* 0x0002002d033c0984 */ /* 0x0007280008000c00 */
[----:B------:R3:W2:Y:S04]  /*a700*/  @P0 LDS.128 R72, [R3+UR45+0xa00] ;  /* 0x000a002d03480984 */ /* 0x0006a80008000c00 */
[----:B------:R3:W2:Y:S04]  /*a710*/  @P0 LDS.128 R64, [R2+0x200] ;  /* 0x0002000002400984 */ /* 0x0006a80000000c00 */
[----:B------:R3:W2:Y:S01]  /*a720*/  @P0 LDS.128 R76, [R2+0xa00] ;  /* 0x000a0000024c0984 */ /* 0x0006a20000000c00 */
[C---:B------:R-:W-:Y:S04]  /*a730*/  ISETP.NE.AND P0, PT, R68.reuse, 0x4, PT ;  /* 0x000000044400780c */ /* 0x040fe80003f05270 */
[----:B-1----:R-:W-:Y:S02]  /*a740*/  SEL R0, RZ, 0x1, P0 ;  /* 0x00000001ff007807 */ /* 0x002fe40000000000 */
[----:B------:R-:W-:Y:S02]  /*a750*/  SEL R68, R68, RZ, P0 ;  /* 0x000000ff44447207 */ /* 0x000fe40000000000 */
[----:B------:R-:W-:Y:S02]  /*a760*/  LOP3.LUT R106, R106, R0, RZ, 0x3c, !PT ;  /* 0x000000006a6a7212 */ /* 0x000fe400078e3cff */
.L_x_149:
[----:B------:R-:W-:Y:S05]  /*a770*/  BSYNC B1 ;  /* 0x0000000000017941 */ /* 0x000fea0003800000 */
.L_x_148:
[----:B------:R-:W-:Y:S11]  /*a780*/  ISETP.NE.AND P0, PT, R98, R22, PT ;  /* 0x000000166200720c */ /* 0x000ff60003f05270 */
[----:B------:R-:W-:Y:S02]  /*a790*/  @!UPT UIADD3 URZ, UPT, UPT, URZ, URZ, URZ ;  /* 0x000000fffffff290 */ /* 0x000fe4000fffe0ff */
[----:B------:R-:W-:Y:S05]  /*a7a0*/  @P0 BRA `(.L_x_153) ;  /* 0x0000000000bc0947 */ /* 0x000fea0003800000 */
[----:B------:R-:W-:Y:S11]  /*a7b0*/  LOP3.LUT P0, RZ, R21, 0x3, R99, 0x48, !PT ;  /* 0x0000000315ff7812 */ /* 0x000ff60007804863 */
[----:B------:R-:W-:Y:S02]  /*a7c0*/  @!UPT UIADD3 URZ, UPT, UPT, URZ, URZ, URZ ;  /* 0x000000fffffff290 */ /* 0x000fe4000fffe0ff */
[----:B------:R-:W-:Y:S05]  /*a7d0*/  @!P0 BRA `(.L_x_154) ;  /* 0x0000000000408947 */ /* 0x000fea0003800000 */
        /* <DEDUP_REMOVED lines=16> */
.L_x_154:
        /* <DEDUP_REMOVED lines=23> */
.L_x_155:
[----:B------:R-:W-:Y:S05]  /*aa50*/  WARPSYNC.ALL ;  /* 0x0000000000007948 */ /* 0x000fea0003800000 */
[----:B------:R-:W-:Y:S11]  /*aa60*/  R2UR UR4, R23 ;  /* 0x00000000170472ca */ /* 0x000ff600000e0000 */
[----:B------:R-:W-:Y:S02]  /*aa70*/  @!UPT UIADD3 URZ, UPT, UPT, URZ, URZ, URZ ;  /* 0x000000fffffff290 */ /* 0x000fe4000fffe0ff */
[----:B------:R-:W1:Y:S02]  /*aa80*/  LDTM.x16 R4, tmem[UR4+0x40] ;  /* 0x00004004000479ee */ /* 0x000e640008240000 */
[----:B-1----:R-:W-:Y:S01]  /*aa90*/  NOP ;  /* 0x0000000000007918 */ /* 0x002fe20000000000 */
.L_x_153:
[----:B------:R-:W-:Y:S01]  /*aaa0*/  ISETP.NE.AND P2, PT, R105, RZ, PT ;  /* 0x000000ff6900720c */ /* 0x000fe20003f45270 */
[----:B------:R-:W-:Y:S01]  /*aab0*/  FMUL R0, R52, R24 ;  /* 0x0000001834007220 */ /* 0x000fe20000400000 */
        /* <DEDUP_REMOVED lines=22> */
[----:B--2---:R-:W-:Y:S01]  /*ac20*/  LOP3.LUT R41, R66, 0xffff0000, RZ, 0xc0, !PT ;  /* 0xffff000042297812 */ /* 0x004fe200078ec0ff */
        /* <DEDUP_REMOVED lines=106> */
[----:B--2---:R-:W2:Y:S02]  /*b2d0*/  FENCE.VIEW.ASYNC.S ;  /* 0x00000000000073c6 */ /* 0x004ea40000000000 */
[----:B------:R-:W-:Y:S05]  /*b2e0*/  WARPSYNC.ALL ;  /* 0x0000000000007948 */ /* 0x000fea0003800000 */
[----:B------:R-:W-:Y:S01]  /*b2f0*/  BSSY.RECONVERGENT B0, `(.L_x_156) ;  /* 0x0000012000007945 */ /* 0x000fe20003800200 */
[----:B--2---:R-:W-:Y:S06]  /*b300*/  BAR.SYNC.DEFER_BLOCKING 0x1, 0x80 ;  /* 0x0042000000007b1d */ /* 0x004fec0000010000 */
[----:B------:R-:W-:Y:S05]  /*b310*/  @P0 BRA `(.L_x_157) ;  /* 0x00000000003c0947 */ /* 0x000fea0003800000 */
[----:B------:R-:W-:Y:S02]  /*b320*/  UIADD3 UR4, UPT, UPT, UR45, 0x200, URZ ;  /* 0x000002002d047890 */ /* 0x000fe4000fffe0ff */
[----:B------:R-:W-:Y:S01]  /*b330*/  UIADD3 UR8, UP0, UPT, UR58, 0xa80, URZ ;  /* 0x00000a803a087890 */ /* 0x000fe2000ff1e0ff */
[----:B------:R-:W-:Y:S01]  /*b340*/  UMOV UR54, UR42 ;  /* 0x0000002a00367c82 */ /* 0x000fe20008000000 */
[----:B------:R-:W-:Y:S02]  /*b350*/  UMOV UR55, UR44 ;  /* 0x0000002c00377c82 */ /* 0x000fe40008000000 */
[----:B------:R-:W-:Y:S01]  /*b360*/  MOV R88, UR4 ;  /* 0x0000000400587c02 */ /* 0x000fe20008000f00 */
[----:B------:R-:W-:Y:S02]  /*b370*/  UIADD3.X UR9, UPT, UPT, URZ, UR59, URZ, UP0, !UPT ;  /* 0x0000003bff097290 */ /* 0x000fe400087fe4ff */
[----:B------:R-:W-:Y:S01]  /*b380*/  UIADD3 UR5, UPT, UPT, UR41, 0x60, URZ ;  /* 0x0000006029057890 */ /* 0x000fe2000fffe0ff */
[----:B------:R-:W-:Y:S01]  /*b390*/  R2UR UR52, R88 ;  /* 0x00000000583472ca */ /* 0x000fe200000e0000 */
[----:B------:R-:W-:Y:S01]  /*b3a0*/  UIADD3 UR4, UPT, UPT, UR45, 0xa00, URZ ;  /* 0x00000a002d047890 */ /* 0x000fe2000fffe0ff */
[----:B------:R-:W-:Y:S01]  /*b3b0*/  UMOV UR6, UR42 ;  /* 0x0000002a00067c82 */ /* 0x000fe20008000000 */
[----:B------:R-:W-:Y:S10]  /*b3c0*/  UMOV UR7, UR44 ;  /* 0x0000002c00077c82 */ /* 0x000ff40008000000 */
[----:B------:R2:W-:Y:S01]  /*b3d0*/  UTMASTG.3D [UR52], [UR8] ;  /* 0x00000034080073b5 */ /* 0x0005e20008010000 */
[----:B------:R2:W-:Y:S01]  /*b3e0*/  UTMASTG.3D [UR4], [UR8] ;  /* 0x00000004080073b5 */ /* 0x0005e20008010000 */
[----:B------:R0:W-:Y:S01]  /*b3f0*/  UTMACMDFLUSH ;  /* 0x00000000000079b7 */ /* 0x0001e20000000000 */
[----:B--2---:R-:W-:Y:S04]  /*b400*/  DEPBAR.LE SB0, 0x1 ;  /* 0x000080400000791a */ /* 0x004fe80000000000 */
.L_x_157:
[----:B------:R-:W-:Y:S05]  /*b410*/  BSYNC.RECONVERGENT B0 ;  /* 0x0000000000007941 */ /* 0x000fea0003800200 */
.L_x_156:
[----:B------:R-:W-:Y:S01]  /*b420*/  BAR.SYNC.DEFER_BLOCKING 0x1, 0x80 ;  /* 0x0042000000007b1d */ /* 0x000fe20000010000 */
[----:B------:R-:W-:Y:S04]  /*b430*/  UIADD3 UR40, UPT, UPT, UR43, 0x1, URZ ;  /* 0x000000012b287890 */ /* 0x000fe8000fffe0ff */
[----:B------:R-:W-:Y:S04]  /*b440*/  UISETP.NE.AND UP0, UPT, UR40, 0x4, UPT ;  /* 0x000000042800788c */ /* 0x000fe8000bf05270 */
[----:B------:R-:W-:Y:S01]  /*b450*/  USEL UR40, UR40, URZ, UP0 ;  /* 0x000000ff28287287 */ /* 0x000fe20008000000 */
[----:B------:R2:W-:Y:S01]  /*b460*/  @P2 SYNCS.ARRIVE.TRANS64.RED.A1T0 RZ, [R107+URZ], RZ ;  /* 0x000000ff6bff29a7 */ /* 0x0005e200081004ff */
[----:B------:R-:W-:Y:S01]  /*b470*/  BSSY B1, `(.L_x_158) ;  /* 0x000001a000017945 */ /* 0x000fe20003800000 */
[----:B------:R-:W3:Y:S02]  /*b480*/  @P2 SYNCS.PHASECHK.TRANS64.TRYWAIT P0, [R0+URZ+0x60], R2 ;  /* 0x00006002000025a7 */ /* 0x000ee400080011ff */
[----:B---3--:R-:W-:Y:S01]  /*b490*/  @P2 SEL R70, RZ, 0x1, !P0 ;  /* 0x00000001ff462807 */ /* 0x008fe20004000000 */
[----:B--2---:R-:W-:Y:S06]  /*b4a0*/  @!P2 BRA `(.L_x_159) ;  /* 0x000000000058a947 */ /* 0x004fec0003800000 */
[----:B------:R-:W-:Y:S01]  /*b4b0*/  ISETP.NE.AND P1, PT, R71, RZ, PT ;  /* 0x000000ff4700720c */ /* 0x000fe20003f25270 */
[----:B------:R-:W-:Y:S01]  /*b4c0*/  BSSY B0, `(.L_x_160) ;  /* 0x0000009000007945 */ /* 0x000fe20003800000 */
[----:B------:R-:W-:Y:S11]  /*b4d0*/  ISETP.NE.AND P0, PT, R70, RZ, PT ;  /* 0x000000ff4600720c */ /* 0x000ff60003f05270 */
[----:B------:R-:W-:Y:S05]  /*b4e0*/  @P1 IMAD R3, R68, 0x1000, R104 ;  /* 0x0000100044031824 */ /* 0x000fea00078e0268 */
[----:B------:R-:W-:Y:S05]  /*b4f0*/  @P1 IADD3 R2, PT, PT, R3, UR45, RZ ;  /* 0x0000002d03021c10 */ /* 0x000fea000fffe0ff */
[----:B------:R-:W-:Y:S01]  /*b500*/  @P1 IMAD.IADD R2, R69, 0x1, R2 ;  /* 0x0000000145021824 */ /* 0x000fe200078e0202 */
[----:B------:R-:W-:Y:S06]  /*b510*/  @P0 BRA `(.L_x_161) ;  /* 0x00000000000c0947 */ /* 0x000fec0003800000 */
[----:B-1----:R-:W-:Y:S04]  /*b520*/  SHF.L.U32 R20, R106, 0x1f, RZ ;  /* 0x0000001f6a147819 */ /* 0x002fe800000006ff */
[----:B------:R-:W1:Y:S02]  /*b530*/  SYNCS.PHASECHK.TRANS64.TRYWAIT P0, [R0+URZ+0x60], R20 ;  /* 0x00006014000075a7 */ /* 0x000e6400080011ff */
[----:B-1----:R-:W-:Y:S05]  /*b540*/  @!P0 BRA `(.L_x_162) ;  /* 0x0000003800dc8947 */ /* 0x002fea0003800000 */
.L_x_161:
[----:B------:R-:W-:Y:S05]  /*b550*/  BSYNC B0 ;  /* 0x0000000000007941 */ /* 0x000fea0003800000 */
.L_x_160:
[----:B------:R-:W-:Y:S01]  /*b560*/  ISETP.NE.AND P0, PT, R71, RZ, PT ;  /* 0x000000ff4700720c */ /* 0x000fe20003f05270 */
[----:B------:R-:W-:Y:S11]  /*b570*/  VIADD R68, R68, 0x1 ;  /* 0x0000000144447836 */ /* 0x000ff60000000000 */
[----:B------:R-:W-:Y:S01]  /*b580*/  @!UPT UIADD3 URZ, UPT, UPT, URZ, URZ, URZ ;  /* 0x000000fffffff290 */ /* 0x000fe2000fffe0ff */
[----:B------:R2:W3:Y:S04]  /*b590*/  @P0 LDS.128 R60, [R3+UR45+0x200] ;  /* 0x0002002d033c0984 */ /* 0x0004e80008000c00 */
[----:B------:R2:W4:Y:S04]  /*b5a0*/  @P0 LDS.128 R72, [R3+UR45+0xa00] ;  /* 0x000a002d03480984 */ /* 0x0005280008000c00 */
[----:B------:R2:W2:Y:S04]  /*b5b0*/  @P0 LDS.128 R64, [R2+0x200] ;  /* 0x0002000002400984 */ /* 0x0004a80000000c00 */
[----:B------:R2:W2:Y:S01]  /*b5c0*/  @P0 LDS.128 R76, [R2+0xa00] ;  /* 0x000a0000024c0984 */ /* 0x0004a20000000c00 */
[C---:B------:R-:W-:Y:S04]  /*b5d0*/  ISETP.NE.AND P0, PT, R68.reuse, 0x4, PT ;  /* 0x000000044400780c */ /* 0x040fe80003f05270 */
[----:B-1----:R-:W-:Y:S02]  /*b5e0*/  SEL R0, RZ, 0x1, P0 ;  /* 0x00000001ff007807 */ /* 0x002fe40000000000 */
[----:B------:R-:W-:Y:S02]  /*b5f0*/  SEL R68, R68, RZ, P0 ;  /* 0x000000ff44447207 */ /* 0x000fe40000000000 */
[----:B------:R-:W-:Y:S02]  /*b600*/  LOP3.LUT R106, R106, R0, RZ, 0x3c, !PT ;  /* 0x000000006a6a7212 */ /* 0x000fe400078e3cff */
.L_x_159:
[----:B------:R-:W-:Y:S05]  /*b610*/  BSYNC B1 ;  /* 0x0000000000017941 */ /* 0x000fea0003800000 */
.L_x_158:
[----:B--2---:R-:W-:Y:S05]  /*b620*/  VIADD R3, R59, 0x400020 ;  /* 0x004000203b037836 */ /* 0x004fea0000000000 */
[----:B------:R-:W-:Y:S04]  /*b630*/  SHF.R.U32.HI R0, RZ, 0x15, R3 ;  /* 0x00000015ff007819 */ /* 0x000fe80000011603 */
[----:B-1----:R-:W-:Y:S04]  /*b640*/  LOP3.LUT R22, R0, 0x3, RZ, 0xc0, !PT ;  /* 0x0000000300167812 */ /* 0x002fe800078ec0ff */
        /* <DEDUP_REMOVED lines=11> */
[----:B------:R-:W2:Y:S01]  /*b700*/  LDCU.64 UR6, c[0x4][0x78] ;  /* 0x01000f00ff0677ac */ /* 0x000ea20008000a00 */
[----:B------:R-:W3:Y:S01]  /*b710*/  LDC.64 R14, c[0x4][R15] ;  /* 0x010000000f0e7b82 */ /* 0x000ee20000000a00 */
[----:B------:R-:W5:Y:S01]  /*b720*/  LDCU.64 UR4, c[0x4][0x10] ;  /* 0x01000200ff0477ac */ /* 0x000f620008000a00 */
[----:B-1----:R-:W-:Y:S01]  /*b730*/  MOV R5, UR9 ;  /* 0x0000000900057c02 */ /* 0x002fe20008000f00 */
[----:B------:R-:W-:Y:S01]  /*b740*/  IMAD.U32 R4, RZ, RZ, UR8 ;  /* 0x00000008ff047e24 */ /* 0x000fe2000f8e00ff */
[----:B--2---:R-:W-:Y:S01]  /*b750*/  MOV R7, UR7 ;  /* 0x0000000700077c02 */ /* 0x004fe20008000f00 */
[----:B------:R-:W-:Y:S01]  /*b760*/  IMAD.U32 R6, RZ, RZ, UR6 ;  /* 0x00000006ff067e24 */ /* 0x000fe2000f8e00ff */
[----:B-----5:R-:W-:Y:S01]  /*b770*/  MOV R11, UR5 ;  /* 0x00000005000b7c02 */ /* 0x020fe20008000f00 */
[----:B------:R-:W-:Y:S02]  /*b780*/  IMAD.U32 R10, RZ, RZ, UR4 ;  /* 0x00000004ff0a7e24 */ /* 0x000fe4000f8e00ff */
[----:B------:R-:W-:Y:S07]  /*b790*/  LEPC R20, `(.L_x_164) ;  /* 0x000000001014794e */ /* 0x000fee0000000000 */
[----:B---34-:R-:W-:Y:S05]  /*b7a0*/  CALL.ABS.NOINC R14 ;  /* 0x000000000e007343 */ /* 0x018fea0003c00000 */
.L_x_164:
        /* <DEDUP_REMOVED lines=23> */
.L_x_165:
[----:B------:R-:W-:Y:S05]  /*b920*/  WARPSYNC.ALL ;  /* 0x0000000000007948 */ /* 0x000fea0003800000 */
[----:B------:R-:W-:Y:S11]  /*b930*/  R2UR UR4, R2 ;  /* 0x00000000020472ca */ /* 0x000ff600000e0000 */
[----:B------:R-:W-:Y:S02]  /*b940*/  @!UPT UIADD3 URZ, UPT, UPT, URZ, URZ, URZ ;  /* 0x000000fffffff290 */ /* 0x000fe4000fffe0ff */
[----:B------:R-:W1:Y:S02]  /*b950*/  LDTM.x16 R4, tmem[UR4+0x40] ;  /* 0x00004004000479ee */ /* 0x000e640008240000 */
[----:B-1----:R-:W-:Y:S01]  /*b960*/  NOP ;  /* 0x0000000000007918 */ /* 0x002fe20000000000 */
.L_x_163:
[----:B------:R-:W-:Y:S01]  /*b970*/  ISETP.NE.AND P2, PT, R105, RZ, PT ;  /* 0x000000ff6900720c */ /* 0x000fe20003f45270 */
[----:B------:R-:W-:Y:S01]  /*b980*/  FMUL R0, R52, R24 ;  /* 0x0000001834007220 */ /* 0x000fe20000400000 */
[----:B---3--:R-:W-:Y:S01]  /*b990*/  SHF.L.U32 R3, R60, 0x10, RZ ;  /* 0x000000103c037819 */ /* 0x008fe200000006ff */
        /* <DEDUP_REMOVED lines=145> */
[----:B--2---:R-:W-:Y:S04]  /*c2b0*/  DEPBAR.LE SB0, 0x1 ;  /* 0x000080400000791a */ /* 0x004fe80000000000 */
.L_x_167:
[----:B------:R-:W-:Y:S05]  /*c2c0*/  BSYNC.RECONVERGENT B0 ;  /* 0x0000000000007941 */ /* 0x000fea0003800200 */
.L_x_166:
        /* <DEDUP_REMOVED lines=10> */
[----:B------:R-:W2:Y:S02]  /*c370*/  @P2 SYNCS.PHASECHK.TRANS64.TRYWAIT P0, [R0+URZ+0x60], R2 ;  /* 0x00006002000025a7 */ /* 0x000ea400080011ff */
[----:B--2---:R-:W-:Y:S01]  /*c380*/  @P2 SEL R70, RZ, 0x1, !P0 ;  /* 0x00000001ff462807 */ /* 0x004fe20004000000 */
        /* <DEDUP_REMOVED lines=11> */
.L_x_171:
[----:B------:R-:W-:Y:S05]  /*c440*/  BSYNC B0 ;  /* 0x0000000000007941 */ /* 0x000fea0003800000 */
.L_x_170:
        /* <DEDUP_REMOVED lines=11> */
.L_x_169:
[----:B------:R-:W-:Y:S05]  /*c500*/  BSYNC B1 ;  /* 0x0000000000017941 */ /* 0x000fea0003800000 */
.L_x_168:
[----:B------:R-:W-:Y:S11]  /*c510*/  ISETP.NE.AND P0, PT, R98, R22, PT ;  /* 0x000000166200720c */ /* 0x000ff60003f05270 */
[----:B------:R-:W-:Y:S02]  /*c520*/  @!UPT UIADD3 URZ, UPT, UPT, URZ, URZ, URZ ;  /* 0x000000fffffff290 */ /* 0x000fe4000fffe0ff */
[----:B------:R-:W-:Y:S05]  /*c530*/  @P0 BRA `(.L_x_173) ;  /* 0x0000000000bc0947 */ /* 0x000fea0003800000 */
[----:B------:R-:W-:Y:S11]  /*c540*/  LOP3.LUT P0, RZ, R21, 0x3, R99, 0x48, !PT ;  /* 0x0000000315ff7812 */ /* 0x000ff60007804863 */
[----:B------:R-:W-:Y:S02]  /*c550*/  @!UPT UIADD3 URZ, UPT, UPT, URZ, URZ, URZ ;  /* 0x000000fffffff290 */ /* 0x000fe4000fffe0ff */
[----:B------:R-:W-:Y:S05]  /*c560*/  @!P0 BRA `(.L_x_174) ;  /* 0x0000000000408947 */ /* 0x000fea0003800000 */
[----:B------:R-:W1:Y:S01]  /*c570*/  LDCU.64 UR8, c[0x4][0x70] ;  /* 0x01000e00ff0877ac */ /* 0x000e620008000a00 */
[----:B--2---:R-:W-:Y:S01]  /*c580*/  MOV R3, 0x0 ;  /* 0x0000000000037802 */ /* 0x004fe20000000f00 */
        /* <DEDUP_REMOVED lines=14> */
.L_x_174:
        /* <DEDUP_REMOVED lines=23> */
.L_x_175:
[----:B------:R-:W-:Y:S05]  /*c7e0*/  WARPSYNC.ALL ;  /* 0x0000000000007948 */ /* 0x000fea0003800000 */
[----:B------:R-:W-:Y:S11]  /*c7f0*/  R2UR UR4, R23 ;  /* 0x00000000170472ca */ /* 0x000ff600000e0000 */
[----:B------:R-:W-:Y:S02]  /*c800*/  @!UPT UIADD3 URZ, UPT, UPT, URZ, URZ, URZ ;  /* 0x000000fffffff290 */ /* 0x000fe4000fffe0ff */
[----:B------:R-:W1:Y:S02]  /*c810*/  LDTM.x16 R4, tmem[UR4+0x40] ;  /* 0x00004004000479ee */ /* 0x000e640008240000 */
[----:B-1----:R-:W-:Y:S01]  /*c820*/  NOP ;  /* 0x0000000000007918 */ /* 0x002fe20000000000 */
.L_x_173:
[----:B------:R-:W-:Y:S01]  /*c830*/  ISETP.NE.AND P2, PT, R105, RZ, PT ;  /* 0x000000ff6900720c */ /* 0x000fe20003f45270 */
[----:B------:R-:W-:Y:S01]  /*c840*/  FMUL R0, R52, R24 ;  /* 0x0000001834007220 */ /* 0x000fe20000400000 */
[----:B--23--:R-:W-:Y:S01]  /*c850*/  SHF.L.U32 R3, R60, 0x10, RZ ;  /* 0x000000103c037819 */ /* 0x00cfe200000006ff */
        /* <DEDUP_REMOVED lines=145> */
[----:B--2---:R-:W-:Y:S04]  /*d170*/  DEPBAR.LE SB0, 0x1 ;  /* 0x000080400000791a */ /* 0x004fe80000000000 */
.L_x_177:
[----:B------:R-:W-:Y:S05]  /*d180*/  BSYNC.RECONVERGENT B0 ;  /* 0x0000000000007941 */ /* 0x000fea0003800200 */
.L_x_176:
        /* <DEDUP_REMOVED lines=17> */
[----:B------:R-:W2:Y:S02]  /*d2a0*/  SYNCS.PHASECHK.TRANS64.TRYWAIT P0, [R0+URZ+0x60], R106 ;  /* 0x0000606a000075a7 */ /* 0x000ea400080011ff */
[----:B--2---:R-:W-:Y:S05]  /*d2b0*/  @!P0 BRA `(.L_x_182) ;  /* 0x0000001c00a88947 */ /* 0x004fea0003800000 */
.L_x_181:
[----:B------:R-:W-:Y:S05]  /*d2c0*/  BSYNC B0 ;  /* 0x0000000000007941 */ /* 0x000fea0003800000 */
.L_x_180:
[----:B------:R-:W-:Y:S11]  /*d2d0*/  ISETP.NE.AND P0, PT, R71, RZ, PT ;  /* 0x000000ff4700720c */ /* 0x000ff60003f05270 */
[----:B------:R-:W-:Y:S02]  /*d2e0*/  @!UPT UIADD3 URZ, UPT, UPT, URZ, URZ, URZ ;  /* 0x000000fffffff290 */ /* 0x000fe4000fffe0ff */
[----:B------:R3:W4:Y:S04]  /*d2f0*/  @P0 LDS.128 R60, [R68+UR45+0x200] ;  /* 0x0002002d443c0984 */ /* 0x0007280008000c00 */
[----:B------:R3:W1:Y:S04]  /*d300*/  @P0 LDS.128 R72, [R68+UR45+0xa00] ;  /* 0x000a002d44480984 */ /* 0x0006680008000c00 */
[----:B------:R3:W1:Y:S04]  /*d310*/  @P0 LDS.128 R64, [R2+0x200] ;  /* 0x0002000002400984 */ /* 0x0006680000000c00 */
[----:B------:R3:W1:Y:S02]  /*d320*/  @P0 LDS.128 R76, [R2+0xa00] ;  /* 0x000a0000024c0984 */ /* 0x0006640000000c00 */
.L_x_179:
[----:B------:R-:W-:Y:S05]  /*d330*/  BSYNC B1 ;  /* 0x0000000000017941 */ /* 0x000fea0003800000 */
.L_x_178:
[----:B------:R-:W-:Y:S05]  /*d340*/  VIADD R59, R59, 0x400030 ;  /* 0x004000303b3b7836 */ /* 0x000fea0000000000 */
[----:B--2---:R-:W-:Y:S04]  /*d350*/  SHF.R.U32.HI R0, RZ, 0x15, R59 ;  /* 0x00000015ff007819 */ /* 0x004fe8000001163b */
[----:B---3--:R-:W-:Y:S04]  /*d360*/  LOP3.LUT R2, R0, 0x3, RZ, 0xc0, !PT ;  /* 0x0000000300027812 */ /* 0x008fe800078ec0ff */
[----:B------:R-:W-:Y:S11]  /*d370*/  ISETP.NE.AND P0, PT, R98, R2, PT ;  /* 0x000000026200720c */ /* 0x000ff60003f05270 */
[----:B------:R-:W-:Y:S02]  /*d380*/  @!UPT UIADD3 URZ, UPT, UPT, URZ, URZ, URZ ;  /* 0x000000fffffff290 */ /* 0x000fe4000fffe0ff */
[----:B------:R-:W-:Y:S05]  /*d390*/  @P0 BRA `(.L_x_183) ;  /* 0x0000000000bc0947 */ /* 0x000fea0003800000 */
[----:B------:R-:W-:Y:S02]  /*d3a0*/  LOP3.LUT P0, RZ, R0, 0x3, R99, 0x48, !PT ;  /* 0x0000000300ff7812 */ /* 0x000fe40007804863 */
[----:B------:R-:W-:Y:S11]  /*d3b0*/  MOV R16, R59 ;  /* 0x0000003b00107202 */ /* 0x000ff60000000f00 */
[----:B------:R-:W-:Y:S05]  /*d3c0*/  @!P0 BRA `(.L_x_184) ;  /* 0x0000000000408947 */ /* 0x000fea0003800000 */
[----:B------:R-:W2:Y:S01]  /*d3d0*/  LDCU.64 UR8, c[0x4][0x70] ;  /* 0x01000e00ff0877ac */ /* 0x000ea20008000a00 */
[----:B------:R-:W-:Y:S01]  /*d3e0*/  MOV R15, 0x0 ;  /* 0x00000000000f7802 */ /* 0x000fe20000000f00 */
[----:B------:R-:W-:Y:S02]  /*d3f0*/  HFMA2 R12, -RZ, RZ, 0, 5.9604644775390625e-08 ;  /* 0x00000001ff0c7431 */ /* 0x000fe400000001ff */
[----:B------:R-:W-:Y:S02]  /*d400*/  IMAD.MOV.U32 R8, RZ, RZ, 0x192 ;  /* 0x00000192ff087424 */ /* 0x000fe400078e00ff */
[----:B------:R-:W-:Y:S01]  /*d410*/  IMAD.MOV.U32 R13, RZ, RZ, RZ ;  /* 0x000000ffff0d7224 */ /* 0x000fe200078e00ff */
[----:B------:R-:W3:Y:S01]  /*d420*/  LDCU.64 UR6, c[0x4][0x78] ;  /* 0x01000f00ff0677ac */ /* 0x000ee20008000a00 */
[----:B------:R-:W1:Y:S01]  /*d430*/  LDC.64 R14, c[0x4][R15] ;  /* 0x010000000f0e7b82 */ /* 0x000e620000000a00 */
[----:B------:R-:W5:Y:S01]  /*d440*/  LDCU.64 UR4, c[0x4][0x10] ;  /* 0x01000200ff0477ac */ /* 0x000f620008000a00 */
[----:B--2---:R-:W-:Y:S01]  /*d450*/  MOV R5, UR9 ;  /* 0x0000000900057c02 */ /* 0x004fe20008000f00 */
[----:B------:R-:W-:Y:S01]  /*d460*/  IMAD.U32 R4, RZ, RZ, UR8 ;  /* 0x00000008ff047e24 */ /* 0x000fe2000f8e00ff */
[----:B---3--:R-:W-:Y:S01]  /*d470*/  MOV R7, UR7 ;  /* 0x0000000700077c02 */ /* 0x008fe20008000f00 */
[----:B------:R-:W-:Y:S01]  /*d480*/  IMAD.U32 R6, RZ, RZ, UR6 ;  /* 0x00000006ff067e24 */ /* 0x000fe2000f8e00ff */
[----:B-----5:R-:W-:Y:S01]  /*d490*/  MOV R11, UR5 ;  /* 0x00000005000b7c02 */ /* 0x020fe20008000f00 */
[----:B------:R-:W-:Y:S02]  /*d4a0*/  IMAD.U32 R10, RZ, RZ, UR4 ;  /* 0x00000004ff0a7e24 */ /* 0x000fe4000f8e00ff */
[----:B-1----:R-:W-:Y:S07]  /*d4b0*/  LEPC R20, `(.L_x_184) ;  /* 0x000000001014794e */ /* 0x002fee0000000000 */
[----:B----4-:R-:W-:Y:S05]  /*d4c0*/  CALL.ABS.NOINC R14 ;  /* 0x000000000e007343 */ /* 0x010fea0003c00000 */
.L_x_184:
[----:B------:R-:W-:Y:S05]  /*d4d0*/  WARPSYNC.ALL ;  /* 0x0000000000007948 */ /* 0x000fea0003800000 */
[C---:B------:R-:W-:Y:S01]  /*d4e0*/  R2UR UR4, R16.reuse ;  /* 0x00000000100472ca */ /* 0x040fe200000e0000 */
[----:B------:R-:W-:Y:S05]  /*d4f0*/  VIADD R0, R16, 0x40 ;  /* 0x0000004010007836 */ /* 0x000fea0000000000 */
[----:B------:R-:W-:Y:S04]  /*d500*/  SHF.R.U32.HI R0, RZ, 0x15, R0 ;  /* 0x00000015ff007819 */ /* 0x000fe80000011600 */
[----:B------:R-:W-:Y:S03]  /*d510*/  LOP3.LUT P0, RZ, R0, 0x3, R99, 0x48, !PT ;  /* 0x0000000300ff7812 */ /* 0x000fe60007804863 */
[----:B------:R-:W2:Y:S10]  /*d520*/  LDTM.x16 R24, tmem[UR4] ;  /* 0x00000004001879ee */ /* 0x000eb40008240000 */
[----:B--2---:R-:W-:Y:S05]  /*d530*/  @!P0 BRA `(.L_x_185) ;  /* 0x0000000000408947 */ /* 0x004fea0003800000 */
        /* <DEDUP_REMOVED lines=16> */
.L_x_185:
[----:B------:R-:W-:Y:S05]  /*d640*/  WARPSYNC.ALL ;  /* 0x0000000000007948 */ /* 0x000fea0003800000 */
[----:B------:R-:W-:Y:S11]  /*d650*/  R2UR UR4, R16 ;  /* 0x00000000100472ca */ /* 0x000ff600000e0000 */
[----:B------:R-:W-:Y:S02]  /*d660*/  @!UPT UIADD3 URZ, UPT, UPT, URZ, URZ, URZ ;  /* 0x000000fffffff290 */ /* 0x000fe4000fffe0ff */
[----:B------:R-:W2:Y:S02]  /*d670*/  LDTM.x16 R4, tmem[UR4+0x40] ;  /* 0x00004004000479ee */ /* 0x000ea40008240000 */
[----:B--2---:R-:W-:Y:S01]  /*d680*/  NOP ;  /* 0x0000000000007918 */ /* 0x004fe20000000000 */
.L_x_183:
[----:B------:R-:W-:Y:S01]  /*d690*/  ISETP.NE.AND P1, PT, R98, R2, PT ;  /* 0x000000026200720c */ /* 0x000fe20003f25270 */
[----:B------:R-:W-:Y:S05]  /*d6a0*/  WARPSYNC.ALL ;  /* 0x0000000000007948 */ /* 0x000fea0003800000 */
[C---:B----4-:R-:W-:Y:S01]  /*d6b0*/  SHF.L.U32 R3, R60.reuse, 0x10, RZ ;  /* 0x000000103c037819 */ /* 0x050fe200000006ff */
[----:B------:R-:W-:Y:S01]  /*d6c0*/  NOP ;  /* 0x0000000000007918 */ /* 0x000fe20000000000 */
[----:B------:R-:W-:Y:S01]  /*d6d0*/  LOP3.LUT R40, R60, 0xffff0000, RZ, 0xc0, !PT ;  /* 0xffff00003c287812 */ /* 0x000fe200078ec0ff */
[C---:B------:R-:W-:Y:S01]  /*d6e0*/  FMUL R0, R52.reuse, R24 ;  /* 0x0000001834007220 */ /* 0x040fe20000400000 */
[C---:B------:R-:W-:Y:S01]  /*d6f0*/  SHF.L.U32 R41, R61.reuse, 0x10, RZ ;  /* 0x000000103d297819 */ /* 0x040fe200000006ff */
[----:B------:R-:W-:Y:S01]  /*d700*/  FMUL R2, R52, R25 ;  /* 0x0000001934027220 */ /* 0x000fe20000400000 */
[----:B------:R-:W-:Y:S01]  /*d710*/  LOP3.LUT R42, R61, 0xffff0000, RZ, 0xc0, !PT ;  /* 0xffff00003d2a7812 */ /* 0x000fe200078ec0ff */
[C---:B------:R-:W-:Y:S01]  /*d720*/  FFMA R0, R53.reuse, R3, R0 ;  /* 0x0000000335007223 */ /* 0x040fe20000000000 */
[----:B------:R-:W-:Y:S01]  /*d730*/  R2UR UR4, R58 ;  /* 0x000000003a0472ca */ /* 0x000fe200000e0000 */
[----:B------:R-:W-:Y:S01]  /*d740*/  FFMA R2, R53, R40, R2 ;  /* 0x0000002835027223 */ /* 0x000fe20000000002 */
[----:B------:R-:W-:Y:S01]  /*d750*/  SHF.L.U32 R54, R62, 0x10, RZ ;  /* 0x000000103e367819 */ /* 0x000fe200000006ff */
[----:B-1----:R-:W-:Y:S01]  /*d760*/  FMUL R20, R52, R4 ;  /* 0x0000000434147220 */ /* 0x002fe20000400000 */
[----:B------:R-:W-:Y:S01]  /*d770*/  LOP3.LUT R55, R62, 0xffff0000, RZ, 0xc0, !PT ;  /* 0xffff00003e377812 */ /* 0x000fe200078ec0ff */
[----:B------:R-:W-:Y:S01]  /*d780*/  FMUL R3, R52, R26 ;  /* 0x0000001a34037220 */ /* 0x000fe20000400000 */
[----:B------:R-:W-:Y:S01]  /*d790*/  F2FP.BF16.F32.PACK_AB R108, R2, R0 ;  /* 0x00000000026c723e */ /* 0x000fe200000010ff */
[----:B------:R-:W-:Y:S01]  /*d7a0*/  FMUL R4, R52, R27 ;  /* 0x0000001b34047220 */ /* 0x000fe20000400000 */
[----:B------:R-:W-:Y:S01]  /*d7b0*/  SHF.L.U32 R56, R63, 0x10, RZ ;  /* 0x000000103f387819 */ /* 0x000fe200000006ff */
[----:B------:R-:W-:Y:S01]  /*d7c0*/  FFMA R3, R53, R41, R3 ;  /* 0x0000002935037223 */ /* 0x000fe20000000003 */
[----:B------:R-:W-:Y:S01]  /*d7d0*/  LOP3.LUT R57, R63, 0xffff0000, RZ, 0xc0, !PT ;  /* 0xffff00003f397812 */ /* 0x000fe200078ec0ff */
[----:B------:R-:W-:Y:S01]  /*d7e0*/  FFMA R4, R53, R42, R4 ;  /* 0x0000002a35047223 */ /* 0x000fe20000000004 */
[----:B------:R-:W-:Y:S01]  /*d7f0*/  SHF.L.U32 R58, R64, 0x10, RZ ;  /* 0x00000010403a7819 */ /* 0x000fe200000006ff */
[----:B------:R-:W-:Y:S01]  /*d800*/  FMUL R0, R52, R28 ;  /* 0x0000001c34007220 */ /* 0x000fe20000400000 */
[----:B------:R-:W-:Y:S01]  /*d810*/  LOP3.LUT R59, R64, 0xffff0000, RZ, 0xc0, !PT ;  /* 0xffff0000403b7812 */ /* 0x000fe200078ec0ff */
[----:B------:R-:W-:Y:S01]  /*d820*/  FMUL R2, R52, R29 ;  /* 0x0000001d34027220 */ /* 0x000fe20000400000 */
[----:B------:R-:W-:Y:S01]  /*d830*/  F2FP.BF16.F32.PACK_AB R109, R4, R3 ;  /* 0x00000003046d723e */ /* 0x000fe200000010ff */
[C---:B------:R-:W-:Y:S01]  /*d840*/  FMUL R21, R52.reuse, R5 ;  /* 0x0000000534157220 */ /* 0x040fe20000400000 */
[C---:B------:R-:W-:Y:S01]  /*d850*/  SHF.L.U32 R60, R65.reuse, 0x10, RZ ;  /* 0x00000010413c7819 */ /* 0x040fe200000006ff */
[C---:B------:R-:W-:Y:S01]  /*d860*/  FMUL R5, R52.reuse, R30 ;  /* 0x0000001e34057220 */ /* 0x040fe20000400000 */
[----:B------:R-:W-:Y:S01]  /*d870*/  LOP3.LUT R61, R65, 0xffff0000, RZ, 0xc0, !PT ;  /* 0xffff0000413d7812 */ /* 0x000fe200078ec0ff */
[----:B------:R-:W-:Y:S01]  /*d880*/  FMUL R22, R52, R6 ;  /* 0x0000000634167220 */ /* 0x000fe20000400000 */
[----:B------:R-:W-:Y:S01]  /*d890*/  SHF.L.U32 R62, R66, 0x10, RZ ;  /* 0x00000010423e7819 */ /* 0x000fe200000006ff */
        /* <DEDUP_REMOVED lines=10> */
[----:B------:R-:W-:Y:S01]  /*d940*/  FMUL R3, R52, R33 ;  /* 0x0000002134037220 */ /* 0x000fe20000400000 */
[----:B------:R-:W-:Y:S01]  /*d950*/  F2FP.BF16.F32.PACK_AB R110, R2, R0 ;  /* 0x00000000026e723e */ /* 0x000fe200000010ff */
[----:B------:R-:W-:Y:S01]  /*d960*/  FFMA R5, R53, R56, R5 ;  /* 0x0000003835057223 */ /* 0x000fe20000000005 */
[----:B------:R-:W-:Y:S01]  /*d970*/  SHF.L.U32 R68, R73, 0x10, RZ ;  /* 0x0000001049447819 */ /* 0x000fe200000006ff */
[----:B------:R-:W-:Y:S01]  /*d980*/  FFMA R6, R53, R57, R6 ;  /* 0x0000003935067223 */ /* 0x000fe20000000006 */
[----:B------:R-:W-:Y:S01]  /*d990*/  LOP3.LUT R69, R73, 0xffff0000, RZ, 0xc0, !PT ;  /* 0xffff000049457812 */ /* 0x000fe200078ec0ff */
[C---:B------:R-:W-:Y:S01]  /*d9a0*/  FFMA R7, R53.reuse, R58, R7 ;  /* 0x0000003a35077223 */ /* 0x040fe20000000007 */
[----:B------:R-:W-:Y:S01]  /*d9b0*/  SHF.L.U32 R70, R74, 0x10, RZ ;  /* 0x000000104a467819 */ /* 0x000fe200000006ff */
[----:B------:R-:W-:Y:S01]  /*d9c0*/  UIADD3 UR4, UPT, UPT, UR4, 0xe0, URZ ;  /* 0x000000e004047890 */ /* 0x000fe2000fffe0ff */
[----:B------:R-:W-:Y:S01]  /*d9d0*/  F2FP.BF16.F32.PACK_AB R111, R6, R5 ;  /* 0x00000005066f723e */ /* 0x000fe200000010ff */
[----:B------:R-:W-:Y:S01]  /*d9e0*/  FFMA R3, R53, R59, R3 ;  /* 0x0000003b35037223 */ /* 0x000fe20000000003 */
[----:B------:R-:W-:Y:S01]  /*d9f0*/  LOP3.LUT R71, R74, 0xffff0000, RZ, 0xc0, !PT ;  /* 0xffff00004a477812 */ /* 0x000fe200078ec0ff */
[C---:B------:R-:W-:Y:S01]  /*da00*/  FMUL R0, R52.reuse, R34 ;  /* 0x0000002234007220 */ /* 0x040fe20000400000 */
[----:B------:R-:W-:Y:S01]  /*da10*/  SHF.L.U32 R72, R75, 0x10, RZ ;  /* 0x000000104b487819 */ /* 0x000fe200000006ff */
[C---:B------:R-:W-:Y:S01]  /*da20*/  FMUL R2, R52.reuse, R35 ;  /* 0x0000002334027220 */ /* 0x040fe20000400000 */
[----:B------:R-:W-:Y:S01]  /*da30*/  UPRMT UR4, UR37, 0x654, UR4 ;  /* 0x0000065425047896 */ /* 0x000fe20008000004 */
[C---:B------:R-:W-:Y:S01]  /*da40*/  FMUL R4, R52.reuse, R36 ;  /* 0x0000002434047220 */ /* 0x040fe20000400000 */
[C---:B------:R-:W-:Y:S01]  /*da50*/  FMUL R5, R52.reuse, R37 ;  /* 0x0000002534057220 */ /* 0x040fe20000400000 */
[----:B------:R-:W-:Y:S01]  /*da60*/  F2FP.BF16.F32.PACK_AB R28, R3, R7 ;  /* 0x00000007031c723e */ /* 0x000fe200000010ff */
[C---:B------:R-:W-:Y:S01]  /*da70*/  FFMA R0, R53.reuse, R60, R0 ;  /* 0x0000003c35007223 */ /* 0x040fe20000000000 */
[C---:B------:R-:W-:Y:S01]  /*da80*/  FMUL R6, R52.reuse, R38 ;  /* 0x0000002634067220 */ /* 0x040fe20000400000 */
[C---:B------:R-:W-:Y:S01]  /*da90*/  FFMA R2, R53.reuse, R61, R2 ;  /* 0x0000003d35027223 */ /* 0x040fe20000000002 */
[C---:B------:R-:W-:Y:S01]  /*daa0*/  FMUL R3, R52.reuse, R39 ;  /* 0x0000002734037220 */ /* 0x040fe20000400000 */
[C---:B------:R-:W-:Y:S01]  /*dab0*/  FFMA R4, R53.reuse, R62, R4 ;  /* 0x0000003e35047223 */ /* 0x040fe20000000004 */
[C---:B------:R-:W-:Y:S01]  /*dac0*/  FFMA R5, R53.reuse, R63, R5 ;  /* 0x0000003f35057223 */ /* 0x040fe20000000005 */
[C---:B------:R-:W-:Y:S01]  /*dad0*/  FFMA R6, R53.reuse, R64, R6 ;  /* 0x0000004035067223 */ /* 0x040fe20000000006 */
[C---:B------:R-:W-:Y:S01]  /*dae0*/  FFMA R3, R53.reuse, R65, R3 ;  /* 0x0000004135037223 */ /* 0x040fe20000000003 */
[----:B------:R-:W-:Y:S01]  /*daf0*/  FFMA R20, R53, R66, R20 ;  /* 0x0000004235147223 */ /* 0x000fe20000000014 */
[----:B------:R-:W-:Y:S01]  /*db00*/  FMUL R8, R52, R8 ;  /* 0x0000000834087220 */ /* 0x000fe20000400000 */
[----:B------:R-:W-:Y:S01]  /*db10*/  SYNCS.ARRIVE.TRANS64.RED.A1T0 RZ, [UR4], RZ ;  /* 0x000000ffffff79a7 */ /* 0x000fe20008100404 */
[----:B------:R1:W-:Y:S01]  /*db20*/  @!P1 STS.128 [R104+UR45+0x3200], R108 ;  /* 0x0032006c68009988 */ /* 0x0003e20008000c2d */
[----:B------:R-:W-:Y:S01]  /*db30*/  LOP3.LUT R73, R75, 0xffff0000, RZ, 0xc0, !PT ;  /* 0xffff00004b497812 */ /* 0x000fe200078ec0ff */
[C---:B------:R-:W-:Y:S01]  /*db40*/  FFMA R21, R53.reuse, R67, R21 ;  /* 0x0000004335157223 */ /* 0x040fe20000000015 */
[----:B------:R-:W-:Y:S01]  /*db50*/  SHF.L.U32 R24, R76, 0x10, RZ ;  /* 0x000000104c187819 */ /* 0x000fe200000006ff */
[----:B------:R-:W-:Y:S01]  /*db60*/  FMUL R9, R52, R9 ;  /* 0x0000000934097220 */ /* 0x000fe20000400000 */
[----:B------:R-:W-:Y:S01]  /*db70*/  LOP3.LUT R25, R76, 0xffff0000, RZ, 0xc0, !PT ;  /* 0xffff00004c197812 */ /* 0x000fe200078ec0ff */
[C---:B------:R-:W-:Y:S01]  /*db80*/  FFMA R22, R53.reuse, R68, R22 ;  /* 0x0000004435167223 */ /* 0x040fe20000000016 */
[C---:B------:R-:W-:Y:S01]  /*db90*/  FMUL R10, R52.reuse, R10 ;  /* 0x0000000a340a7220 */ /* 0x040fe20000400000 */
[C---:B------:R-:W-:Y:S01]  /*dba0*/  FFMA R23, R53.reuse, R69, R23 ;  /* 0x0000004535177223 */ /* 0x040fe20000000017 */
[----:B------:R-:W-:Y:S01]  /*dbb0*/  FMUL R11, R52, R11 ;  /* 0x0000000b340b7220 */ /* 0x000fe20000400000 */
[----:B------:R-:W-:Y:S01]  /*dbc0*/  F2FP.BF16.F32.PACK_AB R29, R2, R0 ;  /* 0x00000000021d723e */ /* 0x000fe200000010ff */
[----:B------:R-:W-:Y:S01]  /*dbd0*/  FFMA R8, R53, R70, R8 ;  /* 0x0000004635087223 */ /* 0x000fe20000000008 */
[----:B------:R-:W-:Y:S01]  /*dbe0*/  F2FP.BF16.F32.PACK_AB R30, R5, R4 ;  /* 0x00000004051e723e */ /* 0x000fe200000010ff */
[C---:B------:R-:W-:Y:S01]  /*dbf0*/  FMUL R12, R52.reuse, R12 ;  /* 0x0000000c340c7220 */ /* 0x040fe20000400000 */
[----:B------:R-:W-:Y:S01]  /*dc00*/  F2FP.BF16.F32.PACK_AB R31, R3, R6 ;  /* 0x00000006031f723e */ /* 0x000fe200000010ff */
[----:B------:R-:W-:Y:S01]  /*dc10*/  FFMA R9, R53, R71, R9 ;  /* 0x0000004735097223 */ /* 0x000fe20000000009 */
[C---:B------:R-:W-:Y:S01]  /*dc20*/  FMUL R13, R52.reuse, R13 ;  /* 0x0000000d340d7220 */ /* 0x040fe20000400000 */
[----:B------:R-:W-:Y:S01]  /*dc30*/  SHF.L.U32 R26, R77, 0x10, RZ ;  /* 0x000000104d1a7819 */ /* 0x000fe200000006ff */
[----:B------:R-:W-:Y:S01]  /*dc40*/  FFMA R10, R53, R72, R10 ;  /* 0x00000048350a7223 */ /* 0x000fe2000000000a */
[----:B------:R1:W-:Y:S01]  /*dc50*/  @!P1 STS.128 [R103+0x3200], R28 ;  /* 0x0032001c67009388 */ /* 0x0003e20000000c00 */
[C---:B------:R-:W-:Y:S01]  /*dc60*/  FMUL R14, R52.reuse, R14 ;  /* 0x0000000e340e7220 */ /* 0x040fe20000400000 */
[----:B------:R-:W-:Y:S01]  /*dc70*/  LOP3.LUT R27, R77, 0xffff0000, RZ, 0xc0, !PT ;  /* 0xffff00004d1b7812 */ /* 0x000fe200078ec0ff */
[C---:B------:R-:W-:Y:S01]  /*dc80*/  FFMA R11, R53.reuse, R73, R11 ;  /* 0x00000049350b7223 */ /* 0x040fe2000000000b */
[----:B------:R-:W-:Y:S01]  /*dc90*/  FMUL R15, R52, R15 ;  /* 0x0000000f340f7220 */ /* 0x000fe20000400000 */
[----:B------:R-:W-:Y:S01]  /*dca0*/  SHF.L.U32 R40, R78, 0x10, RZ ;  /* 0x000000104e287819 */ /* 0x000fe200000006ff */
[C---:B------:R-:W-:Y:S01]  /*dcb0*/  FFMA R12, R53.reuse, R24, R12 ;  /* 0x00000018350c7223 */ /* 0x040fe2000000000c */
[----:B------:R-:W-:Y:S01]  /*dcc0*/  FMUL R16, R52, R16 ;  /* 0x0000001034107220 */ /* 0x000fe20000400000 */
[----:B------:R-:W-:Y:S01]  /*dcd0*/  LOP3.LUT R74, R78, 0xffff0000, RZ, 0xc0, !PT ;  /* 0xffff00004e4a7812 */ /* 0x000fe200078ec0ff */
[----:B------:R-:W-:Y:S01]  /*dce0*/  FFMA R13, R53, R25, R13 ;  /* 0x00000019350d7223 */ /* 0x000fe2000000000d */
[C---:B------:R-:W-:Y:S01]  /*dcf0*/  FMUL R17, R52.reuse, R17 ;  /* 0x0000001134117220 */ /* 0x040fe20000400000 */
[----:B------:R-:W-:Y:S01]  /*dd00*/  SHF.L.U32 R75, R79, 0x10, RZ ;  /* 0x000000104f4b7819 */ /* 0x000fe200000006ff */
[----:B------:R-:W-:Y:S01]  /*dd10*/  FFMA R14, R53, R26, R14 ;  /* 0x0000001a350e7223 */ /* 0x000fe2000000000e */
[----:B------:R-:W-:Y:S01]  /*dd20*/  F2FP.BF16.F32.PACK_AB R20, R21, R20 ;  /* 0x000000141514723e */ /* 0x000fe200000010ff */
[C---:B------:R-:W-:Y:S01]  /*dd30*/  FMUL R18, R52.reuse, R18 ;  /* 0x0000001234127220 */ /* 0x040fe20000400000 */
[----:B------:R-:W-:Y:S01]  /*dd40*/  LOP3.LUT R76, R79, 0xffff0000, RZ, 0xc0, !PT ;  /* 0xffff00004f4c7812 */ /* 0x000fe200078ec0ff */
[----:B------:R-:W-:Y:S01]  /*dd50*/  FFMA R15, R53, R27, R15 ;  /* 0x0000001b350f7223 */ /* 0x000fe2000000000f */
[----:B------:R-:W-:Y:S01]  /*dd60*/  F2FP.BF16.F32.PACK_AB R21, R23, R22 ;  /* 0x000000161715723e */ /* 0x000fe200000010ff */
[----:B------:R-:W-:Y:S01]  /*dd70*/  FMUL R19, R52, R19 ;  /* 0x0000001334137220 */ /* 0x000fe20000400000 */
[----:B------:R-:W-:Y:S01]  /*dd80*/  F2FP.BF16.F32.PACK_AB R22, R9, R8 ;  /* 0x000000080916723e */ /* 0x000fe200000010ff */
[----:B------:R-:W-:Y:S01]  /*dd90*/  FFMA R16, R53, R40, R16 ;  /* 0x0000002835107223 */ /* 0x000fe20000000010 */
[----:B------:R-:W-:Y:S01]  /*dda0*/  F2FP.BF16.F32.PACK_AB R23, R11, R10 ;  /* 0x0000000a0b17723e */ /* 0x000fe200000010ff */
[C---:B------:R-:W-:Y:S01]  /*ddb0*/  FFMA R17, R53.reuse, R74, R17 ;  /* 0x0000004a35117223 */ /* 0x040fe20000000011 */
[C---:B------:R-:W-:Y:S01]  /*ddc0*/  FFMA R18, R53.reuse, R75, R18 ;  /* 0x0000004b35127223 */ /* 0x040fe20000000012 */
[----:B------:R-:W-:Y:S01]  /*ddd0*/  FFMA R19, R53, R76, R19 ;  /* 0x0000004c35137223 */ /* 0x000fe20000000013 */
[----:B------:R-:W-:Y:S01]  /*dde0*/  F2FP.BF16.F32.PACK_AB R12, R13, R12 ;  /* 0x0000000c0d0c723e */ /* 0x000fe200000010ff */
[----:B------:R1:W-:Y:S01]  /*ddf0*/  @!P1 STS.128 [R104+UR45+0x3a00], R20 ;  /* 0x003a001468009988 */ /* 0x0003e20008000c2d */
[----:B------:R-:W-:Y:S01]  /*de00*/  F2FP.BF16.F32.PACK_AB R13, R15, R14 ;  /* 0x0000000e0f0d723e */ /* 0x000fe200000010ff */
[----:B------:R-:W-:Y:S01]  /*de10*/  BSSY.RECONVERGENT B0, `(.L_x_186) ;  /* 0x000001a000007945 */ /* 0x000fe20003800200 */
[----:B------:R-:W-:Y:S02]  /*de20*/  F2FP.BF16.F32.PACK_AB R14, R17, R16 ;  /* 0x00000010110e723e */ /* 0x000fe400000010ff */
[----:B------:R-:W-:Y:S02]  /*de30*/  F2FP.BF16.F32.PACK_AB R15, R19, R18 ;  /* 0x00000012130f723e */ /* 0x000fe400000010ff */
[----:B------:R-:W-:Y:S03]  /*de40*/  ISETP.NE.AND P0, PT, R98, RZ, PT ;  /* 0x000000ff6200720c */ /* 0x000fe60003f05270 */
[----:B------:R1:W-:Y:S01]  /*de50*/  @!P1 STS.128 [R103+0x3a00], R12 ;  /* 0x003a000c67009388 */ /* 0x0003e20000000c00 */
[----:B------:R-:W-:Y:S01]  /*de60*/  @!PT LDS RZ, [RZ] ;  /* 0x00000000fffff984 */ /* 0x000fe20000000800 */
[----:B------:R-:W-:Y:S01]  /*de70*/  @!PT LDS RZ, [RZ] ;  /* 0x00000000fffff984 */ /* 0x000fe20000000800 */
[----:B------:R-:W-:Y:S01]  /*de80*/  @!PT LDS RZ, [RZ] ;  /* 0x00000000fffff984 */ /* 0x000fe20000000800 */
[----:B------:R-:W-:Y:S01]  /*de90*/  @!PT LDS RZ, [RZ] ;  /* 0x00000000fffff984 */ /* 0x000fe20000000800 */
[----:B------:R2:W-:Y:S07]  /*dea0*/  MEMBAR.ALL.CTA ;  /* 0x0000000000007992 */ /* 0x0005ee0000008000 */
[----:B--2---:R-:W2:Y:S02]  /*deb0*/  FENCE.VIEW.ASYNC.S ;  /* 0x00000000000073c6 */ /* 0x004ea40000000000 */
        /* <DEDUP_REMOVED lines=15> */
.L_x_187:
[----:B------:R-:W-:Y:S05]  /*dfb0*/  BSYNC.RECONVERGENT B0 ;  /* 0x0000000000007941 */ /* 0x000fea0003800200 */
.L_x_186:
[----:B------:R-:W-:Y:S01]  /*dfc0*/  BAR.SYNC.DEFER_BLOCKING 0x1, 0x80 ;  /* 0x0042000000007b1d */ /* 0x000fe20000010000 */
[----:B------:R-:W-:Y:S01]  /*dfd0*/  UISETP.NE.AND UP0, UPT, UR56, -0x8, UPT ;  /* 0xfffffff83800788c */ /* 0x000fe2000bf05270 */
[----:B------:R-:W-:Y:S08]  /*dfe0*/  IADD3 R94, PT, PT, R94, 0x1, RZ ;  /* 0x000000015e5e7810 */ /* 0x000ff00007ffe0ff */
[----:B------:R-:W-:Y:S05]  /*dff0*/  BRA.U !UP0, `(.L_x_188) ;  /* 0x0000000108287547 */ /* 0x000fea000b800000 */
[----:B------:R-:W-:Y:S01]  /*e000*/  ISETP.NE.AND P0, PT, R105, RZ, PT ;  /* 0x000000ff6900720c */ /* 0x000fe20003f05270 */
[----:B------:R-:W-:Y:S01]  /*e010*/  IMAD.U32 R2, RZ, RZ, UR57 ;  /* 0x00000039ff027e24 */ /* 0x000fe2000f8e00ff */
[----:B------:R-:W-:Y:S01]  /*e020*/  UIADD3 UR57, UPT, UPT, UR57, 0x1, URZ ;  /* 0x0000000139397890 */ /* 0x000fe2000fffe0ff */
[----:B------:R-:W-:Y:S03]  /*e030*/  IMAD.U32 R0, RZ, RZ, UR37 ;  /* 0x00000025ff007e24 */ /* 0x000fe6000f8e00ff */
[----:B------:R-:W-:Y:S04]  /*e040*/  UISETP.NE.AND UP0, UPT, UR57, 0x4, UPT ;  /* 0x000000043900788c */ /* 0x000fe8000bf05270 */
[----:B------:R-:W-:Y:S03]  /*e050*/  USEL UR57, UR57, URZ, UP0 ;  /* 0x000000ff39397287 */ /* 0x000fe60008000000 */
[----:B------:R-:W-:Y:S05]  /*e060*/  @P0 LEA R2, R2, UR45, 0x3 ;  /* 0x0000002d02020c11 */ /* 0x000fea000f8e18ff */
[----:B------:R-:W-:Y:S05]  /*e070*/  @P0 VIADD R2, R2, 0x80 ;  /* 0x0000008002020836 */ /* 0x000fea0000000000 */
[----:B------:R-:W-:Y:S04]  /*e080*/  @P0 PRMT R0, R0, 0x654, R2 ;  /* 0x0000065400000816 */ /* 0x000fe80000000002 */
[----:B------:R2:W-:Y:S03]  /*e090*/  @P0 SYNCS.ARRIVE.TRANS64.RED.A1T0 RZ, [R0+URZ], RZ ;  /* 0x000000ff00ff09a7 */ /* 0x0005e600081004ff */
.L_x_188:
[----:B------:R-:W-:Y:S01]  /*e0a0*/  ISETP.NE.AND P2, PT, R100, RZ, PT ;  /* 0x000000ff6400720c */ /* 0x000fe20003f45270 */
[----:B------:R-:W-:Y:S01]  /*e0b0*/  VIADD R2, R50, UR38 ;  /* 0x0000002632027c36 */ /* 0x000fe20008000000 */
[----:B------:R-:W-:Y:S01]  /*e0c0*/  ISETP.NE.AND P0, PT, R102, 0x2, PT ;  /* 0x000000026600780c */ /* 0x000fe20003f05270 */
[----:B--2---:R-:W-:Y:S01]  /*e0d0*/  VIADD R0, R51, UR39 ;  /* 0x0000002733007c36 */ /* 0x004fe20008000000 */
[----:B------:R-:W-:Y:S01]  /*e0e0*/  ISETP.NE.AND P1, PT, R94, 0x2, PT ;  /* 0x000000025e00780c */ /* 0x000fe20003f25270 */
[----:B------:R-:W-:Y:S01]  /*e0f0*/  UIADD3 UR56, UPT, UPT, UR56, 0x8, URZ ;  /* 0x0000000838387890 */ /* 0x000fe2000fffe0ff */
[----:B------:R-:W-:Y:S02]  /*e100*/  R2UR UR11, R2 ;  /* 0x00000000020b72ca */ /* 0x000fe400000e0000 */
[----:B------:R-:W-:Y:S02]  /*e110*/  R2UR UR27, R0 ;  /* 0x00000000001b72ca */ /* 0x000fe400000e0000 */
[----:B------:R-:W-:Y:S02]  /*e120*/  SEL R2, RZ, 0x1, P0 ;  /* 0x00000001ff027807 */ /* 0x000fe40000000000 */
[----:B------:R-:W-:Y:S02]  /*e130*/  SEL R0, RZ, 0x1, P1 ;  /* 0x00000001ff007807 */ /* 0x000fe40000800000 */
[----:B------:R-:W-:Y:S02]  /*e140*/  @P2 R2UR UR44, R91 ;  /* 0x000000005b2c22ca */ /* 0x000fe400000e0000 */
[----:B------:R-:W-:Y:S02]  /*e150*/  LOP3.LUT R92, R92, R2, RZ, 0x3c, !PT ;  /* 0x000000025c5c7212 */ /* 0x000fe400078e3cff */
[----:B------:R-:W-:Y:S02]  /*e160*/  LOP3.LUT R93, R93, R0, RZ, 0x3c, !PT ;  /* 0x000000005d5d7212 */ /* 0x000fe400078e3cff */
[----:B------:R-:W-:Y:S02]  /*e170*/  SEL R102, R102, RZ, P0 ;  /* 0x000000ff66667207 */ /* 0x000fe40000000000 */
[----:B------:R-:W-:Y:S01]  /*e180*/  SEL R94, R94, RZ, P1 ;  /* 0x000000ff5e5e7207 */ /* 0x000fe20000800000 */
[----:B------:R-:W-:Y:S06]  /*e190*/  @P2 BRA `(.L_x_189) ;  /* 0xffffff7c00202947 */ /* 0x000fec000383ffff */
[----:B------:R-:W-:-:S09]  /*e1a0*/  UISETP.NE.AND UP0, UPT, UR36, URZ, UPT ;  /* 0x000000ff2400728c */ /* 0x000fd2000bf05270 */
[----:B------:R-:W-:Y:S05]  /*e1b0*/  BRA.U !UP0, `(.L_x_190) ;  /* 0x0000000108487547 */ /* 0x000fea000b800000 */
[----:B------:R-:W2:Y:S02]  /*e1c0*/  LDCU.64 UR4, c[0x0][0xc90] ;  /* 0x00019200ff0477ac */ /* 0x000ea40008000a00 */
[----:B--2---:R-:W-:-:S04]  /*e1d0*/  UISETP.NE.U32.AND UP0, UPT, UR4, URZ, UPT ;  /* 0x000000ff0400728c */ /* 0x004fc8000bf05070 */
[----:B------:R-:W-:-:S09]  /*e1e0*/  UISETP.NE.AND.EX UP0, UPT, UR5, URZ, UPT, UP0 ;  /* 0x000000ff0500728c */ /* 0x000fd2000bf05300 */
[----:B------:R-:W-:Y:S05]  /*e1f0*/  BRA.U UP0, `(.L_x_191) ;  /* 0x00000001000c7547 */ /* 0x000fea000b800000 */
[----:B------:R-:W-:-:S13]  /*e200*/  FSETP.NEU.AND P0, PT, R53, RZ, PT ;  /* 0x000000ff3500720b */ /* 0x000fda0003f0d000 */
[----:B------:R-:W-:Y:S05]  /*e210*/  @!P0 EXIT ;  /* 0x000000000000894d */ /* 0x000fea0003800000 */
[----:B------:R-:W-:Y:S05]  /*e220*/  BRA `(.L_x_190) ;  /* 0x00000000002c7947 */ /* 0x000fea0003800000 */
.L_x_191:
[----:B------:R-:W-:Y:S01]  /*e230*/  ISETP.NE.AND P0, PT, R101, RZ, PT ;  /* 0x000000ff6500720c */ /* 0x000fe20003f05270 */
[----:B------:R-:W-:-:S12]  /*e240*/  BSSY.RECONVERGENT B0, `(.L_x_190) ;  /* 0x0000009000007945 */ /* 0x000fd80003800200 */
[----:B------:R-:W-:Y:S05]  /*e250*/  @P0 BRA `(.L_x_192) ;  /* 0x0000000000140947 */ /* 0x000fea0003800000 */
[----:B------:R-:W2:Y:S02]  /*e260*/  LDCU.64 UR4, c[0x0][0xc88] ;  /* 0x00019100ff0477ac */ /* 0x000ea40008000a00 */
[----:B--2---:R-:W-:-:S04]  /*e270*/  ISETP.NE.U32.AND P0, PT, RZ, UR4, PT ;  /* 0x00000004ff007c0c */ /* 0x004fc8000bf05070 */
[----:B------:R-:W-:-:S13]  /*e280*/  ISETP.NE.AND.EX P0, PT, RZ, UR5, PT, P0 ;  /* 0x00000005ff007c0c */ /* 0x000fda000bf05300 */
[----:B------:R-:W-:Y:S05]  /*e290*/  @!P0 EXIT ;  /* 0x000000000000894d */ /* 0x000fea0003800000 */
[----:B------:R-:W-:Y:S05]  /*e2a0*/  BRA `(.L_x_193) ;  /* 0x0000000000087947 */ /* 0x000fea0003800000 */
.L_x_192:
[----:B------:R-:W-:-:S13]  /*e2b0*/  FSETP.NEU.AND P0, PT, R53, RZ, PT ;  /* 0x000000ff3500720b */ /* 0x000fda0003f0d000 */
[----:B------:R-:W-:Y:S05]  /*e2c0*/  @!P0 EXIT ;  /* 0x000000000000894d */ /* 0x000fea0003800000 */
.L_x_193:
[----:B------:R-:W-:Y:S05]  /*e2d0*/  BSYNC.RECONVERGENT B0 ;  /* 0x0000000000007941 */ /* 0x000fea0003800200 */
.L_x_190:
[----:B------:R-:W-:Y:S01]  /*e2e0*/  ULEA UR4, UR57, UR45, 0x3 ;  /* 0x0000002d39047291 */ /* 0x000fe2000f8e18ff */
[----:B------:R-:W-:-:S04]  /*e2f0*/  DEPBAR.LE SB0, 0x0 ;  /* 0x000080000000791a */ /* 0x000fc80000000000 */
[----:B------:R-:W-:-:S04]  /*e300*/  UIADD3 UR4, UPT, UPT, UR4, 0x80, URZ ;  /* 0x0000008004047890 */ /* 0x000fc8000fffe0ff */
[----:B------:R-:W-:-:S09]  /*e310*/  UPRMT UR4, UR37, 0x654, UR4 ;  /* 0x0000065425047896 */ /* 0x000fd20008000004 */
[----:B------:R-:W-:Y:S01]  /*e320*/  SYNCS.ARRIVE.TRANS64.RED.A1T0 RZ, [UR4], RZ ;  /* 0x000000ffffff79a7 */ /* 0x000fe20008100404 */
[----:B------:R-:W-:Y:S05]  /*e330*/  EXIT ;  /* 0x000000000000794d */ /* 0x000fea0003800000 */
.L_x_24:
[----:B--2---:R2:W1:Y:S02]  /*e340*/  SYNCS.PHASECHK.TRANS64.TRYWAIT P0, [R2+URZ+0x100], R3 ;  /* 0x00010003020075a7 */ /* 0x00446400080011ff */
[----:B-1----:R-:W-:Y:S05]  /*e350*/  @!P0 NANOSLEEP.SYNCS 0x989680 ;  /* 0x009896800000895d */ /* 0x002fea0003900000 */
[----:B------:R-:W1:Y:S02]  /*e360*/  @!P0 SYNCS.PHASECHK.TRANS64 P0, [R2+URZ+0x100], R3 ;  /* 0x00010003020085a7 */ /* 0x000e6400080010ff */
[----:B-1----:R-:W-:Y:S05]  /*e370*/  @!P0 BRA `(.L_x_24) ;  /* 0xfffffffc00f08947 */ /* 0x002fea000383ffff */
[----:B------:R-:W-:Y:S05]  /*e380*/  BRA `(.L_x_194) ;  /* 0xffffff3400447947 */ /* 0x000fea000383ffff */
.L_x_27:
[----:B-1----:R-:W-:-:S07]  /*e390*/  MOV R2, UR41 ;  /* 0x0000002900027c02 */ /* 0x002fce0008000f00 */
.L_x_195:
[----:B-1----:R1:W2:Y:S02]  /*e3a0*/  SYNCS.PHASECHK.TRANS64.TRYWAIT P0, [R2+URZ+0x30], R4 ;  /* 0x00003004020075a7 */ /* 0x0022a400080011ff */
[----:B--2---:R-:W-:Y:S05]  /*e3b0*/  @!P0 NANOSLEEP.SYNCS 0x989680 ;  /* 0x009896800000895d */ /* 0x004fea0003900000 */
[----:B------:R-:W2:Y:S02]  /*e3c0*/  @!P0 SYNCS.PHASECHK.TRANS64 P0, [R2+URZ+0x30], R4 ;  /* 0x00003004020085a7 */ /* 0x000ea400080010ff */
[----:B--2---:R-:W-:Y:S05]  /*e3d0*/  @!P0 BRA `(.L_x_195) ;  /* 0xfffffffc00f08947 */ /* 0x004fea000383ffff */
[----:B------:R-:W-:Y:S05]  /*e3e0*/  BRA `(.L_x_26) ;  /* 0xffffff34008c7947 */ /* 0x000fea000383ffff */
.L_x_36:
[----:B------:R-:W-:-:S07]  /*e3f0*/  MOV R2, UR41 ;  /* 0x0000002900027c02 */ /* 0x000fce0008000f00 */
.L_x_196:
[----:B-1----:R1:W2:Y:S02]  /*e400*/  SYNCS.PHASECHK.TRANS64.TRYWAIT P0, [R2+URZ+0x30], R4 ;  /* 0x00003004020075a7 */ /* 0x0022a400080011ff */
[----:B--2---:R-:W-:Y:S05]  /*e410*/  @!P0 NANOSLEEP.SYNCS 0x989680 ;  /* 0x009896800000895d */ /* 0x004fea0003900000 */
[----:B------:R-:W2:Y:S02]  /*e420*/  @!P0 SYNCS.PHASECHK.TRANS64 P0, [R2+URZ+0x30], R4 ;  /* 0x00003004020085a7 */ /* 0x000ea400080010ff */
[----:B--2---:R-:W-:Y:S05]  /*e430*/  @!P0 BRA `(.L_x_196) ;  /* 0xfffffffc00f08947 */ /* 0x004fea000383ffff */
[----:B------:R-:W-:Y:S05]  /*e440*/  BRA `(.L_x_35) ;  /* 0xffffff38009c7947 */ /* 0x000fea000383ffff */
.L_x_43:
[----:B-1----:R1:W2:Y:S02]  /*e450*/  SYNCS.PHASECHK.TRANS64.TRYWAIT P0, [R2+URZ+0xb0], R3 ;  /* 0x0000b003020075a7 */ /* 0x0022a400080011ff */
[----:B--2---:R-:W-:Y:S05]  /*e460*/  @!P0 NANOSLEEP.SYNCS 0x989680 ;  /* 0x009896800000895d */ /* 0x004fea0003900000 */
[----:B------:R-:W2:Y:S02]  /*e470*/  @!P0 SYNCS.PHASECHK.TRANS64 P0, [R2+URZ+0xb0], R3 ;  /* 0x0000b003020085a7 */ /* 0x000ea400080010ff */
[----:B--2---:R-:W-:Y:S05]  /*e480*/  @!P0 BRA `(.L_x_43) ;  /* 0xfffffffc00f08947 */ /* 0x004fea000383ffff */
[----:B------:R-:W-:Y:S05]  /*e490*/  BRA `(.L_x_197) ;  /* 0xffffff3c00907947 */ /* 0x000fea000383ffff */
.L_x_47:
[----:B----4-:R-:W-:-:S07]  /*e4a0*/  MOV R0, UR5 ;  /* 0x0000000500007c02 */ /* 0x010fce0008000f00 */
.L_x_198:
[----:B-1----:R1:W2:Y:S02]  /*e4b0*/  SYNCS.PHASECHK.TRANS64.TRYWAIT P0, [R0+URZ], R2 ;  /* 0x00000002000075a7 */ /* 0x0022a400080011ff */
[----:B--2---:R-:W-:Y:S05]  /*e4c0*/  @!P0 NANOSLEEP.SYNCS 0x989680 ;  /* 0x009896800000895d */ /* 0x004fea0003900000 */
[----:B------:R-:W2:Y:S02]  /*e4d0*/  @!P0 SYNCS.PHASECHK.TRANS64 P0, [R0+URZ], R2 ;  /* 0x00000002000085a7 */ /* 0x000ea400080010ff */
[----:B--2---:R-:W-:Y:S05]  /*e4e0*/  @!P0 BRA `(.L_x_198) ;  /* 0xfffffffc00f08947 */ /* 0x004fea000383ffff */
[----:B------:R-:W-:Y:S05]  /*e4f0*/  BRA `(.L_x_199) ;  /* 0xffffff4400087947 */ /* 0x000fea000383ffff */
.L_x_48:
[----:B----4-:R-:W-:-:S07]  /*e500*/  MOV R0, UR5 ;  /* 0x0000000500007c02 */ /* 0x010fce0008000f00 */
.L_x_200:
[----:B-1----:R1:W2:Y:S02]  /*e510*/  SYNCS.PHASECHK.TRANS64.TRYWAIT P0, [R0+URZ], R3 ;  /* 0x00000003000075a7 */ /* 0x0022a400080011ff */
[----:B--2---:R-:W-:Y:S05]  /*e520*/  @!P0 NANOSLEEP.SYNCS 0x989680 ;  /* 0x009896800000895d */ /* 0x004fea0003900000 */
[----:B------:R-:W2:Y:S02]  /*e530*/  @!P0 SYNCS.PHASECHK.TRANS64 P0, [R0+URZ], R3 ;  /* 0x00000003000085a7 */ /* 0x000ea400080010ff */
[----:B--2---:R-:W-:Y:S05]  /*e540*/  @!P0 BRA `(.L_x_200) ;  /* 0xfffffffc00f08947 */ /* 0x004fea000383ffff */
[----:B------:R-:W-:Y:S05]  /*e550*/  BRA `(.L_x_201) ;  /* 0xffffff4400147947 */ /* 0x000fea000383ffff */
.L_x_49:
[----:B----4-:R-:W-:-:S07]  /*e560*/  MOV R0, UR5 ;  /* 0x0000000500007c02 */ /* 0x010fce0008000f00 */
.L_x_202:
[----:B-1----:R1:W2:Y:S02]  /*e570*/  SYNCS.PHASECHK.TRANS64.TRYWAIT P0, [R0+URZ], R3 ;  /* 0x00000003000075a7 */ /* 0x0022a400080011ff */
[----:B--2---:R-:W-:Y:S05]  /*e580*/  @!P0 NANOSLEEP.SYNCS 0x989680 ;  /* 0x009896800000895d */ /* 0x004fea0003900000 */
[----:B------:R-:W2:Y:S02]  /*e590*/  @!P0 SYNCS.PHASECHK.TRANS64 P0, [R0+URZ], R3 ;  /* 0x00000003000085a7 */ /* 0x000ea400080010ff */
[----:B--2---:R-:W-:Y:S05]  /*e5a0*/  @!P0 BRA `(.L_x_202) ;  /* 0xfffffffc00f08947 */ /* 0x004fea000383ffff */
[----:B------:R-:W-:Y:S05]  /*e5b0*/  BRA `(.L_x_203) ;  /* 0xffffff4400207947 */ /* 0x000fea000383ffff */
.L_x_50:
[----:B----4-:R-:W-:-:S07]  /*e5c0*/  MOV R0, UR5 ;  /* 0x0000000500007c02 */ /* 0x010fce0008000f00 */
.L_x_204:
[----:B-1----:R1:W2:Y:S02]  /*e5d0*/  SYNCS.PHASECHK.TRANS64.TRYWAIT P0, [R0+URZ], R3 ;  /* 0x00000003000075a7 */ /* 0x0022a400080011ff */
[----:B--2---:R-:W-:Y:S05]  /*e5e0*/  @!P0 NANOSLEEP.SYNCS 0x989680 ;  /* 0x009896800000895d */ /* 0x004fea0003900000 */
[----:B------:R-:W2:Y:S02]  /*e5f0*/  @!P0 SYNCS.PHASECHK.TRANS64 P0, [R0+URZ], R3 ;  /* 0x00000003000085a7 */ /* 0x000ea400080010ff */
[----:B--2---:R-:W-:Y:S05]  /*e600*/  @!P0 BRA `(.L_x_204) ;  /* 0xfffffffc00f08947 */ /* 0x004fea000383ffff */
[----:B------:R-:W-:Y:S05]  /*e610*/  BRA `(.L_x_205) ;  /* 0xffffff44002c7947 */ /* 0x000fea000383ffff */
.L_x_51:
[----:B----4-:R-:W-:-:S07]  /*e620*/  MOV R0, UR5 ;  /* 0x0000000500007c02 */ /* 0x010fce0008000f00 */
.L_x_206:
[----:B-1----:R1:W2:Y:S02]  /*e630*/  SYNCS.PHASECHK.TRANS64.TRYWAIT P0, [R0+URZ], R3 ;  /* 0x00000003000075a7 */ /* 0x0022a400080011ff */
[----:B--2---:R-:W-:Y:S05]  /*e640*/  @!P0 NANOSLEEP.SYNCS 0x989680 ;  /* 0x009896800000895d */ /* 0x004fea0003900000 */
[----:B------:R-:W2:Y:S02]  /*e650*/  @!P0 SYNCS.PHASECHK.TRANS64 P0, [R0+URZ], R3 ;  /* 0x00000003000085a7 */ /* 0x000ea400080010ff */
[----:B--2---:R-:W-:Y:S05]  /*e660*/  @!P0 BRA `(.L_x_206) ;  /* 0xfffffffc00f08947 */ /* 0x004fea000383ffff */
[----:B------:R-:W-:Y:S05]  /*e670*/  BRA `(.L_x_207) ;  /* 0xffffff4400387947 */ /* 0x000fea000383ffff */
.L_x_54:
[----:B--2---:R2:W3:Y:S02]  /*e680*/  SYNCS.PHASECHK.TRANS64.TRYWAIT P0, [R0+URZ+0xf0], R4 ;  /* 0x0000f004000075a7 */ /* 0x0044e400080011ff */
[----:B---3--:R-:W-:Y:S05]  /*e690*/  @!P0 NANOSLEEP.SYNCS 0x989680 ;  /* 0x009896800000895d */ /* 0x008fea0003900000 */
[----:B------:R-:W3:Y:S02]  /*e6a0*/  @!P0 SYNCS.PHASECHK.TRANS64 P0, [R0+URZ+0xf0], R4 ;  /* 0x0000f004000085a7 */ /* 0x000ee400080010ff */
[----:B---3--:R-:W-:Y:S05]  /*e6b0*/  @!P0 BRA `(.L_x_54) ;  /* 0xfffffffc00f08947 */ /* 0x008fea000383ffff */
[----:B------:R-:W-:Y:S05]  /*e6c0*/  BRA `(.L_x_208) ;  /* 0xffffff4400947947 */ /* 0x000fea000383ffff */
.L_x_55:
[----:B------:R-:W-:-:S07]  /*e6d0*/  MOV R0, UR5 ;  /* 0x0000000500007c02 */ /* 0x000fce0008000f00 */
.L_x_209:
[----:B--2---:R2:W3:Y:S02]  /*e6e0*/  SYNCS.PHASECHK.TRANS64.TRYWAIT P0, [R0+URZ+0xc0], R5 ;  /* 0x0000c005000075a7 */ /* 0x0044e400080011ff */
[----:B---3--:R-:W-:Y:S05]  /*e6f0*/  @!P0 NANOSLEEP.SYNCS 0x989680 ;  /* 0x009896800000895d */ /* 0x008fea0003900000 */
[----:B------:R-:W3:Y:S02]  /*e700*/  @!P0 SYNCS.PHASECHK.TRANS64 P0, [R0+URZ+0xc0], R5 ;  /* 0x0000c005000085a7 */ /* 0x000ee400080010ff */
[----:B---3--:R-:W-:Y:S05]  /*e710*/  @!P0 BRA `(.L_x_209) ;  /* 0xfffffffc00f08947 */ /* 0x008fea000383ffff */
[----:B------:R-:W-:Y:S05]  /*e720*/  BRA `(.L_x_210) ;  /* 0xffffff4400a47947 */ /* 0x000fea000383ffff */
.L_x_56:
[----:B--2---:R2:W3:Y:S02]  /*e730*/  SYNCS.PHASECHK.TRANS64.TRYWAIT P1, [R0+URZ+0xb0], R4 ;  /* 0x0000b004000075a7 */ /* 0x0044e400080211ff */
[----:B---3--:R-:W-:Y:S05]  /*e740*/  @!P1 NANOSLEEP.SYNCS 0x989680 ;  /* 0x009896800000995d */ /* 0x008fea0003900000 */
[----:B------:R-:W3:Y:S02]  /*e750*/  @!P1 SYNCS.PHASECHK.TRANS64 P1, [R0+URZ+0xb0], R4 ;  /* 0x0000b004000095a7 */ /* 0x000ee400080210ff */
[----:B---3--:R-:W-:Y:S05]  /*e760*/  @!P1 BRA `(.L_x_56) ;  /* 0xfffffffc00f09947 */ /* 0x008fea000383ffff */
[----:B------:R-:W-:Y:S05]  /*e770*/  BRA `(.L_x_211) ;  /* 0xffffff4400d47947 */ /* 0x000fea000383ffff */
.L_x_59:
[----:B------:R-:W-:-:S07]  /*e780*/  MOV R0, UR5 ;  /* 0x0000000500007c02 */ /* 0x000fce0008000f00 */
.L_x_212:
[----:B--2---:R2:W3:Y:S02]  /*e790*/  SYNCS.PHASECHK.TRANS64.TRYWAIT P0, [R0+URZ+0xc0], R2 ;  /* 0x0000c002000075a7 */ /* 0x0044e400080011ff */
[----:B---3--:R-:W-:Y:S05]  /*e7a0*/  @!P0 NANOSLEEP.SYNCS 0x989680 ;  /* 0x009896800000895d */ /* 0x008fea0003900000 */
[----:B------:R-:W3:Y:S02]  /*e7b0*/  @!P0 SYNCS.PHASECHK.TRANS64 P0, [R0+URZ+0xc0], R2 ;  /* 0x0000c002000085a7 */ /* 0x000ee400080010ff */
[----:B---3--:R-:W-:Y:S05]  /*e7c0*/  @!P0 BRA `(.L_x_212) ;  /* 0xfffffffc00f08947 */ /* 0x008fea000383ffff */
[----:B------:R-:W-:Y:S05]  /*e7d0*/  BRA `(.L_x_58) ;  /* 0xffffff4800287947 */ /* 0x000fea000383ffff */
.L_x_66:
[----:B--2---:R2:W3:Y:S02]  /*e7e0*/  SYNCS.PHASECHK.TRANS64.TRYWAIT P1, [R0+URZ+0xb0], R2 ;  /* 0x0000b002000075a7 */ /* 0x0044e400080211ff */
[----:B---3--:R-:W-:Y:S05]  /*e7f0*/  @!P1 NANOSLEEP.SYNCS 0x989680 ;  /* 0x009896800000995d */ /* 0x008fea0003900000 */
[----:B------:R-:W3:Y:S02]  /*e800*/  @!P1 SYNCS.PHASECHK.TRANS64 P1, [R0+URZ+0xb0], R2 ;  /* 0x0000b002000095a7 */ /* 0x000ee400080210ff */
[----:B---3--:R-:W-:Y:S05]  /*e810*/  @!P1 BRA `(.L_x_66) ;  /* 0xfffffffc00f09947 */ /* 0x008fea000383ffff */
[----:B------:R-:W-:Y:S05]  /*e820*/  BRA `(.L_x_213) ;  /* 0xffffff50003c7947 */ /* 0x000fea000383ffff */
.L_x_67:
[----:B------:R-:W-:-:S07]  /*e830*/  MOV R2, UR15 ;  /* 0x0000000f00027c02 */ /* 0x000fce0008000f00 */
.L_x_214:
[----:B--2---:R2:W3:Y:S02]  /*e840*/  SYNCS.PHASECHK.TRANS64.TRYWAIT P0, [R2+URZ+0xe0], R0 ;  /* 0x0000e000020075a7 */ /* 0x0044e400080011ff */
[----:B---3--:R-:W-:Y:S05]  /*e850*/  @!P0 NANOSLEEP.SYNCS 0x989680 ;  /* 0x009896800000895d */ /* 0x008fea0003900000 */
[----:B------:R-:W3:Y:S02]  /*e860*/  @!P0 SYNCS.PHASECHK.TRANS64 P0, [R2+URZ+0xe0], R0 ;  /* 0x0000e000020085a7 */ /* 0x000ee400080010ff */
[----:B---3--:R-:W-:Y:S05]  /*e870*/  @!P0 BRA `(.L_x_214) ;  /* 0xfffffffc00f08947 */ /* 0x008fea000383ffff */
[----:B------:R-:W-:Y:S05]  /*e880*/  BRA `(.L_x_215) ;  /* 0xffffff5000747947 */ /* 0x000fea000383ffff */
.L_x_70:
[----:B------:R-:W-:Y:S07]  /*e890*/  MOV R0, UR14 ;  /* 0x0000000e00007c02 */ /* 0x000fee0008000f00 */
.L_x_216:
[----:B--2---:R2:W3:Y:S02]  /*e8a0*/  SYNCS.PHASECHK.TRANS64.TRYWAIT P0, [R0+URZ], R2 ;  /* 0x00000002000075a7 */ /* 0x0044e400080011ff */
[----:B---3--:R-:W-:Y:S05]  /*e8b0*/  @!P0 NANOSLEEP.SYNCS 0x989680 ;  /* 0x009896800000895d */ /* 0x008fea0003900000 */
[----:B------:R-:W3:Y:S02]  /*e8c0*/  @!P0 SYNCS.PHASECHK.TRANS64 P0, [R0+URZ], R2 ;  /* 0x00000002000085a7 */ /* 0x000ee400080010ff */
[----:B---3--:R-:W-:Y:S05]  /*e8d0*/  @!P0 BRA `(.L_x_216) ;  /* 0xfffffffc00f08947 */ /* 0x008fea000383ffff */
[----:B------:R-:W-:Y:S05]  /*e8e0*/  BRA `(.L_x_69) ;  /* 0xffffff5000907947 */ /* 0x000fea000383ffff */
.L_x_73:
[----:B------:R-:W-:-:S07]  /*e8f0*/  MOV R0, UR5 ;  /* 0x0000000500007c02 */ /* 0x000fce0008000f00 */
.L_x_217:
[----:B-1----:R1:W3:Y:S02]  /*e900*/  SYNCS.PHASECHK.TRANS64.TRYWAIT P0, [R0+URZ], R2 ;  /* 0x00000002000075a7 */ /* 0x0022e400080011ff */
[----:B---3--:R-:W-:Y:S05]  /*e910*/  @!P0 NANOSLEEP.SYNCS 0x989680 ;  /* 0x009896800000895d */ /* 0x008fea0003900000 */
[----:B------:R-:W3:Y:S02]  /*e920*/  @!P0 SYNCS.PHASECHK.TRANS64 P0, [R0+URZ], R2 ;  /* 0x00000002000085a7 */ /* 0x000ee400080010ff */
[----:B---3--:R-:W-:Y:S05]  /*e930*/  @!P0 BRA `(.L_x_217) ;  /* 0xfffffffc00f08947 */ /* 0x008fea000383ffff */
[----:B------:R-:W-:Y:S05]  /*e940*/  BRA `(.L_x_218) ;  /* 0xffffff5400887947 */ /* 0x000fea000383ffff */
.L_x_74:
[----:B------:R-:W-:-:S07]  /*e950*/  MOV R0, UR6 ;  /* 0x0000000600007c02 */ /* 0x000fce0008000f00 */
.L_x_219:
[----:B-1----:R1:W3:Y:S02]  /*e960*/  SYNCS.PHASECHK.TRANS64.TRYWAIT P0, [R0+URZ], R2 ;  /* 0x00000002000075a7 */ /* 0x0022e400080011ff */
[----:B---3--:R-:W-:Y:S05]  /*e970*/  @!P0 NANOSLEEP.SYNCS 0x989680 ;  /* 0x009896800000895d */ /* 0x008fea0003900000 */
[----:B------:R-:W3:Y:S02]  /*e980*/  @!P0 SYNCS.PHASECHK.TRANS64 P0, [R0+URZ], R2 ;  /* 0x00000002000085a7 */ /* 0x000ee400080010ff */
[----:B---3--:R-:W-:Y:S05]  /*e990*/  @!P0 BRA `(.L_x_219) ;  /* 0xfffffffc00f08947 */ /* 0x008fea000383ffff */
[----:B------:R-:W-:Y:S05]  /*e9a0*/  BRA `(.L_x_220) ;  /* 0xffffff5400947947 */ /* 0x000fea000383ffff */
.L_x_79:
[----:B--2---:R2:W1:Y:S02]  /*e9b0*/  SYNCS.PHASECHK.TRANS64.TRYWAIT P0, [R0+URZ+0xb0], R2 ;  /* 0x0000b002000075a7 */ /* 0x00446400080011ff */
[----:B-1----:R-:W-:Y:S05]  /*e9c0*/  @!P0 NANOSLEEP.SYNCS 0x989680 ;  /* 0x009896800000895d */ /* 0x002fea0003900000 */
[----:B------:R-:W1:Y:S02]  /*e9d0*/  @!P0 SYNCS.PHASECHK.TRANS64 P0, [R0+URZ+0xb0], R2 ;  /* 0x0000b002000085a7 */ /* 0x000e6400080010ff */
[----:B-1----:R-:W-:Y:S05]  /*e9e0*/  @!P0 BRA `(.L_x_79) ;  /* 0xfffffffc00f08947 */ /* 0x002fea000383ffff */
[----:B------:R-:W-:Y:S05]  /*e9f0*/  BRA `(.L_x_221) ;  /* 0xffffff5800987947 */ /* 0x000fea000383ffff */
.L_x_82:
[----:B------:R-:W-:Y:S07]  /*ea00*/  MOV R0, UR6 ;  /* 0x0000000600007c02 */ /* 0x000fee0008000f00 */
.L_x_222:
[----:B-1----:R1:W2:Y:S02]  /*ea10*/  SYNCS.PHASECHK.TRANS64.TRYWAIT P0, [R0+URZ+0xa8], R2 ;  /* 0x0000a802000075a7 */ /* 0x0022a400080011ff */
[----:B--2---:R-:W-:Y:S05]  /*ea20*/  @!P0 NANOSLEEP.SYNCS 0x989680 ;  /* 0x009896800000895d */ /* 0x004fea0003900000 */
[----:B------:R-:W2:Y:S02]  /*ea30*/  @!P0 SYNCS.PHASECHK.TRANS64 P0, [R0+URZ+0xa8], R2 ;  /* 0x0000a802000085a7 */ /* 0x000ea400080010ff */
[----:B--2---:R-:W-:Y:S05]  /*ea40*/  @!P0 BRA `(.L_x_222) ;  /* 0xfffffffc00f08947 */ /* 0x004fea000383ffff */
[----:B------:R-:W-:Y:S05]  /*ea50*/  BRA `(.L_x_81) ;  /* 0xffffff5c00907947 */ /* 0x000fea000383ffff */
.L_x_85:
[----:B------:R-:W-:Y:S07]  /*ea60*/  MOV R0, UR6 ;  /* 0x0000000600007c02 */ /* 0x000fee0008000f00 */
.L_x_223:
[----:B-1----:R1:W2:Y:S02]  /*ea70*/  SYNCS.PHASECHK.TRANS64.TRYWAIT P0, [R0+URZ+0x80], R24 ;  /* 0x00008018000075a7 */ /* 0x0022a400080011ff */
[----:B--2---:R-:W-:Y:S05]  /*ea80*/  @!P0 NANOSLEEP.SYNCS 0x989680 ;  /* 0x009896800000895d */ /* 0x004fea0003900000 */
[----:B------:R-:W2:Y:S02]  /*ea90*/  @!P0 SYNCS.PHASECHK.TRANS64 P0, [R0+URZ+0x80], R24 ;  /* 0x00008018000085a7 */ /* 0x000ea400080010ff */
[----:B--2---:R-:W-:Y:S05]  /*eaa0*/  @!P0 BRA `(.L_x_223) ;  /* 0xfffffffc00f08947 */ /* 0x004fea000383ffff */
[----:B------:R-:W-:Y:S05]  /*eab0*/  BRA `(.L_x_224) ;  /* 0xffffff5c00ec7947 */ /* 0x000fea000383ffff */
.L_x_86:
[----:B------:R-:W-:Y:S07]  /*eac0*/  MOV R0, UR6 ;  /* 0x0000000600007c02 */ /* 0x000fee0008000f00 */
.L_x_225:
[----:B-1----:R1:W2:Y:S02]  /*ead0*/  SYNCS.PHASECHK.TRANS64.TRYWAIT P0, [R0+URZ+0x88], R24 ;  /* 0x00008818000075a7 */ /* 0x0022a400080011ff */
[----:B--2---:R-:W-:Y:S05]  /*eae0*/  @!P0 NANOSLEEP.SYNCS 0x989680 ;  /* 0x009896800000895d */ /* 0x004fea0003900000 */
[----:B------:R-:W2:Y:S02]  /*eaf0*/  @!P0 SYNCS.PHASECHK.TRANS64 P0, [R0+URZ+0x88], R24 ;  /* 0x00008818000085a7 */ /* 0x000ea400080010ff */
[----:B--2---:R-:W-:Y:S05]  /*eb00*/  @!P0 BRA `(.L_x_225) ;  /* 0xfffffffc00f08947 */ /* 0x004fea000383ffff */
[----:B------:R-:W-:Y:S05]  /*eb10*/  BRA `(.L_x_226) ;  /* 0xffffff6000447947 */ /* 0x000fea000383ffff */
.L_x_87:
[----:B------:R-:W-:Y:S07]  /*eb20*/  MOV R0, UR6 ;  /* 0x0000000600007c02 */ /* 0x000fee0008000f00 */
.L_x_227:
[----:B-1----:R1:W2:Y:S02]  /*eb30*/  SYNCS.PHASECHK.TRANS64.TRYWAIT P0, [R0+URZ+0x90], R24 ;  /* 0x00009018000075a7 */ /* 0x0022a400080011ff */
[----:B--2---:R-:W-:Y:S05]  /*eb40*/  @!P0 NANOSLEEP.SYNCS 0x989680 ;  /* 0x009896800000895d */ /* 0x004fea0003900000 */
[----:B------:R-:W2:Y:S02]  /*eb50*/  @!P0 SYNCS.PHASECHK.TRANS64 P0, [R0+URZ+0x90], R24 ;  /* 0x00009018000085a7 */ /* 0x000ea400080010ff */
[----:B--2---:R-:W-:Y:S05]  /*eb60*/  @!P0 BRA `(.L_x_227) ;  /* 0xfffffffc00f08947 */ /* 0x004fea000383ffff */
[----:B------:R-:W-:Y:S05]  /*eb70*/  BRA `(.L_x_228) ;  /* 0xffffff6000a47947 */ /* 0x000fea000383ffff */
.L_x_88:
[----:B------:R-:W-:Y:S07]  /*eb80*/  MOV R0, UR6 ;  /* 0x0000000600007c02 */ /* 0x000fee0008000f00 */
.L_x_229:
[----:B-1----:R1:W2:Y:S02]  /*eb90*/  SYNCS.PHASECHK.TRANS64.TRYWAIT P0, [R0+URZ+0x98], R24 ;  /* 0x00009818000075a7 */ /* 0x0022a400080011ff */
[----:B--2---:R-:W-:Y:S05]  /*eba0*/  @!P0 NANOSLEEP.SYNCS 0x989680 ;  /* 0x009896800000895d */ /* 0x004fea0003900000 */
[----:B------:R-:W2:Y:S02]  /*ebb0*/  @!P0 SYNCS.PHASECHK.TRANS64 P0, [R0+URZ+0x98], R24 ;  /* 0x00009818000085a7 */ /* 0x000ea400080010ff */
[----:B--2---:R-:W-:Y:S05]  /*ebc0*/  @!P0 BRA `(.L_x_229) ;  /* 0xfffffffc00f08947 */ /* 0x004fea000383ffff */
[----:B------:R-:W-:Y:S05]  /*ebd0*/  BRA `(.L_x_230) ;  /* 0xffffff6400007947 */ /* 0x000fea000383ffff */
.L_x_89:
[----:B------:R-:W-:Y:S07]  /*ebe0*/  MOV R0, UR6 ;  /* 0x0000000600007c02 */ /* 0x000fee0008000f00 */
.L_x_231:
[----:B-1----:R1:W2:Y:S02]  /*ebf0*/  SYNCS.PHASECHK.TRANS64.TRYWAIT P0, [R0+URZ+0x80], R30 ;  /* 0x0000801e000075a7 */ /* 0x0022a400080011ff */
[----:B--2---:R-:W-:Y:S05]  /*ec00*/  @!P0 NANOSLEEP.SYNCS 0x989680 ;  /* 0x009896800000895d */ /* 0x004fea0003900000 */
[----:B------:R-:W2:Y:S02]  /*ec10*/  @!P0 SYNCS.PHASECHK.TRANS64 P0, [R0+URZ+0x80], R30 ;  /* 0x0000801e000085a7 */ /* 0x000ea400080010ff */
[----:B--2---:R-:W-:Y:S05]  /*ec20*/  @!P0 BRA `(.L_x_231) ;  /* 0xfffffffc00f08947 */ /* 0x004fea000383ffff */
[----:B------:R-:W-:Y:S05]  /*ec30*/  BRA `(.L_x_232) ;  /* 0xffffff6400647947 */ /* 0x000fea000383ffff */
.L_x_90:
[----:B------:R-:W-:Y:S07]  /*ec40*/  MOV R0, UR6 ;  /* 0x0000000600007c02 */ /* 0x000fee0008000f00 */
.L_x_233:
[----:B-1----:R1:W2:Y:S02]  /*ec50*/  SYNCS.PHASECHK.TRANS64.TRYWAIT P0, [R0+URZ+0x88], R30 ;  /* 0x0000881e000075a7 */ /* 0x0022a400080011ff */
[----:B--2---:R-:W-:Y:S05]  /*ec60*/  @!P0 NANOSLEEP.SYNCS 0x989680 ;  /* 0x009896800000895d */ /* 0x004fea0003900000 */
[----:B------:R-:W2:Y:S02]  /*ec70*/  @!P0 SYNCS.PHASECHK.TRANS64 P0, [R0+URZ+0x88], R30 ;  /* 0x0000881e000085a7 */ /* 0x000ea400080010ff */
[----:B--2---:R-:W-:Y:S05]  /*ec80*/  @!P0 BRA `(.L_x_233) ;  /* 0xfffffffc00f08947 */ /* 0x004fea000383ffff */
[----:B------:R-:W-:Y:S05]  /*ec90*/  BRA `(.L_x_234) ;  /* 0xffffff6400c47947 */ /* 0x000fea000383ffff */
.L_x_91:
[----:B------:R-:W-:Y:S07]  /*eca0*/  MOV R0, UR6 ;  /* 0x0000000600007c02 */ /* 0x000fee0008000f00 */
.L_x_235:
[----:B-1----:R1:W2:Y:S02]  /*ecb0*/  SYNCS.PHASECHK.TRANS64.TRYWAIT P0, [R0+URZ+0x90], R30 ;  /* 0x0000901e000075a7 */ /* 0x0022a400080011ff */
[----:B--2---:R-:W-:Y:S05]  /*ecc0*/  @!P0 NANOSLEEP.SYNCS 0x989680 ;  /* 0x009896800000895d */ /* 0x004fea0003900000 */
[----:B------:R-:W2:Y:S02]  /*ecd0*/  @!P0 SYNCS.PHASECHK.TRANS64 P0, [R0+URZ+0x90], R30 ;  /* 0x0000901e000085a7 */ /* 0x000ea400080010ff */
[----:B--2---:R-:W-:Y:S05]  /*ece0*/  @!P0 BRA `(.L_x_235) ;  /* 0xfffffffc00f08947 */ /* 0x004fea000383ffff */
[----:B------:R-:W-:Y:S05]  /*ecf0*/  BRA `(.L_x_236) ;  /* 0xffffff6800207947 */ /* 0x000fea000383ffff */
.L_x_92:
[----:B------:R-:W-:Y:S07]  /*ed00*/  MOV R0, UR6 ;  /* 0x0000000600007c02 */ /* 0x000fee0008000f00 */
.L_x_237:
[----:B-1----:R1:W2:Y:S02]  /*ed10*/  SYNCS.PHASECHK.TRANS64.TRYWAIT P0, [R0+URZ+0x98], R30 ;  /* 0x0000981e000075a7 */ /* 0x0022a400080011ff */
[----:B--2---:R-:W-:Y:S05]  /*ed20*/  @!P0 NANOSLEEP.SYNCS 0x989680 ;  /* 0x009896800000895d */ /* 0x004fea0003900000 */
[----:B------:R-:W2:Y:S02]  /*ed30*/  @!P0 SYNCS.PHASECHK.TRANS64 P0, [R0+URZ+0x98], R30 ;  /* 0x0000981e000085a7 */ /* 0x000ea400080010ff */
[----:B--2---:R-:W-:Y:S05]  /*ed40*/  @!P0 BRA `(.L_x_237) ;  /* 0xfffffffc00f08947 */ /* 0x004fea000383ffff */
[----:B------:R-:W-:Y:S05]  /*ed50*/  BRA `(.L_x_238) ;  /* 0xffffff6800c07947 */ /* 0x000fea000383ffff */
.L_x_94:
[----:B------:R-:W-:-:S07]  /*ed60*/  MOV R0, UR6 ;  /* 0x0000000600007c02 */ /* 0x000fce0008000f00 */
.L_x_239:
[----:B-1----:R1:W3:Y:S02]  /*ed70*/  SYNCS.PHASECHK.TRANS64.TRYWAIT P0, [R0+URZ+0x80], R24 ;  /* 0x00008018000075a7 */ /* 0x0022e400080011ff */
[----:B---3--:R-:W-:Y:S05]  /*ed80*/  @!P0 NANOSLEEP.SYNCS 0x989680 ;  /* 0x009896800000895d */ /* 0x008fea0003900000 */
[----:B------:R-:W3:Y:S02]  /*ed90*/  @!P0 SYNCS.PHASECHK.TRANS64 P0, [R0+URZ+0x80], R24 ;  /* 0x00008018000085a7 */ /* 0x000ee400080010ff */
[----:B---3--:R-:W-:Y:S05]  /*eda0*/  @!P0 BRA `(.L_x_239) ;  /* 0xfffffffc00f08947 */ /* 0x008fea000383ffff */
[----:B------:R-:W-:Y:S05]  /*edb0*/  BRA `(.L_x_240) ;  /* 0xffffff6c00447947 */ /* 0x000fea000383ffff */
.L_x_95:
[----:B-1----:R-:W-:-:S07]  /*edc0*/  MOV R0, UR6 ;  /* 0x0000000600007c02 */ /* 0x002fce0008000f00 */
.L_x_241:
[----:B-1----:R1:W3:Y:S02]  /*edd0*/  SYNCS.PHASECHK.TRANS64.TRYWAIT P0, [R0+URZ+0x88], R24 ;  /* 0x00008818000075a7 */ /* 0x0022e400080011ff */
[----:B---3--:R-:W-:Y:S05]  /*ede0*/  @!P0 NANOSLEEP.SYNCS 0x989680 ;  /* 0x009896800000895d */ /* 0x008fea0003900000 */
[----:B------:R-:W3:Y:S02]  /*edf0*/  @!P0 SYNCS.PHASECHK.TRANS64 P0, [R0+URZ+0x88], R24 ;  /* 0x00008818000085a7 */ /* 0x000ee400080010ff */
[----:B---3--:R-:W-:Y:S05]  /*ee00*/  @!P0 BRA `(.L_x_241) ;  /* 0xfffffffc00f08947 */ /* 0x008fea000383ffff */
[----:B------:R-:W-:Y:S05]  /*ee10*/  BRA `(.L_x_242) ;  /* 0xffffff6c00347947 */ /* 0x000fea000383ffff */
.L_x_96:
[----:B------:R-:W-:-:S07]  /*ee20*/  MOV R2, UR6 ;  /* 0x0000000600027c02 */ /* 0x000fce0008000f00 */
.L_x_243:
[----:B-1----:R1:W3:Y:S02]  /*ee30*/  SYNCS.PHASECHK.TRANS64.TRYWAIT P0, [R2+URZ+0x90], R24 ;  /* 0x00009018020075a7 */ /* 0x0022e400080011ff */
[----:B---3--:R-:W-:Y:S05]  /*ee40*/  @!P0 NANOSLEEP.SYNCS 0x989680 ;  /* 0x009896800000895d */ /* 0x008fea0003900000 */
[----:B------:R-:W3:Y:S02]  /*ee50*/  @!P0 SYNCS.PHASECHK.TRANS64 P0, [R2+URZ+0x90], R24 ;  /* 0x00009018020085a7 */ /* 0x000ee400080010ff */
[----:B---3--:R-:W-:Y:S05]  /*ee60*/  @!P0 BRA `(.L_x_243) ;  /* 0xfffffffc00f08947 */ /* 0x008fea000383ffff */
[----:B------:R-:W-:Y:S05]  /*ee70*/  BRA `(.L_x_244) ;  /* 0xffffff6c00287947 */ /* 0x000fea000383ffff */
.L_x_98:
[----:B--2---:R2:W4:Y:S02]  /*ee80*/  SYNCS.PHASECHK.TRANS64.TRYWAIT P0, [R0+URZ+0xb0], R2 ;  /* 0x0000b002000075a7 */ /* 0x00452400080011ff */
[----:B----4-:R-:W-:Y:S05]  /*ee90*/  @!P0 NANOSLEEP.SYNCS 0x989680 ;  /* 0x009896800000895d */ /* 0x010fea0003900000 */
[----:B------:R-:W4:Y:S02]  /*eea0*/  @!P0 SYNCS.PHASECHK.TRANS64 P0, [R0+URZ+0xb0], R2 ;  /* 0x0000b002000085a7 */ /* 0x000f2400080010ff */
[----:B----4-:R-:W-:Y:S05]  /*eeb0*/  @!P0 BRA `(.L_x_98) ;  /* 0xfffffffc00f08947 */ /* 0x010fea000383ffff */
[----:B------:R-:W-:Y:S05]  /*eec0*/  BRA `(.L_x_245) ;  /* 0xffffff6c00e87947 */ /* 0x000fea000383ffff */
.L_x_109:
[----:B-1----:R-:W-:Y:S04]  /*eed0*/  MOV R4, UR45 ;  /* 0x0000002d00047c02 */ /* 0x002fe80008000f00 */
[----:B------:R1:W2:Y:S03]  /*eee0*/  SYNCS.PHASECHK.TRANS64.TRYWAIT P1, [R4+URZ+0x60], R5 ;  /* 0x00006005040075a7 */ /* 0x0002a600080211ff */
[----:B--2---:R-:W-:Y:S05]  /*eef0*/  @!P1 NANOSLEEP.SYNCS 0x989680 ;  /* 0x009896800000995d */ /* 0x004fea0003900000 */
[----:B------:R-:W2:Y:S02]  /*ef00*/  @!P1 SYNCS.PHASECHK.TRANS64 P1, [R4+URZ+0x60], R5 ;  /* 0x00006005040095a7 */ /* 0x000ea400080210ff */
[----:B--2---:R-:W-:Y:S05]  /*ef10*/  @!P1 BRA `(.L_x_109) ;  /* 0xfffffffc00ec9947 */ /* 0x004fea000383ffff */
[----:B------:R-:W-:Y:S05]  /*ef20*/  BRA `(.L_x_108) ;  /* 0xffffff7c00047947 */ /* 0x000fea000383ffff */
.L_x_111:
[----:B------:R1:W1:Y:S02]  /*ef30*/  SYNCS.PHASECHK.TRANS64.TRYWAIT P0, [R58+URZ+0xd0], R3 ;  /* 0x0000d0033a0075a7 */ /* 0x00026400080011ff */
[----:B-1----:R-:W-:Y:S05]  /*ef40*/  @!P0 NANOSLEEP.SYNCS 0x989680 ;  /* 0x009896800000895d */ /* 0x002fea0003900000 */
[----:B------:R-:W1:Y:S02]  /*ef50*/  @!P0 SYNCS.PHASECHK.TRANS64 P0, [R58+URZ+0xd0], R3 ;  /* 0x0000d0033a0085a7 */ /* 0x000e6400080010ff */
[----:B-1----:R-:W-:Y:S05]  /*ef60*/  @!P0 BRA `(.L_x_111) ;  /* 0xfffffffc00f08947 */ /* 0x002fea000383ffff */
[----:B------:R-:W-:Y:S05]  /*ef70*/  BRA `(.L_x_110) ;  /* 0xffffff7c00287947 */ /* 0x000fea000383ffff */
.L_x_122:
[----:B-1----:R1:W3:Y:S02]  /*ef80*/  SYNCS.PHASECHK.TRANS64.TRYWAIT P0, [R2+URZ+0x60], R0 ;  /* 0x00006000020075a7 */ /* 0x0022e400080011ff */
[----:B---3--:R-:W-:Y:S05]  /*ef90*/  @!P0 NANOSLEEP.SYNCS 0x989680 ;  /* 0x009896800000895d */ /* 0x008fea0003900000 */
[----:B------:R-:W3:Y:S02]  /*efa0*/  @!P0 SYNCS.PHASECHK.TRANS64 P0, [R2+URZ+0x60], R0 ;  /* 0x00006000020085a7 */ /* 0x000ee400080010ff */
[----:B---3--:R-:W-:Y:S05]  /*efb0*/  @!P0 BRA `(.L_x_122) ;  /* 0xfffffffc00f08947 */ /* 0x008fea000383ffff */
[----:B------:R-:W-:Y:S05]  /*efc0*/  BRA `(.L_x_121) ;  /* 0xffffff8800c47947 */ /* 0x000fea000383ffff */
.L_x_132:
[----:B-1----:R1:W3:Y:S02]  /*efd0*/  SYNCS.PHASECHK.TRANS64.TRYWAIT P0, [R0+URZ+0x60], R20 ;  /* 0x00006014000075a7 */ /* 0x0022e400080011ff */
[----:B---3--:R-:W-:Y:S05]  /*efe0*/  @!P0 NANOSLEEP.SYNCS 0x989680 ;  /* 0x009896800000895d */ /* 0x008fea0003900000 */
[----:B------:R-:W3:Y:S02]  /*eff0*/  @!P0 SYNCS.PHASECHK.TRANS64 P0, [R0+URZ+0x60], R20 ;  /* 0x00006014000085a7 */ /* 0x000ee400080010ff */
[----:B---3--:R-:W-:Y:S05]  /*f000*/  @!P0 BRA `(.L_x_132) ;  /* 0xfffffffc00f08947 */ /* 0x008fea000383ffff */
[----:B------:R-:W-:Y:S05]  /*f010*/  BRA `(.L_x_131) ;  /* 0xffffff98005c7947 */ /* 0x000fea000383ffff */
.L_x_142:
[----:B-1----:R1:W3:Y:S02]  /*f020*/  SYNCS.PHASECHK.TRANS64.TRYWAIT P0, [R0+URZ+0x60], R20 ;  /* 0x00006014000075a7 */ /* 0x0022e400080011ff */
[----:B---3--:R-:W-:Y:S05]  /*f030*/  @!P0 NANOSLEEP.SYNCS 0x989680 ;  /* 0x009896800000895d */ /* 0x008fea0003900000 */
[----:B------:R-:W3:Y:S02]  /*f040*/  @!P0 SYNCS.PHASECHK.TRANS64 P0, [R0+URZ+0x60], R20 ;  /* 0x00006014000085a7 */ /* 0x000ee400080010ff */
[----:B---3--:R-:W-:Y:S05]  /*f050*/  @!P0 BRA `(.L_x_142) ;  /* 0xfffffffc00f08947 */ /* 0x008fea000383ffff */
[----:B------:R-:W-:Y:S05]  /*f060*/  BRA `(.L_x_141) ;  /* 0xffffffa400d87947 */ /* 0x000fea000383ffff */
.L_x_152:
[----:B-1----:R1:W3:Y:S02]  /*f070*/  SYNCS.PHASECHK.TRANS64.TRYWAIT P0, [R0+URZ+0x60], R20 ;  /* 0x00006014000075a7 */ /* 0x0022e400080011ff */
[----:B---3--:R-:W-:Y:S05]  /*f080*/  @!P0 NANOSLEEP.SYNCS 0x989680 ;  /* 0x009896800000895d */ /* 0x008fea0003900000 */
[----:B------:R-:W3:Y:S02]  /*f090*/  @!P0 SYNCS.PHASECHK.TRANS64 P0, [R0+URZ+0x60], R20 ;  /* 0x00006014000085a7 */ /* 0x000ee400080010ff */
[----:B---3--:R-:W-:Y:S05]  /*f0a0*/  @!P0 BRA `(.L_x_152) ;  /* 0xfffffffc00f08947 */ /* 0x008fea000383ffff */
[----:B------:R-:W-:Y:S05]  /*f0b0*/  BRA `(.L_x_151) ;  /* 0xffffffb4007c7947 */ /* 0x000fea000383ffff */
.L_x_162:
[----:B-1----:R1:W2:Y:S02]  /*f0c0*/  SYNCS.PHASECHK.TRANS64.TRYWAIT P0, [R0+URZ+0x60], R20 ;  /* 0x00006014000075a7 */ /* 0x0022a400080011ff */
[----:B--2---:R-:W-:Y:S05]  /*f0d0*/  @!P0 NANOSLEEP.SYNCS 0x989680 ;  /* 0x009896800000895d */ /* 0x004fea0003900000 */
[----:B------:R-:W2:Y:S02]  /*f0e0*/  @!P0 SYNCS.PHASECHK.TRANS64 P0, [R0+URZ+0x60], R20 ;  /* 0x00006014000085a7 */ /* 0x000ea400080010ff */
[----:B--2---:R-:W-:Y:S05]  /*f0f0*/  @!P0 BRA `(.L_x_162) ;  /* 0xfffffffc00f08947 */ /* 0x004fea000383ffff */
[----:B------:R-:W-:Y:S05]  /*f100*/  BRA `(.L_x_161) ;  /* 0xffffffc400107947 */ /* 0x000fea000383ffff */
.L_x_172:
[----:B-1----:R1:W2:Y:S02]  /*f110*/  SYNCS.PHASECHK.TRANS64.TRYWAIT P0, [R0+URZ+0x60], R20 ;  /* 0x00006014000075a7 */ /* 0x0022a400080011ff */
[----:B--2---:R-:W-:Y:S05]  /*f120*/  @!P0 NANOSLEEP.SYNCS 0x989680 ;  /* 0x009896800000895d */ /* 0x004fea0003900000 */
[----:B------:R-:W2:Y:S02]  /*f130*/  @!P0 SYNCS.PHASECHK.TRANS64 P0, [R0+URZ+0x60], R20 ;  /* 0x00006014000085a7 */ /* 0x000ea400080010ff */
[----:B--2---:R-:W-:Y:S05]  /*f140*/  @!P0 BRA `(.L_x_172) ;  /* 0xfffffffc00f08947 */ /* 0x004fea000383ffff */
[----:B------:R-:W-:Y:S05]  /*f150*/  BRA `(.L_x_171) ;  /* 0xffffffd000b87947 */ /* 0x000fea000383ffff */
.L_x_182:
[----:B--2---:R2:W3:Y:S02]  /*f160*/  SYNCS.PHASECHK.TRANS64.TRYWAIT P0, [R0+URZ+0x60], R106 ;  /* 0x0000606a000075a7 */ /* 0x0044e400080011ff */
[----:B---3--:R-:W-:Y:S05]  /*f170*/  @!P0 NANOSLEEP.SYNCS 0x989680 ;  /* 0x009896800000895d */ /* 0x008fea0003900000 */
[----:B------:R-:W3:Y:S02]  /*f180*/  @!P0 SYNCS.PHASECHK.TRANS64 P0, [R0+URZ+0x60], R106 ;  /* 0x0000606a000085a7 */ /* 0x000ee400080010ff */
[----:B---3--:R-:W-:Y:S05]  /*f190*/  @!P0 BRA `(.L_x_182) ;  /* 0xfffffffc00f08947 */ /* 0x008fea000383ffff */
[----:B------:R-:W-:Y:S05]  /*f1a0*/  BRA `(.L_x_181) ;  /* 0xffffffe000447947 */ /* 0x000fea000383ffff */
        .weak           $__internal_0_$__cuda_sm10x_tcgen05_guardrail_trap_col_being_dealloced_not_returned_by_alloc
        .type           $__internal_0_$__cuda_sm10x_tcgen05_guardrail_trap_col_being_dealloced_not_returned_by_alloc,@function
        .size           $__internal_0_$__cuda_sm10x_tcgen05_guardrail_trap_col_being_dealloced_not_returned_by_alloc,($__internal_1_$__cuda_sm10x_tcgen05_guardrail_trap_phase_invalid_during_alloc - $__internal_0_$__cuda_sm10x_tcgen05_guardrail_trap_col_being_dealloced_not_returned_by_alloc)
$__internal_0_$__cuda_sm10x_tcgen05_guardrail_trap_col_being_dealloced_not_returned_by_alloc:
[----:B------:R-:W-:Y:S05]  /*f1b0*/  BPT.TRAP 0x1 ;  /* 0x000000040000795c */ /* 0x000fea0000300000 */
[----:B------:R-:W-:-:S04]  /*f1c0*/  HFMA2 R3, -RZ, RZ, 0, 0 ;  /* 0x00000000ff037431 */ /* 0x000fc800000001ff */
[----:B------:R-:W-:Y:S05]  /*f1d0*/  RET.REL.NODEC R2 `(_ZN7cutlass13device_kernelINS_4gemm6kernel13GemmUniversalIN4cute5tupleIJiiiiEEENS1_10collective13CollectiveMmaINS1_46MainloopSm100TmaUmmaWarpSpecializedBlockScaledILi6ELi2ELi2ENS5_IJNS4_1CILi2EEENSA_ILi1EEESC_EEEEENS5_IJNSA_ILi128EEESF_SF_EEENS5_IJNS_12float_e5m2_tENS_13float_ue8m0_tEEEENS5_IJNS5_IJlSC_lEEENS4_6LayoutINS5_IJNS5_IJNS5_IJNSA_ILi32EEENSA_ILi4EEEEEEiEEESP_NS5_IJSC_iEEEEEENS5_IJNS5_IJNS5_IJNSA_ILi16EEESN_EEEiEEENS5_IJNS5_IJNSA_ILi0EEESC_EEENSA_ILi512EEEEEENS5_IJSV_iEEEEEEEEEEESJ_S12_NS4_8TiledMMAINS4_8MMA_AtomIJNS4_21SM100_MMA_MXF8F6F4_SSISH_SH_fSI_Li128ELi128ELNS4_4UMMA5MajorE0ELS17_0ELNS16_7ScaleInE0ELS18_0EEEEEENSL_INS5_IJSC_SC_SC_EEENS5_IJSV_SV_SV_EEEEENS5_IJNS4_10UnderscoreES1E_S1E_EEEEENS5_IJNS4_13SM90_TMA_LOADES1H_EEENS5_IJNS4_14ComposedLayoutINS4_7SwizzleILi3ELi4ELi3EEENS4_18smem_ptr_flag_bitsILi8EEENSL_INS5_IJNSA_ILi8EEESF_EEENS5_IJSF_SC_EEEEEEENSL_INS5_IJNS5_IJNS5_IJSO_SC_EEENS5_IJSM_SC_EEEEEESC_NS5_IJSN_SC_EEEEEENS5_IJNS5_IJNS5_IJST_SX_EEESW_EEESV_NS5_IJSC_SX_EEEEEEEEEEEvNS4_8identityENS5_IJNS4_23SM90_TMA_LOAD_MULTICASTES25_EEES23_vS24_EENS_8epilogue10collective18CollectiveEpilogueINS28_23Sm100TmaWarpSpecializedILi4ELi2ELi16ELb1ELb0EEEJNS5_IJNSA_ILi64EEESF_SF_EEENS5_IJNSL_IS2D_SC_EENSL_INS5_IJSS_SB_EEENS5_IJSC_S2D_EEEEEEEENS_10bfloat16_tESK_S2K_SK_NS28_6fusion15FusionCallbacksIS2C_NS2L_17LinearCombinationIS2K_fS2K_fLNS_15FloatRoundStyleE2EEES2E_S2J_JEEENS4_5SM1004TMEM4LOAD26SM100_TMEM_LOAD_32dp32b16xES1H_NS1J_INS1K_ILi1ELi4ELi3EEENS1M_ILi16EEENSL_INS5_IJS1O_SS_EEENS5_IJSS_SC_EEEEEEENS4_39AutoVectorizingCopyWithAssumedAlignmentILi128EEENS4_14SM90_TMA_STOREES30_S32_S32_EEEvvEEEEvNT_6ParamsE) ;  /* 0xffffff0c02887950 */ /* 0x000fea0003c3ffff */
        .weak           $__internal_1_$__cuda_sm10x_tcgen05_guardrail_trap_phase_invalid_during_alloc
        .type           $__internal_1_$__cuda_sm10x_tcgen05_guardrail_trap_phase_invalid_during_alloc,@function
        .size           $__internal_1_$__cuda_sm10x_tcgen05_guardrail_trap_phase_invalid_during_alloc,($__internal_2_$__cuda_sm10x_tcgen05_guardrail_trap_unallocated_columns_being_dealloced - $__internal_1_$__cuda_sm10x_tcgen05_guardrail_trap_phase_invalid_during_alloc)
$__internal_1_$__cuda_sm10x_tcgen05_guardrail_trap_phase_invalid_during_alloc:
[----:B------:R-:W-:Y:S05]  /*f1e0*/  BPT.TRAP 0x1 ;  /* 0x000000040000795c */ /* 0x000fea0000300000 */
[----:B------:R-:W-:-:S04]  /*f1f0*/  MOV R3, 0x0 ;  /* 0x0000000000037802 */ /* 0x000fc80000000f00 */
[----:B------:R-:W-:Y:S05]  /*f200*/  RET.REL.NODEC R2 `(_ZN7cutlass13device_kernelINS_4gemm6kernel13GemmUniversalIN4cute5tupleIJiiiiEEENS1_10collective13CollectiveMmaINS1_46MainloopSm100TmaUmmaWarpSpecializedBlockScaledILi6ELi2ELi2ENS5_IJNS4_1CILi2EEENSA_ILi1EEESC_EEEEENS5_IJNSA_ILi128EEESF_SF_EEENS5_IJNS_12float_e5m2_tENS_13float_ue8m0_tEEEENS5_IJNS5_IJlSC_lEEENS4_6LayoutINS5_IJNS5_IJNS5_IJNSA_ILi32EEENSA_ILi4EEEEEEiEEESP_NS5_IJSC_iEEEEEENS5_IJNS5_IJNS5_IJNSA_ILi16EEESN_EEEiEEENS5_IJNS5_IJNSA_ILi0EEESC_EEENSA_ILi512EEEEEENS5_IJSV_iEEEEEEEEEEESJ_S12_NS4_8TiledMMAINS4_8MMA_AtomIJNS4_21SM100_MMA_MXF8F6F4_SSISH_SH_fSI_Li128ELi128ELNS4_4UMMA5MajorE0ELS17_0ELNS16_7ScaleInE0ELS18_0EEEEEENSL_INS5_IJSC_SC_SC_EEENS5_IJSV_SV_SV_EEEEENS5_IJNS4_10UnderscoreES1E_S1E_EEEEENS5_IJNS4_13SM90_TMA_LOADES1H_EEENS5_IJNS4_14ComposedLayoutINS4_7SwizzleILi3ELi4ELi3EEENS4_18smem_ptr_flag_bitsILi8EEENSL_INS5_IJNSA_ILi8EEESF_EEENS5_IJSF_SC_EEEEEEENSL_INS5_IJNS5_IJNS5_IJSO_SC_EEENS5_IJSM_SC_EEEEEESC_NS5_IJSN_SC_EEEEEENS5_IJNS5_IJNS5_IJST_SX_EEESW_EEESV_NS5_IJSC_SX_EEEEEEEEEEEvNS4_8identityENS5_IJNS4_23SM90_TMA_LOAD_MULTICASTES25_EEES23_vS24_EENS_8epilogue10collective18CollectiveEpilogueINS28_23Sm100TmaWarpSpecializedILi4ELi2ELi16ELb1ELb0EEEJNS5_IJNSA_ILi64EEESF_SF_EEENS5_IJNSL_IS2D_SC_EENSL_INS5_IJSS_SB_EEENS5_IJSC_S2D_EEEEEEEENS_10bfloat16_tESK_S2K_SK_NS28_6fusion15FusionCallbacksIS2C_NS2L_17LinearCombinationIS2K_fS2K_fLNS_15FloatRoundStyleE2EEES2E_S2J_JEEENS4_5SM1004TMEM4LOAD26SM100_TMEM_LOAD_32dp32b16xES1H_NS1J_INS1K_ILi1ELi4ELi3EEENS1M_ILi16EEENSL_INS5_IJS1O_SS_EEENS5_IJSS_SC_EEEEEEENS4_39AutoVectorizingCopyWithAssumedAlignmentILi128EEENS4_14SM90_TMA_STOREES30_S32_S32_EEEvvEEEEvNT_6ParamsE) ;  /* 0xffffff0c027c7950 */ /* 0x000fea0003c3ffff */
        .weak           $__internal_2_$__cuda_sm10x_tcgen05_guardrail_trap_unallocated_columns_being_dealloced
        .type           $__internal_2_$__cuda_sm10x_tcgen05_guardrail_trap_unallocated_columns_being_dealloced,@function
        .size           $__internal_2_$__cuda_sm10x_tcgen05_guardrail_trap_unallocated_columns_being_dealloced,(.L_x_247 - $__internal_2_$__cuda_sm10x_tcgen05_guardrail_trap_unallocated_columns_being_dealloced)
$__internal_2_$__cuda_sm10x_tcgen05_guardrail_trap_unallocated_columns_being_dealloced:
[----:B------:R-:W-:Y:S05]  /*f210*/  BPT.TRAP 0x1 ;  /* 0x000000040000795c */ /* 0x000fea0000300000 */
[----:B------:R-:W-:-:S04]  /*f220*/  HFMA2 R3, -RZ, RZ, 0, 0 ;  /* 0x00000000ff037431 */ /* 0x000fc800000001ff */
[----:B------:R-:W-:Y:S05]  /*f230*/  RET.REL.NODEC R2 `(_ZN7cutlass13device_kernelINS_4gemm6kernel13GemmUniversalIN4cute5tupleIJiiiiEEENS1_10collective13CollectiveMmaINS1_46MainloopSm100TmaUmmaWarpSpecializedBlockScaledILi6ELi2ELi2ENS5_IJNS4_1CILi2EEENSA_ILi1EEESC_EEEEENS5_IJNSA_ILi128EEESF_SF_EEENS5_IJNS_12float_e5m2_tENS_13float_ue8m0_tEEEENS5_IJNS5_IJlSC_lEEENS4_6LayoutINS5_IJNS5_IJNS5_IJNSA_ILi32EEENSA_ILi4EEEEEEiEEESP_NS5_IJSC_iEEEEEENS5_IJNS5_IJNS5_IJNSA_ILi16EEESN_EEEiEEENS5_IJNS5_IJNSA_ILi0EEESC_EEENSA_ILi512EEEEEENS5_IJSV_iEEEEEEEEEEESJ_S12_NS4_8TiledMMAINS4_8MMA_AtomIJNS4_21SM100_MMA_MXF8F6F4_SSISH_SH_fSI_Li128ELi128ELNS4_4UMMA5MajorE0ELS17_0ELNS16_7ScaleInE0ELS18_0EEEEEENSL_INS5_IJSC_SC_SC_EEENS5_IJSV_SV_SV_EEEEENS5_IJNS4_10UnderscoreES1E_S1E_EEEEENS5_IJNS4_13SM90_TMA_LOADES1H_EEENS5_IJNS4_14ComposedLayoutINS4_7SwizzleILi3ELi4ELi3EEENS4_18smem_ptr_flag_bitsILi8EEENSL_INS5_IJNSA_ILi8EEESF_EEENS5_IJSF_SC_EEEEEEENSL_INS5_IJNS5_IJNS5_IJSO_SC_EEENS5_IJSM_SC_EEEEEESC_NS5_IJSN_SC_EEEEEENS5_IJNS5_IJNS5_IJST_SX_EEESW_EEESV_NS5_IJSC_SX_EEEEEEEEEEEvNS4_8identityENS5_IJNS4_23SM90_TMA_LOAD_MULTICASTES25_EEES23_vS24_EENS_8epilogue10collective18CollectiveEpilogueINS28_23Sm100TmaWarpSpecializedILi4ELi2ELi16ELb1ELb0EEEJNS5_IJNSA_ILi64EEESF_SF_EEENS5_IJNSL_IS2D_SC_EENSL_INS5_IJSS_SB_EEENS5_IJSC_S2D_EEEEEEEENS_10bfloat16_tESK_S2K_SK_NS28_6fusion15FusionCallbacksIS2C_NS2L_17LinearCombinationIS2K_fS2K_fLNS_15FloatRoundStyleE2EEES2E_S2J_JEEENS4_5SM1004TMEM4LOAD26SM100_TMEM_LOAD_32dp32b16xES1H_NS1J_INS1K_ILi1ELi4ELi3EEENS1M_ILi16EEENSL_INS5_IJS1O_SS_EEENS5_IJSS_SC_EEEEEEENS4_39AutoVectorizingCopyWithAssumedAlignmentILi128EEENS4_14SM90_TMA_STOREES30_S32_S32_EEEvvEEEEvNT_6ParamsE) ;  /* 0xffffff0c02707950 */ /* 0x000fea0003c3ffff */
.L_x_246:
[----:B------:R-:W-:-:S00]  /*f240*/  BRA `(.L_x_246) ;  /* 0xfffffffc00fc7947 */ /* 0x000fc0000383ffff */
[----:B------:R-:W-:-:S00]  /*f250*/  NOP ;  /* 0x0000000000007918 */ /* 0x000fc00000000000 */
        /* <DEDUP_REMOVED lines=10> */
.L_x_247:


//--------------------- .nv.global.init           --------------------------
	.section	.nv.global.init,"aw",@progbits
.nv.global.init:
	.type		$str$27,@object
	.size		$str$27,($str$28 - $str$27)
$str$27:
        /*0000*/ 	.byte	0x28, 0x61, 0x64, 0x64, 0x72, 0x65, 0x73, 0x73, 0x20, 0x26, 0x20, 0x6d, 0x61, 0x73, 0x6b, 0x29
        /*0010*/ 	.byte	0x20, 0x3d, 0x3d, 0x20, 0x30, 0x00
	.type		$str$28,@object
	.size		$str$28,($str$26 - $str$28)
$str$28:
        /*0016*/ 	.byte	0x2f, 0x74, 0x6d, 0x70, 0x2f, 0x63, 0x75, 0x74, 0x6c, 0x61, 0x73, 0x73, 0x5f, 0x73, 0x77, 0x65
        /*0026*/ 	.byte	0x65, 0x70, 0x5f, 0x73, 0x72, 0x63, 0x2f, 0x69, 0x6e, 0x63, 0x6c, 0x75, 0x64, 0x65, 0x2f, 0x63
        /*0036*/ 	.byte	0x75, 0x74, 0x65, 0x2f, 0x70, 0x6f, 0x69, 0x6e, 0x74, 0x65, 0x72, 0x5f, 0x66, 0x6c, 0x61, 0x67
        /*0046*/ 	.byte	0x67, 0x65, 0x64, 0x2e, 0x68, 0x70, 0x70, 0x00
	.type		$str$26,@object
	.size		$str$26,($str$25 - $str$26)
$str$26:
        /*004e*/ 	.byte	0x2f, 0x74, 0x6d, 0x70, 0x2f, 0x63, 0x75, 0x74, 0x6c, 0x61, 0x73, 0x73, 0x5f, 0x73, 0x77, 0x65
        /*005e*/ 	.byte	0x65, 0x70, 0x5f, 0x73, 0x72, 0x63, 0x2f, 0x69, 0x6e, 0x63, 0x6c, 0x75, 0x64, 0x65, 0x2f, 0x63
        /*006e*/ 	.byte	0x75, 0x74, 0x65, 0x2f, 0x61, 0x74, 0x6f, 0x6d, 0x2f, 0x63, 0x6f, 0x70, 0x79, 0x5f, 0x74, 0x72
        /*007e*/ 	.byte	0x61, 0x69, 0x74, 0x73, 0x5f, 0x73, 0x6d, 0x31, 0x30, 0x30, 0x2e, 0x68, 0x70, 0x70, 0x00
	.type		$str$25,@object
	.size		$str$25,(__unnamed_1 - $str$25)
$str$25:
        /*008d*/ 	.byte	0x28, 0x28, 0x75, 0x69, 0x6e, 0x74, 0x33, 0x32, 0x5f, 0x74, 0x28, 0x74, 0x68, 0x72, 0x65, 0x61
        /*009d*/ 	.byte	0x64, 0x49, 0x64, 0x78, 0x2e, 0x78, 0x29, 0x20, 0x2f, 0x20, 0x33, 0x32, 0x29, 0x20, 0x25, 0x20
        /*00ad*/ 	.byte	0x34, 0x29, 0x20, 0x3d, 0x3d, 0x20, 0x28, 0x28, 0x28, 0x74, 0x6d, 0x65, 0x6d, 0x5f, 0x61, 0x64
        /*00bd*/ 	.byte	0x64, 0x72, 0x20, 0x3e, 0x3e, 0x20, 0x31, 0x36, 0x29, 0x20, 0x2f, 0x20, 0x33, 0x32, 0x29, 0x20
        /*00cd*/ 	.byte	0x25, 0x20, 0x34, 0x29, 0x00
	.type		__unnamed_1,@object
	.size		__unnamed_1,(__unnamed_2 - __unnamed_1)
__unnamed_1:
        /*00d2*/ 	.byte	0x61, 0x75, 0x74, 0x6f, 0x20, 0x63, 0x75, 0x74, 0x65, 0x3a, 0x3a, 0x61, 0x73, 0x5f, 0x70, 0x6f
        /* <DEDUP_REMOVED lines=24> */
        /*0262*/ 	.byte	0x43, 0x3c, 0x32, 0x30, 0x34, 0x38, 0x3e, 0x3e, 0x3e, 0x3e, 0x5d, 0x00
	.type		__unnamed_2,@object
	.size		__unnamed_2,(.L_2 - __unnamed_2)
__unnamed_2:
        /* <DEDUP_REMOVED lines=40> */
        /*04ee*/ 	.byte	0x3a, 0x3a, 0x43, 0x3c, 0x30, 0x3e, 0x3e, 0x3e, 0x3e, 0x5d, 0x00
.L_2:


//--------------------- .nv.shared._ZN7cutlass13device_kernelINS_4gemm6kernel13GemmUniversalIN4cute5tupleIJiiiiEEENS1_10collective13CollectiveMmaINS1_46MainloopSm100TmaUmmaWarpSpecializedBlockScaledILi6ELi2ELi2ENS5_IJNS4_1CILi2EEENSA_ILi1EEESC_EEEEENS5_IJNSA_ILi128EEESF_SF_EEENS5_IJNS_12float_e5m2_tENS_13float_ue8m0_tEEEENS5_IJNS5_IJlSC_lEEENS4_6LayoutINS5_IJNS5_IJNS5_IJNSA_ILi32EEENSA_ILi4EEEEEEiEEESP_NS5_IJSC_iEEEEEENS5_IJNS5_IJNS5_IJNSA_ILi16EEESN_EEEiEEENS5_IJNS5_IJNSA_ILi0EEESC_EEENSA_ILi512EEEEEENS5_IJSV_iEEEEEEEEEEESJ_S12_NS4_8TiledMMAINS4_8MMA_AtomIJNS4_21SM100_MMA_MXF8F6F4_SSISH_SH_fSI_Li128ELi128ELNS4_4UMMA5MajorE0ELS17_0ELNS16_7ScaleInE0ELS18_0EEEEEENSL_INS5_IJSC_SC_SC_EEENS5_IJSV_SV_SV_EEEEENS5_IJNS4_10UnderscoreES1E_S1E_EEEEENS5_IJNS4_13SM90_TMA_LOADES1H_EEENS5_IJNS4_14ComposedLayoutINS4_7SwizzleILi3ELi4ELi3EEENS4_18smem_ptr_flag_bitsILi8EEENSL_INS5_IJNSA_ILi8EEESF_EEENS5_IJSF_SC_EEEEEEENSL_INS5_IJNS5_IJNS5_IJSO_SC_EEENS5_IJSM_SC_EEEEEESC_NS5_IJSN_SC_EEEEEENS5_IJNS5_IJNS5_IJST_SX_EEESW_EEESV_NS5_IJSC_SX_EEEEEEEEEEEvNS4_8identityENS5_IJNS4_23SM90_TMA_LOAD_MULTICASTES25_EEES23_vS24_EENS_8epilogue10collective18CollectiveEpilogueINS28_23Sm100TmaWarpSpecializedILi4ELi2ELi16ELb1ELb0EEEJNS5_IJNSA_ILi64EEESF_SF_EEENS5_IJNSL_IS2D_SC_EENSL_INS5_IJSS_SB_EEENS5_IJSC_S2D_EEEEEEEENS_10bfloat16_tESK_S2K_SK_NS28_6fusion15FusionCallbacksIS2C_NS2L_17LinearCombinationIS2K_fS2K_fLNS_15FloatRoundStyleE2EEES2E_S2J_JEEENS4_5SM1004TMEM4LOAD26SM100_TMEM_LOAD_32dp32b16xES1H_NS1J_INS1K_ILi1ELi4ELi3EEENS1M_ILi16EEENSL_INS5_IJS1O_SS_EEENS5_IJSS_SC_EEEEEEENS4_39AutoVectorizingCopyWithAssumedAlignmentILi128EEENS4_14SM90_TMA_STOREES30_S32_S32_EEEvvEEEEvNT_6ParamsE --------------------------
	.section	.nv.shared._ZN7cutlass13device_kernelINS_4gemm6kernel13GemmUniversalIN4cute5tupleIJiiiiEEENS1_10collective13CollectiveMmaINS1_46MainloopSm100TmaUmmaWarpSpecializedBlockScaledILi6ELi2ELi2ENS5_IJNS4_1CILi2EEENSA_ILi1EEESC_EEEEENS5_IJNSA_ILi128EEESF_SF_EEENS5_IJNS_12float_e5m2_tENS_13float_ue8m0_tEEEENS5_IJNS5_IJlSC_lEEENS4_6LayoutINS5_IJNS5_IJNS5_IJNSA_ILi32EEENSA_ILi4EEEEEEiEEESP_NS5_IJSC_iEEEEEENS5_IJNS5_IJNS5_IJNSA_ILi16EEESN_EEEiEEENS5_IJNS5_IJNSA_ILi0EEESC_EEENSA_ILi512EEEEEENS5_IJSV_iEEEEEEEEEEESJ_S12_NS4_8TiledMMAINS4_8MMA_AtomIJNS4_21SM100_MMA_MXF8F6F4_SSISH_SH_fSI_Li128ELi128ELNS4_4UMMA5MajorE0ELS17_0ELNS16_7ScaleInE0ELS18_0EEEEEENSL_INS5_IJSC_SC_SC_EEENS5_IJSV_SV_SV_EEEEENS5_IJNS4_10UnderscoreES1E_S1E_EEEEENS5_IJNS4_13SM90_TMA_LOADES1H_EEENS5_IJNS4_14ComposedLayoutINS4_7SwizzleILi3ELi4ELi3EEENS4_18smem_ptr_flag_bitsILi8EEENSL_INS5_IJNSA_ILi8EEESF_EEENS5_IJSF_SC_EEEEEEENSL_INS5_IJNS5_IJNS5_IJSO_SC_EEENS5_IJSM_SC_EEEEEESC_NS5_IJSN_SC_EEEEEENS5_IJNS5_IJNS5_IJST_SX_EEESW_EEESV_NS5_IJSC_SX_EEEEEEEEEEEvNS4_8identityENS5_IJNS4_23SM90_TMA_LOAD_MULTICASTES25_EEES23_vS24_EENS_8epilogue10collective18CollectiveEpilogueINS28_23Sm100TmaWarpSpecializedILi4ELi2ELi16ELb1ELb0EEEJNS5_IJNSA_ILi64EEESF_SF_EEENS5_IJNSL_IS2D_SC_EENSL_INS5_IJSS_SB_EEENS5_IJSC_S2D_EEEEEEEENS_10bfloat16_tESK_S2K_SK_NS28_6fusion15FusionCallbacksIS2C_NS2L_17LinearCombinationIS2K_fS2K_fLNS_15FloatRoundStyleE2EEES2E_S2J_JEEENS4_5SM1004TMEM4LOAD26SM100_TMEM_LOAD_32dp32b16xES1H_NS1J_INS1K_ILi1ELi4ELi3EEENS1M_ILi16EEENSL_INS5_IJS1O_SS_EEENS5_IJSS_SC_EEEEEEENS4_39AutoVectorizingCopyWithAssumedAlignmentILi128EEENS4_14SM90_TMA_STOREES30_S32_S32_EEEvvEEEEvNT_6ParamsE,"aw",@nobits
	.sectionflags	@""
	.align	16
	.zero		1024


//--------------------- .nv.shared.reserved.0     --------------------------
	.section	.nv.shared.reserved.0,"aw",@nobits
	.weak		__nv_reservedSMEM_offset_0_alias
	.size		__nv_reservedSMEM_offset_0_alias, 0, 64
	.other		__nv_reservedSMEM_offset_0_alias,@"STO_CUDA_RESERVED_SHARED STV_DEFAULT"
__nv_reservedSMEM_offset_0_alias:
	.zero		0
.nv.shared.reserved.0:
	.zero		64
	.weak		__nv_reservedSMEM_tcgen05_partition
	.type		__nv_reservedSMEM_tcgen05_partition,@object
	.size		__nv_reservedSMEM_tcgen05_partition,(.L_0 - __nv_reservedSMEM_tcgen05_partition)
__nv_reservedSMEM_tcgen05_partition:
	.zero		32
.L_0:


//--------------------- .nv.global                --------------------------
	.section	.nv.global,"aw",@nobits
.nv.global:
	.type		_ZN40_INTERNAL_9d12e9f9_4_k_cu_509c705e_205754cute1_E,@object
	.size		_ZN40_INTERNAL_9d12e9f9_4_k_cu_509c705e_205754cute1_E,(_ZN40_INTERNAL_9d12e9f9_4_k_cu_509c705e_205754cuda3std3__45__cpo6cbeginE - _ZN40_INTERNAL_9d12e9f9_4_k_cu_509c705e_205754cute1_E)
_ZN40_INTERNAL_9d12e9f9_4_k_cu_509c705e_205754cute1_E:
	.zero		1
	.type		_ZN40_INTERNAL_9d12e9f9_4_k_cu_509c705e_205754cuda3std3__45__cpo6cbeginE,@object
	.size		_ZN40_INTERNAL_9d12e9f9_4_k_cu_509c705e_205754cuda3std3__45__cpo6cbeginE,(_ZN40_INTERNAL_9d12e9f9_4_k_cu_509c705e_205754cuda3std3__48in_placeE - _ZN40_INTERNAL_9d12e9f9_4_k_cu_509c705e_205754cuda3std3__45__cpo6cbeginE)
_ZN40_INTERNAL_9d12e9f9_4_k_cu_509c705e_205754cuda3std3__45__cpo6cbeginE:
	.zero		1
	.type		_ZN40_INTERNAL_9d12e9f9_4_k_cu_509c705e_205754cuda3std3__48in_placeE,@object
	.size		_ZN40_INTERNAL_9d12e9f9_4_k_cu_509c705e_205754cuda3std3__48in_placeE,(_ZN40_INTERNAL_9d12e9f9_4_k_cu_509c705e_205754cuda3std6ranges3__45__cpo9iter_moveE - _ZN40_INTERNAL_9d12e9f9_4_k_cu_509c705e_205754cuda3std3__48in_placeE)
_ZN40_INTERNAL_9d12e9f9_4_k_cu_509c705e_205754cuda3std3__48in_placeE:
	.zero		1
	.type		_ZN40_INTERNAL_9d12e9f9_4_k_cu_509c705e_205754cuda3std6ranges3__45__cpo9iter_moveE,@object
	.size		_ZN40_INTERNAL_9d12e9f9_4_k_cu_509c705e_205754cuda3std6ranges3__45__cpo9iter_moveE,(_ZN40_INTERNAL_9d12e9f9_4_k_cu_509c705e_205754cuda3std3__45__cpo5beginE - _ZN40_INTERNAL_9d12e9f9_4_k_cu_509c705e_205754cuda3std6ranges3__45__cpo9iter_moveE)
_ZN40_INTERNAL_9d12e9f9_4_k_cu_509c705e_205754cuda3std6ranges3__45__cpo9iter_moveE:
	.zero		1
	.type		_ZN40_INTERNAL_9d12e9f9_4_k_cu_509c705e_205754cuda3std3__45__cpo5beginE,@object
	.size		_ZN40_INTERNAL_9d12e9f9_4_k_cu_509c705e_205754cuda3std3__45__cpo5beginE,(_ZN40_INTERNAL_9d12e9f9_4_k_cu_509c705e_205754cuda3std3__442_GLOBAL__N__9d12e9f9_4_k_cu_509c705e_205756ignoreE - _ZN40_INTERNAL_9d12e9f9_4_k_cu_509c705e_205754cuda3std3__45__cpo5beginE)
_ZN40_INTERNAL_9d12e9f9_4_k_cu_509c705e_205754cuda3std3__45__cpo5beginE:
	.zero		1
	.type		_ZN40_INTERNAL_9d12e9f9_4_k_cu_509c705e_205754cuda3std3__442_GLOBAL__N__9d12e9f9_4_k_cu_509c705e_205756ignoreE,@object
	.size		_ZN40_INTERNAL_9d12e9f9_4_k_cu_509c705e_205754cuda3std3__442_GLOBAL__N__9d12e9f9_4_k_cu_509c705e_205756ignoreE,(_ZN40_INTERNAL_9d12e9f9_4_k_cu_509c705e_205754cute7productE - _ZN40_INTERNAL_9d12e9f9_4_k_cu_509c705e_205754cuda3std3__442_GLOBAL__N__9d12e9f9_4_k_cu_509c705e_205756ignoreE)
_ZN40_INTERNAL_9d12e9f9_4_k_cu_509c705e_205754cuda3std3__442_GLOBAL__N__9d12e9f9_4_k_cu_509c705e_205756ignoreE:
	.zero		1
	.type		_ZN40_INTERNAL_9d12e9f9_4_k_cu_509c705e_205754cute7productE,@object
	.size		_ZN40_INTERNAL_9d12e9f9_4_k_cu_509c705e_205754cute7productE,(_ZN40_INTERNAL_9d12e9f9_4_k_cu_509c705e_205754cuda3std3__45__cpo3endE - _ZN40_INTERNAL_9d12e9f9_4_k_cu_509c705e_205754cute7productE)
_ZN40_INTERNAL_9d12e9f9_4_k_cu_509c705e_205754cute7productE:
	.zero		1
	.type		_ZN40_INTERNAL_9d12e9f9_4_k_cu_509c705e_205754cuda3std3__45__cpo3endE,@object
	.size		_ZN40_INTERNAL_9d12e9f9_4_k_cu_509c705e_205754cuda3std3__45__cpo3endE,(_ZN40_INTERNAL_9d12e9f9_4_k_cu_509c705e_205754cuda3std3__419piecewise_constructE - _ZN40_INTERNAL_9d12e9f9_4_k_cu_509c705e_205754cuda3std3__45__cpo3endE)
_ZN40_INTERNAL_9d12e9f9_4_k_cu_509c705e_205754cuda3std3__45__cpo3endE:
	.zero		1
	.type		_ZN40_INTERNAL_9d12e9f9_4_k_cu_509c705e_205754cuda3std3__419piecewise_constructE,@object
	.size		_ZN40_INTERNAL_9d12e9f9_4_k_cu_509c705e_205754cuda3std3__419piecewise_constructE,(_ZN40_INTERNAL_9d12e9f9_4_k_cu_509c705e_205754cuda3std3__45__cpo4cendE - _ZN40_INTERNAL_9d12e9f9_4_k_cu_509c705e_205754cuda3std3__419piecewise_constructE)
_ZN40_INTERNAL_9d12e9f9_4_k_cu_509c705e_205754cuda3std3__419piecewise_constructE:
	.zero		1
	.type		_ZN40_INTERNAL_9d12e9f9_4_k_cu_509c705e_205754cuda3std3__45__cpo4cendE,@object
	.size		_ZN40_INTERNAL_9d12e9f9_4_k_cu_509c705e_205754cuda3std3__45__cpo4cendE,(_ZN40_INTERNAL_9d12e9f9_4_k_cu_509c705e_205754cuda3std6ranges3__45__cpo4swapE - _ZN40_INTERNAL_9d12e9f9_4_k_cu_509c705e_205754cuda3std3__45__cpo4cendE)
_ZN40_INTERNAL_9d12e9f9_4_k_cu_509c705e_205754cuda3std3__45__cpo4cendE:
	.zero		1
	.type		_ZN40_INTERNAL_9d12e9f9_4_k_cu_509c705e_205754cuda3std6ranges3__45__cpo4swapE,@object
	.size		_ZN40_INTERNAL_9d12e9f9_4_k_cu_509c705e_205754cuda3std6ranges3__45__cpo4swapE,(.L_10 - _ZN40_INTERNAL_9d12e9f9_4_k_cu_509c705e_205754cuda3std6ranges3__45__cpo4swapE)
_ZN40_INTERNAL_9d12e9f9_4_k_cu_509c705e_205754cuda3std6ranges3__45__cpo4swapE:
	.zero		1
.L_10:


//--------------------- .nv.constant0._ZN7cutlass13device_kernelINS_4gemm6kernel13GemmUniversalIN4cute5tupleIJiiiiEEENS1_10collective13CollectiveMmaINS1_46MainloopSm100TmaUmmaWarpSpecializedBlockScaledILi6ELi2ELi2ENS5_IJNS4_1CILi2EEENSA_ILi1EEESC_EEEEENS5_IJNSA_ILi128EEESF_SF_EEENS5_IJNS_12float_e5m2_tENS_13float_ue8m0_tEEEENS5_IJNS5_IJlSC_lEEENS4_6LayoutINS5_IJNS5_IJNS5_IJNSA_ILi32EEENSA_ILi4EEEEEEiEEESP_NS5_IJSC_iEEEEEENS5_IJNS5_IJNS5_IJNSA_ILi16EEESN_EEEiEEENS5_IJNS5_IJNSA_ILi0EEESC_EEENSA_ILi512EEEEEENS5_IJSV_iEEEEEEEEEEESJ_S12_NS4_8TiledMMAINS4_8MMA_AtomIJNS4_21SM100_MMA_MXF8F6F4_SSISH_SH_fSI_Li128ELi128ELNS4_4UMMA5MajorE0ELS17_0ELNS16_7ScaleInE0ELS18_0EEEEEENSL_INS5_IJSC_SC_SC_EEENS5_IJSV_SV_SV_EEEEENS5_IJNS4_10UnderscoreES1E_S1E_EEEEENS5_IJNS4_13SM90_TMA_LOADES1H_EEENS5_IJNS4_14ComposedLayoutINS4_7SwizzleILi3ELi4ELi3EEENS4_18smem_ptr_flag_bitsILi8EEENSL_INS5_IJNSA_ILi8EEESF_EEENS5_IJSF_SC_EEEEEEENSL_INS5_IJNS5_IJNS5_IJSO_SC_EEENS5_IJSM_SC_EEEEEESC_NS5_IJSN_SC_EEEEEENS5_IJNS5_IJNS5_IJST_SX_EEESW_EEESV_NS5_IJSC_SX_EEEEEEEEEEEvNS4_8identityENS5_IJNS4_23SM90_TMA_LOAD_MULTICASTES25_EEES23_vS24_EENS_8epilogue10collective18CollectiveEpilogueINS28_23Sm100TmaWarpSpecializedILi4ELi2ELi16ELb1ELb0EEEJNS5_IJNSA_ILi64EEESF_SF_EEENS5_IJNSL_IS2D_SC_EENSL_INS5_IJSS_SB_EEENS5_IJSC_S2D_EEEEEEEENS_10bfloat16_tESK_S2K_SK_NS28_6fusion15FusionCallbacksIS2C_NS2L_17LinearCombinationIS2K_fS2K_fLNS_15FloatRoundStyleE2EEES2E_S2J_JEEENS4_5SM1004TMEM4LOAD26SM100_TMEM_LOAD_32dp32b16xES1H_NS1J_INS1K_ILi1ELi4ELi3EEENS1M_ILi16EEENSL_INS5_IJS1O_SS_EEENS5_IJSS_SC_EEEEEEENS4_39AutoVectorizingCopyWithAssumedAlignmentILi128EEENS4_14SM90_TMA_STOREES30_S32_S32_EEEvvEEEEvNT_6ParamsE --------------------------
	.section	.nv.constant0._ZN7cutlass13device_kernelINS_4gemm6kernel13GemmUniversalIN4cute5tupleIJiiiiEEENS1_10collective13CollectiveMmaINS1_46MainloopSm100TmaUmmaWarpSpecializedBlockScaledILi6ELi2ELi2ENS5_IJNS4_1CILi2EEENSA_ILi1EEESC_EEEEENS5_IJNSA_ILi128EEESF_SF_EEENS5_IJNS_12float_e5m2_tENS_13float_ue8m0_tEEEENS5_IJNS5_IJlSC_lEEENS4_6LayoutINS5_IJNS5_IJNS5_IJNSA_ILi32EEENSA_ILi4EEEEEEiEEESP_NS5_IJSC_iEEEEEENS5_IJNS5_IJNS5_IJNSA_ILi16EEESN_EEEiEEENS5_IJNS5_IJNSA_ILi0EEESC_EEENSA_ILi512EEEEEENS5_IJSV_iEEEEEEEEEEESJ_S12_NS4_8TiledMMAINS4_8MMA_AtomIJNS4_21SM100_MMA_MXF8F6F4_SSISH_SH_fSI_Li128ELi128ELNS4_4UMMA5MajorE0ELS17_0ELNS16_7ScaleInE0ELS18_0EEEEEENSL_INS5_IJSC_SC_SC_EEENS5_IJSV_SV_SV_EEEEENS5_IJNS4_10UnderscoreES1E_S1E_EEEEENS5_IJNS4_13SM90_TMA_LOADES1H_EEENS5_IJNS4_14ComposedLayoutINS4_7SwizzleILi3ELi4ELi3EEENS4_18smem_ptr_flag_bitsILi8EEENSL_INS5_IJNSA_ILi8EEESF_EEENS5_IJSF_SC_EEEEEEENSL_INS5_IJNS5_IJNS5_IJSO_SC_EEENS5_IJSM_SC_EEEEEESC_NS5_IJSN_SC_EEEEEENS5_IJNS5_IJNS5_IJST_SX_EEESW_EEESV_NS5_IJSC_SX_EEEEEEEEEEEvNS4_8identityENS5_IJNS4_23SM90_TMA_LOAD_MULTICASTES25_EEES23_vS24_EENS_8epilogue10collective18CollectiveEpilogueINS28_23Sm100TmaWarpSpecializedILi4ELi2ELi16ELb1ELb0EEEJNS5_IJNSA_ILi64EEESF_SF_EEENS5_IJNSL_IS2D_SC_EENSL_INS5_IJSS_SB_EEENS5_IJSC_S2D_EEEEEEEENS_10bfloat16_tESK_S2K_SK_NS28_6fusion15FusionCallbacksIS2C_NS2L_17LinearCombinationIS2K_fS2K_fLNS_15FloatRoundStyleE2EEES2E_S2J_JEEENS4_5SM1004TMEM4LOAD26SM100_TMEM_LOAD_32dp32b16xES1H_NS1J_INS1K_ILi1ELi4ELi3EEENS1M_ILi16EEENSL_INS5_IJS1O_SS_EEENS5_IJSS_SC_EEEEEEENS4_39AutoVectorizingCopyWithAssumedAlignmentILi128EEENS4_14SM90_TMA_STOREES30_S32_S32_EEEvvEEEEvNT_6ParamsE,"a",@progbits
	.sectionflags	@""
	.align	4
.nv.constant0._ZN7cutlass13device_kernelINS_4gemm6kernel13GemmUniversalIN4cute5tupleIJiiiiEEENS1_10collective13CollectiveMmaINS1_46MainloopSm100TmaUmmaWarpSpecializedBlockScaledILi6ELi2ELi2ENS5_IJNS4_1CILi2EEENSA_ILi1EEESC_EEEEENS5_IJNSA_ILi128EEESF_SF_EEENS5_IJNS_12float_e5m2_tENS_13float_ue8m0_tEEEENS5_IJNS5_IJlSC_lEEENS4_6LayoutINS5_IJNS5_IJNS5_IJNSA_ILi32EEENSA_ILi4EEEEEEiEEESP_NS5_IJSC_iEEEEEENS5_IJNS5_IJNS5_IJNSA_ILi16EEESN_EEEiEEENS5_IJNS5_IJNSA_ILi0EEESC_EEENSA_ILi512EEEEEENS5_IJSV_iEEEEEEEEEEESJ_S12_NS4_8TiledMMAINS4_8MMA_AtomIJNS4_21SM100_MMA_MXF8F6F4_SSISH_SH_fSI_Li128ELi128ELNS4_4UMMA5MajorE0ELS17_0ELNS16_7ScaleInE0ELS18_0EEEEEENSL_INS5_IJSC_SC_SC_EEENS5_IJSV_SV_SV_EEEEENS5_IJNS4_10UnderscoreES1E_S1E_EEEEENS5_IJNS4_13SM90_TMA_LOADES1H_EEENS5_IJNS4_14ComposedLayoutINS4_7SwizzleILi3ELi4ELi3EEENS4_18smem_ptr_flag_bitsILi8EEENSL_INS5_IJNSA_ILi8EEESF_EEENS5_IJSF_SC_EEEEEEENSL_INS5_IJNS5_IJNS5_IJSO_SC_EEENS5_IJSM_SC_EEEEEESC_NS5_IJSN_SC_EEEEEENS5_IJNS5_IJNS5_IJST_SX_EEESW_EEESV_NS5_IJSC_SX_EEEEEEEEEEEvNS4_8identityENS5_IJNS4_23SM90_TMA_LOAD_MULTICASTES25_EEES23_vS24_EENS_8epilogue10collective18CollectiveEpilogueINS28_23Sm100TmaWarpSpecializedILi4ELi2ELi16ELb1ELb0EEEJNS5_IJNSA_ILi64EEESF_SF_EEENS5_IJNSL_IS2D_SC_EENSL_INS5_IJSS_SB_EEENS5_IJSC_S2D_EEEEEEEENS_10bfloat16_tESK_S2K_SK_NS28_6fusion15FusionCallbacksIS2C_NS2L_17LinearCombinationIS2K_fS2K_fLNS_15FloatRoundStyleE2EEES2E_S2J_JEEENS4_5SM1004TMEM4LOAD26SM100_TMEM_LOAD_32dp32b16xES1H_NS1J_INS1K_ILi1ELi4ELi3EEENS1M_ILi16EEENSL_INS5_IJS1O_SS_EEENS5_IJSS_SC_EEEEEEENS4_39AutoVectorizingCopyWithAssumedAlignmentILi128EEENS4_14SM90_TMA_STOREES30_S32_S32_EEEvvEEEEvNT_6ParamsE:
	.zero		3968


//--------------------- SYMBOLS --------------------------

	.type		.nv.reservedSmem.offset0,@object
	.size		.nv.reservedSmem.offset0,0x4
	.type		.nv.reservedSmem.cap,@object
	.size		.nv.reservedSmem.cap,0x4
	.type		__assertfail,@function
